// auto-generated by cutlass_sweep.grouped_gemm — config: {"arch": "sm_100", "cluster_m": 2, "cluster_n": 1, "dtype": "fp16", "schedule": "2sm", "tile_k": 64, "tile_m": 128, "tile_n": 256}
#include "cutlass/cutlass.h"
#include "cutlass/gemm/group_array_problem_shape.hpp"
#include "cutlass/gemm/collective/collective_builder.hpp"
#include "cutlass/gemm/device/gemm_universal_adapter.h"
#include "cutlass/gemm/kernel/gemm_universal.hpp"
#include "cutlass/epilogue/collective/collective_builder.hpp"

using Elem = cutlass::half_t;
using Acc  = float;
using ElemC = cutlass::half_t;
using TileShape    = cute::Shape<cute::_128, cute::_256, cute::_64>;
using ClusterShape = cute::Shape<cute::_2, cute::_1, cute::_1>;
using ProblemShape = cutlass::gemm::GroupProblemShape<cute::Shape<int,int,int>>;

using CollectiveEpilogue = typename cutlass::epilogue::collective::CollectiveBuilder<
    cutlass::arch::Sm100, cutlass::arch::OpClassTensorOp,
    TileShape, ClusterShape,
    cutlass::epilogue::collective::EpilogueTileAuto,
    Acc, Acc,
    ElemC, cutlass::layout::ColumnMajor *, 128 / cutlass::sizeof_bits<ElemC>::value,
    ElemC, cutlass::layout::ColumnMajor *, 128 / cutlass::sizeof_bits<ElemC>::value,
    cutlass::epilogue::PtrArrayTmaWarpSpecialized2Sm
  >::CollectiveOp;

using CollectiveMainloop = typename cutlass::gemm::collective::CollectiveBuilder<
    cutlass::arch::Sm100, cutlass::arch::OpClassTensorOp,
    Elem, cutlass::layout::RowMajor *, 128 / cutlass::sizeof_bits<Elem>::value,
    Elem, cutlass::layout::ColumnMajor *, 128 / cutlass::sizeof_bits<Elem>::value,
    Acc,
    TileShape, ClusterShape,
    cutlass::gemm::collective::StageCountAutoCarveout<
        static_cast<int>(sizeof(typename CollectiveEpilogue::SharedStorage))>,
    cutlass::gemm::KernelPtrArrayTmaWarpSpecialized2SmSm100
  >::CollectiveOp;

using GemmKernel = cutlass::gemm::kernel::GemmUniversal<
    ProblemShape, CollectiveMainloop, CollectiveEpilogue>;
using Gemm = cutlass::gemm::device::GemmUniversalAdapter<GemmKernel>;

auto* _anchor = &cutlass::device_kernel<GemmKernel>;


// ===== COMPILED SASS (sm_100a) =====

	.target	sm_100a

	.elftype	@"ET_EXEC"


//--------------------- .note.nv.tkinfo           --------------------------
	.section	.note.nv.tkinfo,"",@"SHT_NOTE"
	.sectionflags	@"SHF_NOTE_NV_TKINFO"
	.tkinfo
        /*0018*/ 	.word	0x00000002
        /*0030*/ 	.string	""
        /*0030*/ 	.string	"ptxas"
        /*0030*/ 	.string	"Cuda compilation tools, release 13.0, V13.0.88"
        /*0030*/ 	.string	"Build cuda_13.0.r13.0/compiler.36424714_0"
        /*0030*/ 	.string	"-arch sm_100a -m 64 "



//--------------------- .note.nv.cuinfo           --------------------------
	.section	.note.nv.cuinfo,"",@"SHT_NOTE"
	.sectionflags	@"SHF_NOTE_NV_CUINFO"
        /*0018*/ 	.short	0x0002
        /*001a*/ 	.short	0x0064
        /*001c*/ 	.short	0x0082
	.zero		2


//--------------------- .nv.info                  --------------------------
	.section	.nv.info,"",@"SHT_CUDA_INFO"
	.align	4


	//----- nvinfo : EIATTR_REGCOUNT
	.align		4
        /*0000*/ 	.byte	0x04, 0x2f
        /*0002*/ 	.short	(.L_19 - .L_18)
	.align		4
.L_18:
        /*0004*/ 	.word	index@(_ZN7cutlass13device_kernelINS_4gemm6kernel13GemmUniversalINS1_17GroupProblemShapeIN4cute5tupleIJiiiEEEEENS1_10collective13CollectiveMmaINS1_40MainloopSm100ArrayTmaUmmaWarpSpecializedILi7ELi8ELi4ENS6_IJNS5_1CILi2EEENSC_ILi1EEESE_EEEEENS6_IJNSC_ILi128EEENSC_ILi256EEENSC_ILi64EEEEEENS_6half_tEPNS6_IJlSE_NSC_ILi0EEEEEESL_SO_NS5_8TiledMMAINS5_8MMA_AtomIJNS5_26SM100_MMA_F16BF16_2x1SM_SSISL_SL_fLi128ELi256ELNS5_4UMMA5MajorE0ELST_0ELNSS_7ScaleInE0ELSU_0EEEEEENS5_6LayoutINS6_IJSE_SE_SE_EEENS6_IJSM_SM_SM_EEEEENS6_IJNS5_10UnderscoreES11_S11_EEEEENS5_18SM100_TMA_2SM_LOADENS5_14ComposedLayoutINS5_7SwizzleILi3ELi4ELi3EEENS5_18smem_ptr_flag_bitsILi16EEENSX_INS6_IJNSC_ILi8EEESJ_EEENS6_IJSJ_SE_EEEEEEEvNS5_8identityES14_S1E_vS1F_EENS_8epilogue10collective18CollectiveEpilogueINS1H_31Sm100PtrArrayTmaWarpSpecializedILi4ELi2ELi32ELb1ELb0EEEJNS6_IJSJ_SI_SJ_EEENS6_IJNSX_ISJ_SE_EENSX_INS6_IJNSC_ILi32EEESD_EEENS6_IJSE_SH_EEEEEEEESL_PNS6_IJSE_lSM_EEESL_S1U_NS1H_6fusion15FusionCallbacksIS1L_NS1V_17LinearCombinationISL_fSL_fLNS_15FloatRoundStyleE2EEES1M_S1S_JEEENS5_5SM1004TMEM4LOAD26SM100_TMEM_LOAD_16dp256b4xENS5_13SM90_TMA_LOADENS15_IS17_S19_NSX_INS6_IJSJ_S1A_EEENS6_IJSE_SJ_EEEEEEENS5_17SM75_U16x8_LDSM_TENS5_14SM90_TMA_STOREES29_NS5_17SM90_U16x8_STSM_TENS5_39AutoVectorizingCopyWithAssumedAlignmentILi128EEEEEEvvEEEEvNT_6ParamsE)
        /*0008*/ 	.word	0x000000a8


	//----- nvinfo : EIATTR_FRAME_SIZE
	.align		4
.L_19:
        /*000c*/ 	.byte	0x04, 0x11
        /*000e*/ 	.short	(.L_21 - .L_20)
	.align		4
.L_20:
        /*0010*/ 	.word	index@($__internal_3_$__cuda_sm20_div_u64)
        /*0014*/ 	.word	0x00000000


	//----- nvinfo : EIATTR_FRAME_SIZE
	.align		4
.L_21:
        /*0018*/ 	.byte	0x04, 0x11
        /*001a*/ 	.short	(.L_23 - .L_22)
	.align		4
.L_22:
        /*001c*/ 	.word	index@($__internal_2_$__cuda_sm10x_tcgen05_guardrail_trap_unallocated_columns_being_dealloced)
        /*0020*/ 	.word	0x00000000


	//----- nvinfo : EIATTR_FRAME_SIZE
	.align		4
.L_23:
        /*0024*/ 	.byte	0x04, 0x11
        /*0026*/ 	.short	(.L_25 - .L_24)
	.align		4
.L_24:
        /*0028*/ 	.word	index@($__internal_1_$__cuda_sm10x_tcgen05_guardrail_trap_phase_invalid_during_alloc)
        /*002c*/ 	.word	0x00000000


	//----- nvinfo : EIATTR_FRAME_SIZE
	.align		4
.L_25:
        /*0030*/ 	.byte	0x04, 0x11
        /*0032*/ 	.short	(.L_27 - .L_26)
	.align		4
.L_26:
        /*0034*/ 	.word	index@($__internal_0_$__cuda_sm10x_tcgen05_guardrail_trap_col_being_dealloced_not_returned_by_alloc)
        /*0038*/ 	.word	0x00000000


	//----- nvinfo : EIATTR_FRAME_SIZE
	.align		4
.L_27:
        /*003c*/ 	.byte	0x04, 0x11
        /*003e*/ 	.short	(.L_29 - .L_28)
	.align		4
.L_28:
        /*0040*/ 	.word	index@(_ZN7cutlass13device_kernelINS_4gemm6kernel13GemmUniversalINS1_17GroupProblemShapeIN4cute5tupleIJiiiEEEEENS1_10collective13CollectiveMmaINS1_40MainloopSm100ArrayTmaUmmaWarpSpecializedILi7ELi8ELi4ENS6_IJNS5_1CILi2EEENSC_ILi1EEESE_EEEEENS6_IJNSC_ILi128EEENSC_ILi256EEENSC_ILi64EEEEEENS_6half_tEPNS6_IJlSE_NSC_ILi0EEEEEESL_SO_NS5_8TiledMMAINS5_8MMA_AtomIJNS5_26SM100_MMA_F16BF16_2x1SM_SSISL_SL_fLi128ELi256ELNS5_4UMMA5MajorE0ELST_0ELNSS_7ScaleInE0ELSU_0EEEEEENS5_6LayoutINS6_IJSE_SE_SE_EEENS6_IJSM_SM_SM_EEEEENS6_IJNS5_10UnderscoreES11_S11_EEEEENS5_18SM100_TMA_2SM_LOADENS5_14ComposedLayoutINS5_7SwizzleILi3ELi4ELi3EEENS5_18smem_ptr_flag_bitsILi16EEENSX_INS6_IJNSC_ILi8EEESJ_EEENS6_IJSJ_SE_EEEEEEEvNS5_8identityES14_S1E_vS1F_EENS_8epilogue10collective18CollectiveEpilogueINS1H_31Sm100PtrArrayTmaWarpSpecializedILi4ELi2ELi32ELb1ELb0EEEJNS6_IJSJ_SI_SJ_EEENS6_IJNSX_ISJ_SE_EENSX_INS6_IJNSC_ILi32EEESD_EEENS6_IJSE_SH_EEEEEEEESL_PNS6_IJSE_lSM_EEESL_S1U_NS1H_6fusion15FusionCallbacksIS1L_NS1V_17LinearCombinationISL_fSL_fLNS_15FloatRoundStyleE2EEES1M_S1S_JEEENS5_5SM1004TMEM4LOAD26SM100_TMEM_LOAD_16dp256b4xENS5_13SM90_TMA_LOADENS15_IS17_S19_NSX_INS6_IJSJ_S1A_EEENS6_IJSE_SJ_EEEEEEENS5_17SM75_U16x8_LDSM_TENS5_14SM90_TMA_STOREES29_NS5_17SM90_U16x8_STSM_TENS5_39AutoVectorizingCopyWithAssumedAlignmentILi128EEEEEEvvEEEEvNT_6ParamsE)
        /*0044*/ 	.word	0x00000000


	//----- nvinfo : EIATTR_MIN_STACK_SIZE
	.align		4
.L_29:
        /*0048*/ 	.byte	0x04, 0x12
        /*004a*/ 	.short	(.L_31 - .L_30)
	.align		4
.L_30:
        /*004c*/ 	.word	index@(_ZN7cutlass13device_kernelINS_4gemm6kernel13GemmUniversalINS1_17GroupProblemShapeIN4cute5tupleIJiiiEEEEENS1_10collective13CollectiveMmaINS1_40MainloopSm100ArrayTmaUmmaWarpSpecializedILi7ELi8ELi4ENS6_IJNS5_1CILi2EEENSC_ILi1EEESE_EEEEENS6_IJNSC_ILi128EEENSC_ILi256EEENSC_ILi64EEEEEENS_6half_tEPNS6_IJlSE_NSC_ILi0EEEEEESL_SO_NS5_8TiledMMAINS5_8MMA_AtomIJNS5_26SM100_MMA_F16BF16_2x1SM_SSISL_SL_fLi128ELi256ELNS5_4UMMA5MajorE0ELST_0ELNSS_7ScaleInE0ELSU_0EEEEEENS5_6LayoutINS6_IJSE_SE_SE_EEENS6_IJSM_SM_SM_EEEEENS6_IJNS5_10UnderscoreES11_S11_EEEEENS5_18SM100_TMA_2SM_LOADENS5_14ComposedLayoutINS5_7SwizzleILi3ELi4ELi3EEENS5_18smem_ptr_flag_bitsILi16EEENSX_INS6_IJNSC_ILi8EEESJ_EEENS6_IJSJ_SE_EEEEEEEvNS5_8identityES14_S1E_vS1F_EENS_8epilogue10collective18CollectiveEpilogueINS1H_31Sm100PtrArrayTmaWarpSpecializedILi4ELi2ELi32ELb1ELb0EEEJNS6_IJSJ_SI_SJ_EEENS6_IJNSX_ISJ_SE_EENSX_INS6_IJNSC_ILi32EEESD_EEENS6_IJSE_SH_EEEEEEEESL_PNS6_IJSE_lSM_EEESL_S1U_NS1H_6fusion15FusionCallbacksIS1L_NS1V_17LinearCombinationISL_fSL_fLNS_15FloatRoundStyleE2EEES1M_S1S_JEEENS5_5SM1004TMEM4LOAD26SM100_TMEM_LOAD_16dp256b4xENS5_13SM90_TMA_LOADENS15_IS17_S19_NSX_INS6_IJSJ_S1A_EEENS6_IJSE_SJ_EEEEEEENS5_17SM75_U16x8_LDSM_TENS5_14SM90_TMA_STOREES29_NS5_17SM90_U16x8_STSM_TENS5_39AutoVectorizingCopyWithAssumedAlignmentILi128EEEEEEvvEEEEvNT_6ParamsE)
        /*0050*/ 	.word	0x00000000
.L_31:


//--------------------- .nv.compat                --------------------------
	.section	.nv.compat,"",@"SHT_CUDA_COMPAT_INFO"
	.align	4
        /*0000*/ 	.byte	0x02, 0x09, 0x01, 0x00, 0x02, 0x02, 0x02, 0x00, 0x02, 0x05, 0x05, 0x00, 0x03, 0x07, 0x01, 0x01
        /*0010*/ 	.byte	0x02, 0x03, 0x03, 0x00, 0x02, 0x06, 0x01, 0x00, 0x04, 0x0b, 0x08, 0x00, 0x09, 0x00, 0x00, 0x00
        /*0020*/ 	.byte	0x00, 0x00, 0x00, 0x00


//--------------------- .nv.info._ZN7cutlass13device_kernelINS_4gemm6kernel13GemmUniversalINS1_17GroupProblemShapeIN4cute5tupleIJiiiEEEEENS1_10collective13CollectiveMmaINS1_40MainloopSm100ArrayTmaUmmaWarpSpecializedILi7ELi8ELi4ENS6_IJNS5_1CILi2EEENSC_ILi1EEESE_EEEEENS6_IJNSC_ILi128EEENSC_ILi256EEENSC_ILi64EEEEEENS_6half_tEPNS6_IJlSE_NSC_ILi0EEEEEESL_SO_NS5_8TiledMMAINS5_8MMA_AtomIJNS5_26SM100_MMA_F16BF16_2x1SM_SSISL_SL_fLi128ELi256ELNS5_4UMMA5MajorE0ELST_0ELNSS_7ScaleInE0ELSU_0EEEEEENS5_6LayoutINS6_IJSE_SE_SE_EEENS6_IJSM_SM_SM_EEEEENS6_IJNS5_10UnderscoreES11_S11_EEEEENS5_18SM100_TMA_2SM_LOADENS5_14ComposedLayoutINS5_7SwizzleILi3ELi4ELi3EEENS5_18smem_ptr_flag_bitsILi16EEENSX_INS6_IJNSC_ILi8EEESJ_EEENS6_IJSJ_SE_EEEEEEEvNS5_8identityES14_S1E_vS1F_EENS_8epilogue10collective18CollectiveEpilogueINS1H_31Sm100PtrArrayTmaWarpSpecializedILi4ELi2ELi32ELb1ELb0EEEJNS6_IJSJ_SI_SJ_EEENS6_IJNSX_ISJ_SE_EENSX_INS6_IJNSC_ILi32EEESD_EEENS6_IJSE_SH_EEEEEEEESL_PNS6_IJSE_lSM_EEESL_S1U_NS1H_6fusion15FusionCallbacksIS1L_NS1V_17LinearCombinationISL_fSL_fLNS_15FloatRoundStyleE2EEES1M_S1S_JEEENS5_5SM1004TMEM4LOAD26SM100_TMEM_LOAD_16dp256b4xENS5_13SM90_TMA_LOADENS15_IS17_S19_NSX_INS6_IJSJ_S1A_EEENS6_IJSE_SJ_EEEEEEENS5_17SM75_U16x8_LDSM_TENS5_14SM90_TMA_STOREES29_NS5_17SM90_U16x8_STSM_TENS5_39AutoVectorizingCopyWithAssumedAlignmentILi128EEEEEEvvEEEEvNT_6ParamsE --------------------------
	.section	.nv.info._ZN7cutlass13device_kernelINS_4gemm6kernel13GemmUniversalINS1_17GroupProblemShapeIN4cute5tupleIJiiiEEEEENS1_10collective13CollectiveMmaINS1_40MainloopSm100ArrayTmaUmmaWarpSpecializedILi7ELi8ELi4ENS6_IJNS5_1CILi2EEENSC_ILi1EEESE_EEEEENS6_IJNSC_ILi128EEENSC_ILi256EEENSC_ILi64EEEEEENS_6half_tEPNS6_IJlSE_NSC_ILi0EEEEEESL_SO_NS5_8TiledMMAINS5_8MMA_AtomIJNS5_26SM100_MMA_F16BF16_2x1SM_SSISL_SL_fLi128ELi256ELNS5_4UMMA5MajorE0ELST_0ELNSS_7ScaleInE0ELSU_0EEEEEENS5_6LayoutINS6_IJSE_SE_SE_EEENS6_IJSM_SM_SM_EEEEENS6_IJNS5_10UnderscoreES11_S11_EEEEENS5_18SM100_TMA_2SM_LOADENS5_14ComposedLayoutINS5_7SwizzleILi3ELi4ELi3EEENS5_18smem_ptr_flag_bitsILi16EEENSX_INS6_IJNSC_ILi8EEESJ_EEENS6_IJSJ_SE_EEEEEEEvNS5_8identityES14_S1E_vS1F_EENS_8epilogue10collective18CollectiveEpilogueINS1H_31Sm100PtrArrayTmaWarpSpecializedILi4ELi2ELi32ELb1ELb0EEEJNS6_IJSJ_SI_SJ_EEENS6_IJNSX_ISJ_SE_EENSX_INS6_IJNSC_ILi32EEESD_EEENS6_IJSE_SH_EEEEEEEESL_PNS6_IJSE_lSM_EEESL_S1U_NS1H_6fusion15FusionCallbacksIS1L_NS1V_17LinearCombinationISL_fSL_fLNS_15FloatRoundStyleE2EEES1M_S1S_JEEENS5_5SM1004TMEM4LOAD26SM100_TMEM_LOAD_16dp256b4xENS5_13SM90_TMA_LOADENS15_IS17_S19_NSX_INS6_IJSJ_S1A_EEENS6_IJSE_SJ_EEEEEEENS5_17SM75_U16x8_LDSM_TENS5_14SM90_TMA_STOREES29_NS5_17SM90_U16x8_STSM_TENS5_39AutoVectorizingCopyWithAssumedAlignmentILi128EEEEEEvvEEEEvNT_6ParamsE,"",@"SHT_CUDA_INFO"
	.sectionflags	@""
	.align	4


	//----- nvinfo : EIATTR_CUDA_API_VERSION
	.align		4
        /*0000*/ 	.byte	0x04, 0x37
        /*0002*/ 	.short	(.L_33 - .L_32)
.L_32:
        /*0004*/ 	.word	0x00000082


	//----- nvinfo : EIATTR_KPARAM_INFO
	.align		4
.L_33:
        /*0008*/ 	.byte	0x04, 0x17
        /*000a*/ 	.short	(.L_35 - .L_34)
.L_34:
        /*000c*/ 	.word	0x00000000
        /*0010*/ 	.short	0x0000
        /*0012*/ 	.short	0x0000
        /*0014*/ 	.byte	0x00, 0xf0, 0x01, 0x24


	//----- nvinfo : EIATTR_AT_ENTRY_FRAGMENTS
	.align		4
.L_35:
        /*0018*/ 	.byte	0x04, 0x4f
        /*001a*/ 	.short	(.L_37 - .L_36)


	//   ....[0]....
.L_36:
        /*001c*/ 	.word	0x00000007


	//----- nvinfo : EIATTR_RESERVED_SMEM_USED
	.align		4
.L_37:
        /*0020*/ 	.byte	0x01, 0x41
	.zero		2


	//----- nvinfo : EIATTR_SPARSE_MMA_MASK
	.align		4
        /*0024*/ 	.byte	0x03, 0x50
        /*0026*/ 	.short	0x0000


	//----- nvinfo : EIATTR_TCGEN05_2CTA_USED
	.align		4
        /*0028*/ 	.byte	0x01, 0x52
	.zero		2


	//----- nvinfo : EIATTR_MAXREG_COUNT
	.align		4
        /*002c*/ 	.byte	0x03, 0x1b
        /*002e*/ 	.short	0x00a8


	//----- nvinfo : EIATTR_NUM_BARRIERS
	.align		4
        /*0030*/ 	.byte	0x02, 0x4c
        /*0032*/ 	.byte	0x07
	.zero		1


	//----- nvinfo : EIATTR_EXTERNS
	.align		4
        /*0034*/ 	.byte	0x04, 0x0f
        /*0036*/ 	.short	(.L_39 - .L_38)


	//   ....[0]....
	.align		4
.L_38:
        /*0038*/ 	.word	index@(__assertfail)


	//----- nvinfo : EIATTR_MERCURY_ISA_VERSION
	.align		4
.L_39:
        /*003c*/ 	.byte	0x03, 0x5f
        /*003e*/ 	.short	0x0101


	//----- nvinfo : EIATTR_INT_WARP_WIDE_INSTR_OFFSETS
	.align		4
        /*0040*/ 	.byte	0x04, 0x31
        /*0042*/ 	.short	(.L_41 - .L_40)


	//   ....[0]....
.L_40:
        /*0044*/ 	.word	0x00001120


	//   ....[1]....
        /*0048*/ 	.word	0x000011c0


	//   ....[2]....
        /*004c*/ 	.word	0x00011a60


	//   ....[3]....
        /*0050*/ 	.word	0x00011a80


	//   ....[4]....
        /*0054*/ 	.word	0x00011ab0


	//----- nvinfo : EIATTR_COOP_GROUP_MASK_REGIDS
	.align		4
.L_41:
        /*0058*/ 	.byte	0x04, 0x29
        /*005a*/ 	.short	(.L_43 - .L_42)


	//   ....[0]....
.L_42:
        /*005c*/ 	.word	0xffffffff


	//   ....[1]....
        /*0060*/ 	.word	0xffffffff


	//   ....[2]....
        /*0064*/ 	.word	0xffffffff


	//   ....[3]....
        /*0068*/ 	.word	0xffffffff


	//   ....[4]....
        /*006c*/ 	.word	0xffffffff


	//   ....[5]....
        /*0070*/ 	.word	0xffffffff


	//   ....[6]....
        /*0074*/ 	.word	0xffffffff


	//   ....[7]....
        /*0078*/ 	.word	0xffffffff


	//   ....[8]....
        /*007c*/ 	.word	0xffffffff


	//   ....[9]....
        /*0080*/ 	.word	0xffffffff


	//   ....[10]....
        /*0084*/ 	.word	0xffffffff


	//   ....[11]....
        /*0088*/ 	.word	0xffffffff


	//   ....[12]....
        /*008c*/ 	.word	0xffffffff


	//   ....[13]....
        /*0090*/ 	.word	0xffffffff


	//   ....[14]....
        /*0094*/ 	.word	0xffffffff


	//   ....[15]....
        /*0098*/ 	.word	0xffffffff


	//   ....[16]....
        /*009c*/ 	.word	0xffffffff


	//   ....[17]....
        /*00a0*/ 	.word	0xffffffff


	//   ....[18]....
        /*00a4*/ 	.word	0xffffffff


	//   ....[19]....
        /*00a8*/ 	.word	0xffffffff


	//   ....[20]....
        /*00ac*/ 	.word	0xffffffff


	//   ....[21]....
        /*00b0*/ 	.word	0xffffffff


	//   ....[22]....
        /*00b4*/ 	.word	0xffffffff


	//   ....[23]....
        /*00b8*/ 	.word	0xffffffff


	//   ....[24]....
        /*00bc*/ 	.word	0xffffffff


	//   ....[25]....
        /*00c0*/ 	.word	0xffffffff


	//   ....[26]....
        /*00c4*/ 	.word	0xffffffff


	//   ....[27]....
        /*00c8*/ 	.word	0xffffffff


	//   ....[28]....
        /*00cc*/ 	.word	0xffffffff


	//   ....[29]....
        /*00d0*/ 	.word	0xffffffff


	//   ....[30]....
        /*00d4*/ 	.word	0xffffffff


	//   ....[31]....
        /*00d8*/ 	.word	0xffffffff


	//   ....[32]....
        /*00dc*/ 	.word	0xffffffff


	//   ....[33]....
        /*00e0*/ 	.word	0xffffffff


	//   ....[34]....
        /*00e4*/ 	.word	0xffffffff


	//   ....[35]....
        /*00e8*/ 	.word	0xffffffff


	//   ....[36]....
        /*00ec*/ 	.word	0xffffffff


	//   ....[37]....
        /*00f0*/ 	.word	0xffffffff


	//   ....[38]....
        /*00f4*/ 	.word	0xffffffff


	//   ....[39]....
        /*00f8*/ 	.word	0xffffffff


	//   ....[40]....
        /*00fc*/ 	.word	0xffffffff


	//   ....[41]....
        /*0100*/ 	.word	0xffffffff


	//   ....[42]....
        /*0104*/ 	.word	0xffffffff


	//   ....[43]....
        /*0108*/ 	.word	0xffffffff


	//   ....[44]....
        /*010c*/ 	.word	0xffffffff


	//   ....[45]....
        /*0110*/ 	.word	0xffffffff


	//   ....[46]....
        /*0114*/ 	.word	0xffffffff


	//   ....[47]....
        /*0118*/ 	.word	0xffffffff


	//   ....[48]....
        /*011c*/ 	.word	0xffffffff


	//   ....[49]....
        /*0120*/ 	.word	0xffffffff


	//   ....[50]....
        /*0124*/ 	.word	0xffffffff


	//   ....[51]....
        /*0128*/ 	.word	0xffffffff


	//   ....[52]....
        /*012c*/ 	.word	0xffffffff


	//   ....[53]....
        /*0130*/ 	.word	0xffffffff


	//   ....[54]....
        /*0134*/ 	.word	0xffffffff


	//   ....[55]....
        /*0138*/ 	.word	0xffffffff


	//   ....[56]....
        /*013c*/ 	.word	0xffffffff


	//   ....[57]....
        /*0140*/ 	.word	0xffffffff


	//   ....[58]....
        /*0144*/ 	.word	0xffffffff


	//   ....[59]....
        /*0148*/ 	.word	0xffffffff


	//   ....[60]....
        /*014c*/ 	.word	0xffffffff


	//   ....[61]....
        /*0150*/ 	.word	0xffffffff


	//   ....[62]....
        /*0154*/ 	.word	0xffffffff


	//   ....[63]....
        /*0158*/ 	.word	0xffffffff


	//   ....[64]....
        /*015c*/ 	.word	0xffffffff


	//   ....[65]....
        /*0160*/ 	.word	0xffffffff


	//   ....[66]....
        /*0164*/ 	.word	0xffffffff


	//   ....[67]....
        /*0168*/ 	.word	0xffffffff


	//   ....[68]....
        /*016c*/ 	.word	0xffffffff


	//   ....[69]....
        /*0170*/ 	.word	0xffffffff


	//   ....[70]....
        /*0174*/ 	.word	0xffffffff


	//   ....[71]....
        /*0178*/ 	.word	0xffffffff


	//   ....[72]....
        /*017c*/ 	.word	0xffffffff


	//   ....[73]....
        /*0180*/ 	.word	0xffffffff


	//   ....[74]....
        /*0184*/ 	.word	0xffffffff


	//   ....[75]....
        /*0188*/ 	.word	0xffffffff


	//   ....[76]....
        /*018c*/ 	.word	0xffffffff


	//   ....[77]....
        /*0190*/ 	.word	0xffffffff


	//   ....[78]....
        /*0194*/ 	.word	0xffffffff


	//   ....[79]....
        /*0198*/ 	.word	0xffffffff


	//   ....[80]....
        /*019c*/ 	.word	0xffffffff


	//   ....[81]....
        /*01a0*/ 	.word	0xffffffff


	//   ....[82]....
        /*01a4*/ 	.word	0xffffffff


	//   ....[83]....
        /*01a8*/ 	.word	0xffffffff


	//   ....[84]....
        /*01ac*/ 	.word	0xffffffff


	//   ....[85]....
        /*01b0*/ 	.word	0xffffffff


	//   ....[86]....
        /*01b4*/ 	.word	0xffffffff


	//   ....[87]....
        /*01b8*/ 	.word	0xffffffff


	//   ....[88]....
        /*01bc*/ 	.word	0xffffffff


	//   ....[89]....
        /*01c0*/ 	.word	0xffffffff


	//   ....[90]....
        /*01c4*/ 	.word	0xffffffff


	//   ....[91]....
        /*01c8*/ 	.word	0xffffffff


	//   ....[92]....
        /*01cc*/ 	.word	0xffffffff


	//   ....[93]....
        /*01d0*/ 	.word	0xffffffff


	//   ....[94]....
        /*01d4*/ 	.word	0xffffffff


	//   ....[95]....
        /*01d8*/ 	.word	0xffffffff


	//   ....[96]....
        /*01dc*/ 	.word	0xffffffff


	//   ....[97]....
        /*01e0*/ 	.word	0xffffffff


	//   ....[98]....
        /*01e4*/ 	.word	0xffffffff


	//   ....[99]....
        /*01e8*/ 	.word	0xffffffff


	//   ....[100]....
        /*01ec*/ 	.word	0xffffffff


	//   ....[101]....
        /*01f0*/ 	.word	0xffffffff


	//   ....[102]....
        /*01f4*/ 	.word	0xffffffff


	//   ....[103]....
        /*01f8*/ 	.word	0xffffffff


	//   ....[104]....
        /*01fc*/ 	.word	0xffffffff


	//   ....[105]....
        /*0200*/ 	.word	0xffffffff


	//   ....[106]....
        /*0204*/ 	.word	0xffffffff


	//   ....[107]....
        /*0208*/ 	.word	0xffffffff


	//   ....[108]....
        /*020c*/ 	.word	0xffffffff


	//   ....[109]....
        /*0210*/ 	.word	0xffffffff


	//   ....[110]....
        /*0214*/ 	.word	0xffffffff


	//   ....[111]....
        /*0218*/ 	.word	0xffffffff


	//   ....[112]....
        /*021c*/ 	.word	0xffffffff


	//   ....[113]....
        /*0220*/ 	.word	0xffffffff


	//   ....[114]....
        /*0224*/ 	.word	0xffffffff


	//   ....[115]....
        /*0228*/ 	.word	0xffffffff


	//   ....[116]....
        /*022c*/ 	.word	0xffffffff


	//   ....[117]....
        /*0230*/ 	.word	0xffffffff


	//   ....[118]....
        /*0234*/ 	.word	0xffffffff


	//   ....[119]....
        /*0238*/ 	.word	0xffffffff


	//   ....[120]....
        /*023c*/ 	.word	0xffffffff


	//----- nvinfo : EIATTR_COOP_GROUP_INSTR_OFFSETS
	.align		4
.L_43:
        /*0240*/ 	.byte	0x04, 0x28
        /*0242*/ 	.short	(.L_45 - .L_44)


	//   ....[0]....
.L_44:
        /*0244*/ 	.word	0x000000b0


	//   ....[1]....
        /*0248*/ 	.word	0x00000520


	//   ....[2]....
        /*024c*/ 	.word	0x00000730


	//   ....[3]....
        /*0250*/ 	.word	0x00000740


	//   ....[4]....
        /*0254*/ 	.word	0x000008e0


	//   ....[5]....
        /*0258*/ 	.word	0x00000a70


	//   ....[6]....
        /*025c*/ 	.word	0x00000b60


	//   ....[7]....
        /*0260*/ 	.word	0x00000d70


	//   ....[8]....
        /*0264*/ 	.word	0x00000f80


	//   ....[9]....
        /*0268*/ 	.word	0x00001280


	//   ....[10]....
        /*026c*/ 	.word	0x00002620


	//   ....[11]....
        /*0270*/ 	.word	0x00002650


	//   ....[12]....
        /*0274*/ 	.word	0x000026d0


	//   ....[13]....
        /*0278*/ 	.word	0x000026e0


	//   ....[14]....
        /*027c*/ 	.word	0x00002730


	//   ....[15]....
        /*0280*/ 	.word	0x00002740


	//   ....[16]....
        /*0284*/ 	.word	0x00002780


	//   ....[17]....
        /*0288*/ 	.word	0x000027a0


	//   ....[18]....
        /*028c*/ 	.word	0x000027e0


	//   ....[19]....
        /*0290*/ 	.word	0x00002800


	//   ....[20]....
        /*0294*/ 	.word	0x000028b0


	//   ....[21]....
        /*0298*/ 	.word	0x000029c0


	//   ....[22]....
        /*029c*/ 	.word	0x000029f0


	//   ....[23]....
        /*02a0*/ 	.word	0x00002fc0


	//   ....[24]....
        /*02a4*/ 	.word	0x00002fd0


	//   ....[25]....
        /*02a8*/ 	.word	0x00003020


	//   ....[26]....
        /*02ac*/ 	.word	0x00003030


	//   ....[27]....
        /*02b0*/ 	.word	0x00003080


	//   ....[28]....
        /*02b4*/ 	.word	0x00003090


	//   ....[29]....
        /*02b8*/ 	.word	0x000030e0


	//   ....[30]....
        /*02bc*/ 	.word	0x000030f0


	//   ....[31]....
        /*02c0*/ 	.word	0x00003150


	//   ....[32]....
        /*02c4*/ 	.word	0x00003160


	//   ....[33]....
        /*02c8*/ 	.word	0x000031f0


	//   ....[34]....
        /*02cc*/ 	.word	0x00003240


	//   ....[35]....
        /*02d0*/ 	.word	0x000032c0


	//   ....[36]....
        /*02d4*/ 	.word	0x000032e0


	//   ....[37]....
        /*02d8*/ 	.word	0x000032f0


	//   ....[38]....
        /*02dc*/ 	.word	0x00003300


	//   ....[39]....
        /*02e0*/ 	.word	0x00003310


	//   ....[40]....
        /*02e4*/ 	.word	0x00003320


	//   ....[41]....
        /*02e8*/ 	.word	0x00003f20


	//   ....[42]....
        /*02ec*/ 	.word	0x00004900


	//   ....[43]....
        /*02f0*/ 	.word	0x00005880


	//   ....[44]....
        /*02f4*/ 	.word	0x000058b0


	//   ....[45]....
        /*02f8*/ 	.word	0x00005930


	//   ....[46]....
        /*02fc*/ 	.word	0x00005940


	//   ....[47]....
        /*0300*/ 	.word	0x00005980


	//   ....[48]....
        /*0304*/ 	.word	0x000059a0


	//   ....[49]....
        /*0308*/ 	.word	0x000059f0


	//   ....[50]....
        /*030c*/ 	.word	0x00005a00


	//   ....[51]....
        /*0310*/ 	.word	0x00005a50


	//   ....[52]....
        /*0314*/ 	.word	0x00005a60


	//   ....[53]....
        /*0318*/ 	.word	0x00005b00


	//   ....[54]....
        /*031c*/ 	.word	0x00005bf0


	//   ....[55]....
        /*0320*/ 	.word	0x00005c20


	//   ....[56]....
        /*0324*/ 	.word	0x000061e0


	//   ....[57]....
        /*0328*/ 	.word	0x00006210


	//   ....[58]....
        /*032c*/ 	.word	0x00006260


	//   ....[59]....
        /*0330*/ 	.word	0x00006270


	//   ....[60]....
        /*0334*/ 	.word	0x000062c0


	//   ....[61]....
        /*0338*/ 	.word	0x000062d0


	//   ....[62]....
        /*033c*/ 	.word	0x00006320


	//   ....[63]....
        /*0340*/ 	.word	0x00006330


	//   ....[64]....
        /*0344*/ 	.word	0x00006380


	//   ....[65]....
        /*0348*/ 	.word	0x00006390


	//   ....[66]....
        /*034c*/ 	.word	0x00006430


	//   ....[67]....
        /*0350*/ 	.word	0x00006480


	//   ....[68]....
        /*0354*/ 	.word	0x00006500


	//   ....[69]....
        /*0358*/ 	.word	0x00006520


	//   ....[70]....
        /*035c*/ 	.word	0x00006530


	//   ....[71]....
        /*0360*/ 	.word	0x00006540


	//   ....[72]....
        /*0364*/ 	.word	0x00006550


	//   ....[73]....
        /*0368*/ 	.word	0x00006560


	//   ....[74]....
        /*036c*/ 	.word	0x00007470


	//   ....[75]....
        /*0370*/ 	.word	0x000074a0


	//   ....[76]....
        /*0374*/ 	.word	0x00007520


	//   ....[77]....
        /*0378*/ 	.word	0x00007530


	//   ....[78]....
        /*037c*/ 	.word	0x00007570


	//   ....[79]....
        /*0380*/ 	.word	0x00007590


	//   ....[80]....
        /*0384*/ 	.word	0x000075d0


	//   ....[81]....
        /*0388*/ 	.word	0x000075f0


	//   ....[82]....
        /*038c*/ 	.word	0x00007640


	//   ....[83]....
        /*0390*/ 	.word	0x00007660


	//   ....[84]....
        /*0394*/ 	.word	0x000076f0


	//   ....[85]....
        /*0398*/ 	.word	0x000077e0


	//   ....[86]....
        /*039c*/ 	.word	0x00007810


	//   ....[87]....
        /*03a0*/ 	.word	0x00007dd0


	//   ....[88]....
        /*03a4*/ 	.word	0x00007e00


	//   ....[89]....
        /*03a8*/ 	.word	0x00007e50


	//   ....[90]....
        /*03ac*/ 	.word	0x00007e60


	//   ....[91]....
        /*03b0*/ 	.word	0x00007eb0


	//   ....[92]....
        /*03b4*/ 	.word	0x00007ec0


	//   ....[93]....
        /*03b8*/ 	.word	0x00007f10


	//   ....[94]....
        /*03bc*/ 	.word	0x00007f20


	//   ....[95]....
        /*03c0*/ 	.word	0x00007f70


	//   ....[96]....
        /*03c4*/ 	.word	0x00007f80


	//   ....[97]....
        /*03c8*/ 	.word	0x00008020


	//   ....[98]....
        /*03cc*/ 	.word	0x00008070


	//   ....[99]....
        /*03d0*/ 	.word	0x000080f0


	//   ....[100]....
        /*03d4*/ 	.word	0x00008110


	//   ....[101]....
        /*03d8*/ 	.word	0x00008120


	//   ....[102]....
        /*03dc*/ 	.word	0x00008130


	//   ....[103]....
        /*03e0*/ 	.word	0x00008140


	//   ....[104]....
        /*03e4*/ 	.word	0x00008150


	//   ....[105]....
        /*03e8*/ 	.word	0x00008ea0


	//   ....[106]....
        /*03ec*/ 	.word	0x00009ce0


	//   ....[107]....
        /*03f0*/ 	.word	0x0000a0c0


	//   ....[108]....
        /*03f4*/ 	.word	0x0000a5c0


	//   ....[109]....
        /*03f8*/ 	.word	0x0000e9c0


	//   ....[110]....
        /*03fc*/ 	.word	0x0000ee10


	//   ....[111]....
        /*0400*/ 	.word	0x0000f060


	//   ....[112]....
        /*0404*/ 	.word	0x0000f200


	//   ....[113]....
        /*0408*/ 	.word	0x0000fa10


	//   ....[114]....
        /*040c*/ 	.word	0x0000feb0


	//   ....[115]....
        /*0410*/ 	.word	0x00010280


	//   ....[116]....
        /*0414*/ 	.word	0x00010650


	//   ....[117]....
        /*0418*/ 	.word	0x00010b40


	//   ....[118]....
        /*041c*/ 	.word	0x00010b70


	//   ....[119]....
        /*0420*/ 	.word	0x00011960


	//   ....[120]....
        /*0424*/ 	.word	0x00011b70


	//----- nvinfo : EIATTR_REG_RECONFIG
	.align		4
.L_45:
        /*0428*/ 	.byte	0x01, 0x54
	.zero		2


	//----- nvinfo : EIATTR_VRC_CTA_INIT_COUNT
	.align		4
        /*042c*/ 	.byte	0x02, 0x4a
        /*042e*/ 	.byte	0x80
	.zero		1


	//----- nvinfo : EIATTR_SYSCALL_OFFSETS
	.align		4
        /*0430*/ 	.byte	0x04, 0x46
        /*0432*/ 	.short	(.L_47 - .L_46)


	//   ....[0]....
.L_46:
        /*0434*/ 	.word	0x0000a980


	//   ....[1]....
        /*0438*/ 	.word	0x0000aa70


	//   ....[2]....
        /*043c*/ 	.word	0x0000b1c0


	//   ....[3]....
        /*0440*/ 	.word	0x0000b330


	//   ....[4]....
        /*0444*/ 	.word	0x0000c030


	//   ....[5]....
        /*0448*/ 	.word	0x0000c1a0


	//   ....[6]....
        /*044c*/ 	.word	0x0000ce30


	//   ....[7]....
        /*0450*/ 	.word	0x0000cfa0


	//   ....[8]....
        /*0454*/ 	.word	0x0000dc70


	//   ....[9]....
        /*0458*/ 	.word	0x0000dde0


	//----- nvinfo : EIATTR_MBARRIER_INSTR_OFFSETS
	.align		4
.L_47:
        /*045c*/ 	.byte	0x04, 0x39
        /*045e*/ 	.short	(.L_49 - .L_48)


	//   ....[0]....
.L_48:
        /*0460*/ 	.word	0x000007f0
        /*0464*/ 	.word	0x000000ff
        /*0468*/ 	.word	0x00000000
        /*046c*/ 	.short	0x0100
        /*046e*/ 	.byte	0x05
	.zero		1


	//   ....[1]....
        /*0470*/ 	.word	0x00000800
        /*0474*/ 	.word	0x000000ff
        /*0478*/ 	.word	0x00000038
        /*047c*/ 	.short	0x0100
        /*047e*/ 	.byte	0x05
	.zero		1


	//   ....[2]....
        /*0480*/ 	.word	0x00000810
        /*0484*/ 	.word	0x000000ff
        /*0488*/ 	.word	0x00000008
        /*048c*/ 	.short	0x0100
        /*048e*/ 	.byte	0x05
	.zero		1


	//   ....[3]....
        /*0490*/ 	.word	0x00000820
        /*0494*/ 	.word	0x000000ff
        /*0498*/ 	.word	0x00000040
        /*049c*/ 	.short	0x0100
        /*049e*/ 	.byte	0x05
	.zero		1


	//   ....[4]....
        /*04a0*/ 	.word	0x00000830
        /*04a4*/ 	.word	0x000000ff
        /*04a8*/ 	.word	0x00000010
        /*04ac*/ 	.short	0x0100
        /*04ae*/ 	.byte	0x05
	.zero		1


	//   ....[5]....
        /*04b0*/ 	.word	0x00000840
        /*04b4*/ 	.word	0x000000ff
        /*04b8*/ 	.word	0x00000048
        /*04bc*/ 	.short	0x0100
        /*04be*/ 	.byte	0x05
	.zero		1


	//   ....[6]....
        /*04c0*/ 	.word	0x00000850
        /*04c4*/ 	.word	0x000000ff
        /*04c8*/ 	.word	0x00000018
        /*04cc*/ 	.short	0x0100
        /*04ce*/ 	.byte	0x05
	.zero		1


	//   ....[7]....
        /*04d0*/ 	.word	0x00000860
        /*04d4*/ 	.word	0x000000ff
        /*04d8*/ 	.word	0x00000050
        /*04dc*/ 	.short	0x0100
        /*04de*/ 	.byte	0x05
	.zero		1


	//   ....[8]....
        /*04e0*/ 	.word	0x00000870
        /*04e4*/ 	.word	0x000000ff
        /*04e8*/ 	.word	0x00000020
        /*04ec*/ 	.short	0x0100
        /*04ee*/ 	.byte	0x05
	.zero		1


	//   ....[9]....
        /*04f0*/ 	.word	0x00000880
        /*04f4*/ 	.word	0x000000ff
        /*04f8*/ 	.word	0x00000058
        /*04fc*/ 	.short	0x0100
        /*04fe*/ 	.byte	0x05
	.zero		1


	//   ....[10]....
        /*0500*/ 	.word	0x00000890
        /*0504*/ 	.word	0x000000ff
        /*0508*/ 	.word	0x00000028
        /*050c*/ 	.short	0x0100
        /*050e*/ 	.byte	0x05
	.zero		1


	//   ....[11]....
        /*0510*/ 	.word	0x000008a0
        /*0514*/ 	.word	0x000000ff
        /*0518*/ 	.word	0x00000060
        /*051c*/ 	.short	0x0100
        /*051e*/ 	.byte	0x05
	.zero		1


	//   ....[12]....
        /*0520*/ 	.word	0x000008b0
        /*0524*/ 	.word	0x000000ff
        /*0528*/ 	.word	0x00000030
        /*052c*/ 	.short	0x0100
        /*052e*/ 	.byte	0x05
	.zero		1


	//   ....[13]....
        /*0530*/ 	.word	0x000008c0
        /*0534*/ 	.word	0x000000ff
        /*0538*/ 	.word	0x00000068
        /*053c*/ 	.short	0x0100
        /*053e*/ 	.byte	0x05
	.zero		1


	//   ....[14]....
        /*0540*/ 	.word	0x000009e0
        /*0544*/ 	.word	0x000000ff
        /*0548*/ 	.word	0x00000070
        /*054c*/ 	.short	0x0100
        /*054e*/ 	.byte	0x06
	.zero		1


	//   ....[15]....
        /*0550*/ 	.word	0x000009f0
        /*0554*/ 	.word	0x000000ff
        /*0558*/ 	.word	0x00000090
        /*055c*/ 	.short	0x0100
        /*055e*/ 	.byte	0x06
	.zero		1


	//   ....[16]....
        /*0560*/ 	.word	0x00000a00
        /*0564*/ 	.word	0x000000ff
        /*0568*/ 	.word	0x00000078
        /*056c*/ 	.short	0x0100
        /*056e*/ 	.byte	0x06
	.zero		1


	//   ....[17]....
        /*0570*/ 	.word	0x00000a10
        /*0574*/ 	.word	0x000000ff
        /*0578*/ 	.word	0x00000098
        /*057c*/ 	.short	0x0100
        /*057e*/ 	.byte	0x06
	.zero		1


	//   ....[18]....
        /*0580*/ 	.word	0x00000a20
        /*0584*/ 	.word	0x000000ff
        /*0588*/ 	.word	0x00000080
        /*058c*/ 	.short	0x0100
        /*058e*/ 	.byte	0x06
	.zero		1


	//   ....[19]....
        /*0590*/ 	.word	0x00000a30
        /*0594*/ 	.word	0x000000ff
        /*0598*/ 	.word	0x000000a0
        /*059c*/ 	.short	0x0100
        /*059e*/ 	.byte	0x06
	.zero		1


	//   ....[20]....
        /*05a0*/ 	.word	0x00000a40
        /*05a4*/ 	.word	0x000000ff
        /*05a8*/ 	.word	0x00000088
        /*05ac*/ 	.short	0x0100
        /*05ae*/ 	.byte	0x06
	.zero		1


	//   ....[21]....
        /*05b0*/ 	.word	0x00000a50
        /*05b4*/ 	.word	0x000000ff
        /*05b8*/ 	.word	0x000000a8
        /*05bc*/ 	.short	0x0100
        /*05be*/ 	.byte	0x06
	.zero		1


	//   ....[22]....
        /*05c0*/ 	.word	0x00000b30
        /*05c4*/ 	.word	0x000000ff
        /*05c8*/ 	.word	0x000000b0
        /*05cc*/ 	.short	0x0100
        /*05ce*/ 	.byte	0x05
	.zero		1


	//   ....[23]....
        /*05d0*/ 	.word	0x00000b40
        /*05d4*/ 	.word	0x000000ff
        /*05d8*/ 	.word	0x000000b8
        /*05dc*/ 	.short	0x0100
        /*05de*/ 	.byte	0x05
	.zero		1


	//   ....[24]....
        /*05e0*/ 	.word	0x00000c60
        /*05e4*/ 	.word	0x000000ff
        /*05e8*/ 	.word	0x000000c0
        /*05ec*/ 	.short	0x0100
        /*05ee*/ 	.byte	0x06
	.zero		1


	//   ....[25]....
        /*05f0*/ 	.word	0x00000c70
        /*05f4*/ 	.word	0x000000ff
        /*05f8*/ 	.word	0x00000100
        /*05fc*/ 	.short	0x0100
        /*05fe*/ 	.byte	0x06
	.zero		1


	//   ....[26]....
        /*0600*/ 	.word	0x00000c80
        /*0604*/ 	.word	0x000000ff
        /*0608*/ 	.word	0x000000c8
        /*060c*/ 	.short	0x0100
        /*060e*/ 	.byte	0x06
	.zero		1


	//   ....[27]....
        /*0610*/ 	.word	0x00000c90
        /*0614*/ 	.word	0x000000ff
        /*0618*/ 	.word	0x00000108
        /*061c*/ 	.short	0x0100
        /*061e*/ 	.byte	0x06
	.zero		1


	//   ....[28]....
        /*0620*/ 	.word	0x00000ca0
        /*0624*/ 	.word	0x000000ff
        /*0628*/ 	.word	0x000000d0
        /*062c*/ 	.short	0x0100
        /*062e*/ 	.byte	0x06
	.zero		1


	//   ....[29]....
        /*0630*/ 	.word	0x00000cb0
        /*0634*/ 	.word	0x000000ff
        /*0638*/ 	.word	0x00000110
        /*063c*/ 	.short	0x0100
        /*063e*/ 	.byte	0x06
	.zero		1


	//   ....[30]....
        /*0640*/ 	.word	0x00000cc0
        /*0644*/ 	.word	0x000000ff
        /*0648*/ 	.word	0x000000d8
        /*064c*/ 	.short	0x0100
        /*064e*/ 	.byte	0x06
	.zero		1


	//   ....[31]....
        /*0650*/ 	.word	0x00000cd0
        /*0654*/ 	.word	0x000000ff
        /*0658*/ 	.word	0x00000118
        /*065c*/ 	.short	0x0100
        /*065e*/ 	.byte	0x06
	.zero		1


	//   ....[32]....
        /*0660*/ 	.word	0x00000ce0
        /*0664*/ 	.word	0x000000ff
        /*0668*/ 	.word	0x000000e0
        /*066c*/ 	.short	0x0100
        /*066e*/ 	.byte	0x06
	.zero		1


	//   ....[33]....
        /*0670*/ 	.word	0x00000cf0
        /*0674*/ 	.word	0x000000ff
        /*0678*/ 	.word	0x00000120
        /*067c*/ 	.short	0x0100
        /*067e*/ 	.byte	0x06
	.zero		1


	//   ....[34]....
        /*0680*/ 	.word	0x00000d00
        /*0684*/ 	.word	0x000000ff
        /*0688*/ 	.word	0x000000e8
        /*068c*/ 	.short	0x0100
        /*068e*/ 	.byte	0x06
	.zero		1


	//   ....[35]....
        /*0690*/ 	.word	0x00000d10
        /*0694*/ 	.word	0x000000ff
        /*0698*/ 	.word	0x00000128
        /*069c*/ 	.short	0x0100
        /*069e*/ 	.byte	0x06
	.zero		1


	//   ....[36]....
        /*06a0*/ 	.word	0x00000d20
        /*06a4*/ 	.word	0x000000ff
        /*06a8*/ 	.word	0x000000f0
        /*06ac*/ 	.short	0x0100
        /*06ae*/ 	.byte	0x06
	.zero		1


	//   ....[37]....
        /*06b0*/ 	.word	0x00000d30
        /*06b4*/ 	.word	0x000000ff
        /*06b8*/ 	.word	0x00000130
        /*06bc*/ 	.short	0x0100
        /*06be*/ 	.byte	0x06
	.zero		1


	//   ....[38]....
        /*06c0*/ 	.word	0x00000d40
        /*06c4*/ 	.word	0x000000ff
        /*06c8*/ 	.word	0x000000f8
        /*06cc*/ 	.short	0x0100
        /*06ce*/ 	.byte	0x06
	.zero		1


	//   ....[39]....
        /*06d0*/ 	.word	0x00000d50
        /*06d4*/ 	.word	0x000000ff
        /*06d8*/ 	.word	0x00000138
        /*06dc*/ 	.short	0x0100
        /*06de*/ 	.byte	0x06
	.zero		1


	//   ....[40]....
        /*06e0*/ 	.word	0x00000e70
        /*06e4*/ 	.word	0x000000ff
        /*06e8*/ 	.word	0x000001a0
        /*06ec*/ 	.short	0x0100
        /*06ee*/ 	.byte	0x06
	.zero		1


	//   ....[41]....
        /*06f0*/ 	.word	0x00000e80
        /*06f4*/ 	.word	0x000000ff
        /*06f8*/ 	.word	0x000001e0
        /*06fc*/ 	.short	0x0100
        /*06fe*/ 	.byte	0x06
	.zero		1


	//   ....[42]....
        /*0700*/ 	.word	0x00000e90
        /*0704*/ 	.word	0x000000ff
        /*0708*/ 	.word	0x000001a8
        /*070c*/ 	.short	0x0100
        /*070e*/ 	.byte	0x06
	.zero		1


	//   ....[43]....
        /*0710*/ 	.word	0x00000ea0
        /*0714*/ 	.word	0x000000ff
        /*0718*/ 	.word	0x000001e8
        /*071c*/ 	.short	0x0100
        /*071e*/ 	.byte	0x06
	.zero		1


	//   ....[44]....
        /*0720*/ 	.word	0x00000eb0
        /*0724*/ 	.word	0x000000ff
        /*0728*/ 	.word	0x000001b0
        /*072c*/ 	.short	0x0100
        /*072e*/ 	.byte	0x06
	.zero		1


	//   ....[45]....
        /*0730*/ 	.word	0x00000ec0
        /*0734*/ 	.word	0x000000ff
        /*0738*/ 	.word	0x000001f0
        /*073c*/ 	.short	0x0100
        /*073e*/ 	.byte	0x06
	.zero		1


	//   ....[46]....
        /*0740*/ 	.word	0x00000ed0
        /*0744*/ 	.word	0x000000ff
        /*0748*/ 	.word	0x000001b8
        /*074c*/ 	.short	0x0100
        /*074e*/ 	.byte	0x06
	.zero		1


	//   ....[47]....
        /*0750*/ 	.word	0x00000ee0
        /*0754*/ 	.word	0x000000ff
        /*0758*/ 	.word	0x000001f8
        /*075c*/ 	.short	0x0100
        /*075e*/ 	.byte	0x06
	.zero		1


	//   ....[48]....
        /*0760*/ 	.word	0x00000ef0
        /*0764*/ 	.word	0x000000ff
        /*0768*/ 	.word	0x000001c0
        /*076c*/ 	.short	0x0100
        /*076e*/ 	.byte	0x06
	.zero		1


	//   ....[49]....
        /*0770*/ 	.word	0x00000f00
        /*0774*/ 	.word	0x000000ff
        /*0778*/ 	.word	0x00000200
        /*077c*/ 	.short	0x0100
        /*077e*/ 	.byte	0x06
	.zero		1


	//   ....[50]....
        /*0780*/ 	.word	0x00000f10
        /*0784*/ 	.word	0x000000ff
        /*0788*/ 	.word	0x000001c8
        /*078c*/ 	.short	0x0100
        /*078e*/ 	.byte	0x06
	.zero		1


	//   ....[51]....
        /*0790*/ 	.word	0x00000f20
        /*0794*/ 	.word	0x000000ff
        /*0798*/ 	.word	0x00000208
        /*079c*/ 	.short	0x0100
        /*079e*/ 	.byte	0x06
	.zero		1


	//   ....[52]....
        /*07a0*/ 	.word	0x00000f30
        /*07a4*/ 	.word	0x000000ff
        /*07a8*/ 	.word	0x000001d0
        /*07ac*/ 	.short	0x0100
        /*07ae*/ 	.byte	0x06
	.zero		1


	//   ....[53]....
        /*07b0*/ 	.word	0x00000f40
        /*07b4*/ 	.word	0x000000ff
        /*07b8*/ 	.word	0x00000210
        /*07bc*/ 	.short	0x0100
        /*07be*/ 	.byte	0x06
	.zero		1


	//   ....[54]....
        /*07c0*/ 	.word	0x00000f50
        /*07c4*/ 	.word	0x000000ff
        /*07c8*/ 	.word	0x000001d8
        /*07cc*/ 	.short	0x0100
        /*07ce*/ 	.byte	0x06
	.zero		1


	//   ....[55]....
        /*07d0*/ 	.word	0x00000f60
        /*07d4*/ 	.word	0x000000ff
        /*07d8*/ 	.word	0x00000218
        /*07dc*/ 	.short	0x0100
        /*07de*/ 	.byte	0x06
	.zero		1


	//   ....[56]....
        /*07e0*/ 	.word	0x00001090
        /*07e4*/ 	.word	0x000000ff
        /*07e8*/ 	.word	0x00000140
        /*07ec*/ 	.short	0x0100
        /*07ee*/ 	.byte	0x06
	.zero		1


	//   ....[57]....
        /*07f0*/ 	.word	0x000010a0
        /*07f4*/ 	.word	0x000000ff
        /*07f8*/ 	.word	0x00000160
        /*07fc*/ 	.short	0x0100
        /*07fe*/ 	.byte	0x06
	.zero		1


	//   ....[58]....
        /*0800*/ 	.word	0x000010b0
        /*0804*/ 	.word	0x000000ff
        /*0808*/ 	.word	0x00000148
        /*080c*/ 	.short	0x0100
        /*080e*/ 	.byte	0x06
	.zero		1


	//   ....[59]....
        /*0810*/ 	.word	0x000010c0
        /*0814*/ 	.word	0x000000ff
        /*0818*/ 	.word	0x00000168
        /*081c*/ 	.short	0x0100
        /*081e*/ 	.byte	0x06
	.zero		1


	//   ....[60]....
        /*0820*/ 	.word	0x000010d0
        /*0824*/ 	.word	0x000000ff
        /*0828*/ 	.word	0x00000150
        /*082c*/ 	.short	0x0100
        /*082e*/ 	.byte	0x06
	.zero		1


	//   ....[61]....
        /*0830*/ 	.word	0x000010e0
        /*0834*/ 	.word	0x000000ff
        /*0838*/ 	.word	0x00000170
        /*083c*/ 	.short	0x0100
        /*083e*/ 	.byte	0x06
	.zero		1


	//   ....[62]....
        /*0840*/ 	.word	0x000010f0
        /*0844*/ 	.word	0x000000ff
        /*0848*/ 	.word	0x00000158
        /*084c*/ 	.short	0x0100
        /*084e*/ 	.byte	0x06
	.zero		1


	//   ....[63]....
        /*0850*/ 	.word	0x00001100
        /*0854*/ 	.word	0x000000ff
        /*0858*/ 	.word	0x00000178
        /*085c*/ 	.short	0x0100
        /*085e*/ 	.byte	0x06
	.zero		1


	//   ....[64]....
        /*0860*/ 	.word	0x00001200
        /*0864*/ 	.word	0x000000ff
        /*0868*/ 	.word	0x00000190
        /*086c*/ 	.short	0x0100
        /*086e*/ 	.byte	0x05
	.zero		1


	//   ....[65]....
        /*0870*/ 	.word	0x00004260
        /*0874*/ 	.word	0x000000ff
        /*0878*/ 	.word	0x00000038
        /*087c*/ 	.short	0x010a
        /*087e*/ 	.byte	0x05
	.zero		1


	//   ....[66]....
        /*0880*/ 	.word	0x000043e0
        /*0884*/ 	.word	0x000000ff
        /*0888*/ 	.word	0x00000038
        /*088c*/ 	.short	0x010a
        /*088e*/ 	.byte	0x09
	.zero		1


	//   ....[67]....
        /*0890*/ 	.word	0x00004580
        /*0894*/ 	.word	0x000000ff
        /*0898*/ 	.word	0x00000038
        /*089c*/ 	.short	0x010a
        /*089e*/ 	.byte	0x04
	.zero		1


	//   ....[68]....
        /*08a0*/ 	.word	0x00004620
        /*08a4*/ 	.word	0x000000ff
        /*08a8*/ 	.word	0x000000b8
        /*08ac*/ 	.short	0x0101
        /*08ae*/ 	.byte	0x0c
	.zero		1


	//   ....[69]....
        /*08b0*/ 	.word	0x00004640
        /*08b4*/ 	.word	0x000000ff
        /*08b8*/ 	.word	0x00000038
        /*08bc*/ 	.short	0x010a
        /*08be*/ 	.byte	0x04
	.zero		1


	//   ....[70]....
        /*08c0*/ 	.word	0x000046c0
        /*08c4*/ 	.word	0x000000ff
        /*08c8*/ 	.word	0x00000038
        /*08cc*/ 	.short	0x010a
        /*08ce*/ 	.byte	0x09
	.zero		1


	//   ....[71]....
        /*08d0*/ 	.word	0x00004860
        /*08d4*/ 	.word	0x000000ff
        /*08d8*/ 	.word	0x00000038
        /*08dc*/ 	.short	0x010a
        /*08de*/ 	.byte	0x04
	.zero		1


	//   ....[72]....
        /*08e0*/ 	.word	0x00004950
        /*08e4*/ 	.word	0x000000ff
        /*08e8*/ 	.word	0x000001a0
        /*08ec*/ 	.short	0x010a
        /*08ee*/ 	.byte	0x04
	.zero		1


	//   ....[73]....
        /*08f0*/ 	.word	0x00004ae0
        /*08f4*/ 	.word	0x000000ff
        /*08f8*/ 	.word	0x00000000
        /*08fc*/ 	.short	0x0101
        /*08fe*/ 	.byte	0x04
	.zero		1


	//   ....[74]....
        /*0900*/ 	.word	0x00004b50
        /*0904*/ 	.word	0x000000ff
        /*0908*/ 	.word	0x00000000
        /*090c*/ 	.short	0x010a
        /*090e*/ 	.byte	0x04
	.zero		1


	//   ....[75]....
        /*0910*/ 	.word	0x00004be0
        /*0914*/ 	.word	0x000000ff
        /*0918*/ 	.word	0x00000000
        /*091c*/ 	.short	0x010a
        /*091e*/ 	.byte	0x04
	.zero		1


	//   ....[76]....
        /*0920*/ 	.word	0x00004c70
        /*0924*/ 	.word	0x000000ff
        /*0928*/ 	.word	0x00000000
        /*092c*/ 	.short	0x010a
        /*092e*/ 	.byte	0x04
	.zero		1


	//   ....[77]....
        /*0930*/ 	.word	0x00004d00
        /*0934*/ 	.word	0x000000ff
        /*0938*/ 	.word	0x00000000
        /*093c*/ 	.short	0x010a
        /*093e*/ 	.byte	0x04
	.zero		1


	//   ....[78]....
        /*0940*/ 	.word	0x00004d90
        /*0944*/ 	.word	0x000000ff
        /*0948*/ 	.word	0x00000000
        /*094c*/ 	.short	0x010a
        /*094e*/ 	.byte	0x04
	.zero		1


	//   ....[79]....
        /*0950*/ 	.word	0x00004e20
        /*0954*/ 	.word	0x000000ff
        /*0958*/ 	.word	0x00000000
        /*095c*/ 	.short	0x010a
        /*095e*/ 	.byte	0x04
	.zero		1


	//   ....[80]....
        /*0960*/ 	.word	0x00004ec0
        /*0964*/ 	.word	0x00000000
        /*0968*/ 	.word	0x00000000
        /*096c*/ 	.short	0x010a
        /*096e*/ 	.byte	0xff
	.zero		1


	//   ....[81]....
        /*0970*/ 	.word	0x00006a50
        /*0974*/ 	.word	0x000000ff
        /*0978*/ 	.word	0x00000100
        /*097c*/ 	.short	0x010a
        /*097e*/ 	.byte	0x04
	.zero		1


	//   ....[82]....
        /*0980*/ 	.word	0x00006bf0
        /*0984*/ 	.word	0x000000ff
        /*0988*/ 	.word	0x000000c0
        /*098c*/ 	.short	0x0101
        /*098e*/ 	.byte	0x04
	.zero		1


	//   ....[83]....
        /*0990*/ 	.word	0x00008670
        /*0994*/ 	.word	0x000000ff
        /*0998*/ 	.word	0x00000100
        /*099c*/ 	.short	0x010a
        /*099e*/ 	.byte	0x04
	.zero		1


	//   ....[84]....
        /*09a0*/ 	.word	0x000087f0
        /*09a4*/ 	.word	0x000000ff
        /*09a8*/ 	.word	0x000000c0
        /*09ac*/ 	.short	0x0101
        /*09ae*/ 	.byte	0x04
	.zero		1


	//   ....[85]....
        /*09b0*/ 	.word	0x00008f10
        /*09b4*/ 	.word	0x0000000f
        /*09b8*/ 	.word	0x000000b8
        /*09bc*/ 	.short	0x010a
        /*09be*/ 	.byte	0xff
	.zero		1


	//   ....[86]....
        /*09c0*/ 	.word	0x00009180
        /*09c4*/ 	.word	0x000000ff
        /*09c8*/ 	.word	0x00000090
        /*09cc*/ 	.short	0x010a
        /*09ce*/ 	.byte	0x18
	.zero		1


	//   ....[87]....
        /*09d0*/ 	.word	0x000092a0
        /*09d4*/ 	.word	0x000000ff
        /*09d8*/ 	.word	0x00000070
        /*09dc*/ 	.short	0x010b
        /*09de*/ 	.byte	0x18
	.zero		1


	//   ....[88]....
        /*09e0*/ 	.word	0x00009310
        /*09e4*/ 	.word	0x000000ff
        /*09e8*/ 	.word	0x00000000
        /*09ec*/ 	.short	0x0101
        /*09ee*/ 	.byte	0x04
	.zero		1


	//   ....[89]....
        /*09f0*/ 	.word	0x00009340
        /*09f4*/ 	.word	0x000000ff
        /*09f8*/ 	.word	0x00000098
        /*09fc*/ 	.short	0x010a
        /*09fe*/ 	.byte	0x18
	.zero		1


	//   ....[90]....
        /*0a00*/ 	.word	0x00009470
        /*0a04*/ 	.word	0x000000ff
        /*0a08*/ 	.word	0x00000078
        /*0a0c*/ 	.short	0x010b
        /*0a0e*/ 	.byte	0x18
	.zero		1


	//   ....[91]....
        /*0a10*/ 	.word	0x000094d0
        /*0a14*/ 	.word	0x000000ff
        /*0a18*/ 	.word	0x00000000
        /*0a1c*/ 	.short	0x0101
        /*0a1e*/ 	.byte	0x04
	.zero		1


	//   ....[92]....
        /*0a20*/ 	.word	0x00009500
        /*0a24*/ 	.word	0x000000ff
        /*0a28*/ 	.word	0x000000a0
        /*0a2c*/ 	.short	0x010a
        /*0a2e*/ 	.byte	0x18
	.zero		1


	//   ....[93]....
        /*0a30*/ 	.word	0x00009630
        /*0a34*/ 	.word	0x000000ff
        /*0a38*/ 	.word	0x00000080
        /*0a3c*/ 	.short	0x010b
        /*0a3e*/ 	.byte	0x18
	.zero		1


	//   ....[94]....
        /*0a40*/ 	.word	0x00009690
        /*0a44*/ 	.word	0x000000ff
        /*0a48*/ 	.word	0x00000000
        /*0a4c*/ 	.short	0x0101
        /*0a4e*/ 	.byte	0x04
	.zero		1


	//   ....[95]....
        /*0a50*/ 	.word	0x000096c0
        /*0a54*/ 	.word	0x000000ff
        /*0a58*/ 	.word	0x000000a8
        /*0a5c*/ 	.short	0x010a
        /*0a5e*/ 	.byte	0x18
	.zero		1


	//   ....[96]....
        /*0a60*/ 	.word	0x000097f0
        /*0a64*/ 	.word	0x000000ff
        /*0a68*/ 	.word	0x00000088
        /*0a6c*/ 	.short	0x010b
        /*0a6e*/ 	.byte	0x18
	.zero		1


	//   ....[97]....
        /*0a70*/ 	.word	0x00009870
        /*0a74*/ 	.word	0x000000ff
        /*0a78*/ 	.word	0x00000000
        /*0a7c*/ 	.short	0x0101
        /*0a7e*/ 	.byte	0x04
	.zero		1


	//   ....[98]....
        /*0a80*/ 	.word	0x000098c0
        /*0a84*/ 	.word	0x000000ff
        /*0a88*/ 	.word	0x000001a0
        /*0a8c*/ 	.short	0x010a
        /*0a8e*/ 	.byte	0x08
	.zero		1


	//   ....[99]....
        /*0a90*/ 	.word	0x00009a20
        /*0a94*/ 	.word	0x000000ff
        /*0a98*/ 	.word	0x00000000
        /*0a9c*/ 	.short	0x0101
        /*0a9e*/ 	.byte	0x08
	.zero		1


	//   ....[100]....
        /*0aa0*/ 	.word	0x00009ad0
        /*0aa4*/ 	.word	0x000000ff
        /*0aa8*/ 	.word	0x00000090
        /*0aac*/ 	.short	0x010a
        /*0aae*/ 	.byte	0x18
	.zero		1


	//   ....[101]....
        /*0ab0*/ 	.word	0x00009b10
        /*0ab4*/ 	.word	0x000000ff
        /*0ab8*/ 	.word	0x00000098
        /*0abc*/ 	.short	0x010a
        /*0abe*/ 	.byte	0x18
	.zero		1


	//   ....[102]....
        /*0ac0*/ 	.word	0x00009b50
        /*0ac4*/ 	.word	0x000000ff
        /*0ac8*/ 	.word	0x000000a0
        /*0acc*/ 	.short	0x010a
        /*0ace*/ 	.byte	0x18
	.zero		1


	//   ....[103]....
        /*0ad0*/ 	.word	0x00009bb0
        /*0ad4*/ 	.word	0x00000000
        /*0ad8*/ 	.word	0x000000a8
        /*0adc*/ 	.short	0x010a
        /*0ade*/ 	.byte	0xff
	.zero		1


	//   ....[104]....
        /*0ae0*/ 	.word	0x0000a660
        /*0ae4*/ 	.word	0x000000ff
        /*0ae8*/ 	.word	0x000001a0
        /*0aec*/ 	.short	0x010a
        /*0aee*/ 	.byte	0x06
	.zero		1


	//   ....[105]....
        /*0af0*/ 	.word	0x0000a7f0
        /*0af4*/ 	.word	0x000000ff
        /*0af8*/ 	.word	0x00000000
        /*0afc*/ 	.short	0x0101
        /*0afe*/ 	.byte	0x04
	.zero		1


	//   ....[106]....
        /*0b00*/ 	.word	0x0000ad60
        /*0b04*/ 	.word	0x000000ff
        /*0b08*/ 	.word	0x00000070
        /*0b0c*/ 	.short	0x010a
        /*0b0e*/ 	.byte	0x2b
	.zero		1


	//   ....[107]....
        /*0b10*/ 	.word	0x0000adc0
        /*0b14*/ 	.word	0x00000061
        /*0b18*/ 	.word	0x00000140
        /*0b1c*/ 	.short	0x010a
        /*0b1e*/ 	.byte	0xff
	.zero		1


	//   ....[108]....
        /*0b20*/ 	.word	0x0000ade0
        /*0b24*/ 	.word	0x000000ff
        /*0b28*/ 	.word	0x00000070
        /*0b2c*/ 	.short	0x010a
        /*0b2e*/ 	.byte	0x2b
	.zero		1


	//   ....[109]....
        /*0b30*/ 	.word	0x0000b090
        /*0b34*/ 	.word	0x00000061
        /*0b38*/ 	.word	0x00000140
        /*0b3c*/ 	.short	0x010a
        /*0b3e*/ 	.byte	0xff
	.zero		1


	//   ....[110]....
        /*0b40*/ 	.word	0x0000bcd0
        /*0b44*/ 	.word	0x000000ff
        /*0b48*/ 	.word	0x00000000
        /*0b4c*/ 	.short	0x0101
        /*0b4e*/ 	.byte	0x04
	.zero		1


	//   ....[111]....
        /*0b50*/ 	.word	0x0000bd20
        /*0b54*/ 	.word	0x000000ff
        /*0b58*/ 	.word	0x00000078
        /*0b5c*/ 	.short	0x010a
        /*0b5e*/ 	.byte	0x2b
	.zero		1


	//   ....[112]....
        /*0b60*/ 	.word	0x0000bd50
        /*0b64*/ 	.word	0x000000ff
        /*0b68*/ 	.word	0x00000078
        /*0b6c*/ 	.short	0x010a
        /*0b6e*/ 	.byte	0x2b
	.zero		1


	//   ....[113]....
        /*0b70*/ 	.word	0x0000cb10
        /*0b74*/ 	.word	0x000000ff
        /*0b78*/ 	.word	0x00000000
        /*0b7c*/ 	.short	0x0101
        /*0b7e*/ 	.byte	0x04
	.zero		1


	//   ....[114]....
        /*0b80*/ 	.word	0x0000cb30
        /*0b84*/ 	.word	0x000000ff
        /*0b88*/ 	.word	0x00000080
        /*0b8c*/ 	.short	0x010a
        /*0b8e*/ 	.byte	0x2b
	.zero		1


	//   ....[115]....
        /*0b90*/ 	.word	0x0000cb50
        /*0b94*/ 	.word	0x000000ff
        /*0b98*/ 	.word	0x00000080
        /*0b9c*/ 	.short	0x010a
        /*0b9e*/ 	.byte	0x2b
	.zero		1


	//   ....[116]....
        /*0ba0*/ 	.word	0x0000d950
        /*0ba4*/ 	.word	0x000000ff
        /*0ba8*/ 	.word	0x00000000
        /*0bac*/ 	.short	0x0101
        /*0bae*/ 	.byte	0x04
	.zero		1


	//   ....[117]....
        /*0bb0*/ 	.word	0x0000d970
        /*0bb4*/ 	.word	0x000000ff
        /*0bb8*/ 	.word	0x00000088
        /*0bbc*/ 	.short	0x010a
        /*0bbe*/ 	.byte	0x2b
	.zero		1


	//   ....[118]....
        /*0bc0*/ 	.word	0x0000d990
        /*0bc4*/ 	.word	0x000000ff
        /*0bc8*/ 	.word	0x00000088
        /*0bcc*/ 	.short	0x010a
        /*0bce*/ 	.byte	0x2b
	.zero		1


	//   ....[119]....
        /*0bd0*/ 	.word	0x0000e030
        /*0bd4*/ 	.word	0x00000061
        /*0bd8*/ 	.word	0x00000000
        /*0bdc*/ 	.short	0x0101
        /*0bde*/ 	.byte	0xff
	.zero		1


	//   ....[120]....
        /*0be0*/ 	.word	0x0000e8b0
        /*0be4*/ 	.word	0x000000ff
        /*0be8*/ 	.word	0x00000000
        /*0bec*/ 	.short	0x0101
        /*0bee*/ 	.byte	0x04
	.zero		1


	//   ....[121]....
        /*0bf0*/ 	.word	0x0000e950
        /*0bf4*/ 	.word	0x000000ff
        /*0bf8*/ 	.word	0x00000000
        /*0bfc*/ 	.short	0x0101
        /*0bfe*/ 	.byte	0x04
	.zero		1


	//   ....[122]....
        /*0c00*/ 	.word	0x0000f260
        /*0c04*/ 	.word	0x000000ff
        /*0c08*/ 	.word	0x000000c0
        /*0c0c*/ 	.short	0x010a
        /*0c0e*/ 	.byte	0x18
	.zero		1


	//   ....[123]....
        /*0c10*/ 	.word	0x0000f3a0
        /*0c14*/ 	.word	0x000000ff
        /*0c18*/ 	.word	0x00000000
        /*0c1c*/ 	.short	0x0101
        /*0c1e*/ 	.byte	0x06
	.zero		1


	//   ....[124]....
        /*0c20*/ 	.word	0x0000f410
        /*0c24*/ 	.word	0x000000ff
        /*0c28*/ 	.word	0x000001e0
        /*0c2c*/ 	.short	0x010a
        /*0c2e*/ 	.byte	0x18
	.zero		1


	//   ....[125]....
        /*0c30*/ 	.word	0x00010550
        /*0c34*/ 	.word	0x000000ff
        /*0c38*/ 	.word	0x000001a0
        /*0c3c*/ 	.short	0x0101
        /*0c3e*/ 	.byte	0x18
	.zero		1


	//   ....[126]....
        /*0c40*/ 	.word	0x00010840
        /*0c44*/ 	.word	0x000000ff
        /*0c48*/ 	.word	0x00000008
        /*0c4c*/ 	.short	0x010a
        /*0c4e*/ 	.byte	0x06
	.zero		1


	//   ....[127]....
        /*0c50*/ 	.word	0x00010860
        /*0c54*/ 	.word	0x000000ff
        /*0c58*/ 	.word	0x00000008
        /*0c5c*/ 	.short	0x010a
        /*0c5e*/ 	.byte	0x06
	.zero		1


	//   ....[128]....
        /*0c60*/ 	.word	0x000109f0
        /*0c64*/ 	.word	0x000000ff
        /*0c68*/ 	.word	0x00000008
        /*0c6c*/ 	.short	0x010a
        /*0c6e*/ 	.byte	0x06
	.zero		1


	//   ....[129]....
        /*0c70*/ 	.word	0x00010a10
        /*0c74*/ 	.word	0x000000ff
        /*0c78*/ 	.word	0x00000008
        /*0c7c*/ 	.short	0x010a
        /*0c7e*/ 	.byte	0x06
	.zero		1


	//   ....[130]....
        /*0c80*/ 	.word	0x00010ad0
        /*0c84*/ 	.word	0x000000ff
        /*0c88*/ 	.word	0x00000000
        /*0c8c*/ 	.short	0x0101
        /*0c8e*/ 	.byte	0x05
	.zero		1


	//   ....[131]....
        /*0c90*/ 	.word	0x00010dc0
        /*0c94*/ 	.word	0x000000ff
        /*0c98*/ 	.word	0x00000000
        /*0c9c*/ 	.short	0x010a
        /*0c9e*/ 	.byte	0x06
	.zero		1


	//   ....[132]....
        /*0ca0*/ 	.word	0x00010e20
        /*0ca4*/ 	.word	0x000000ff
        /*0ca8*/ 	.word	0x00000160
        /*0cac*/ 	.short	0x010a
        /*0cae*/ 	.byte	0x09
	.zero		1


	//   ....[133]....
        /*0cb0*/ 	.word	0x00010f80
        /*0cb4*/ 	.word	0x000000ff
        /*0cb8*/ 	.word	0x00000000
        /*0cbc*/ 	.short	0x010a
        /*0cbe*/ 	.byte	0x06
	.zero		1


	//   ....[134]....
        /*0cc0*/ 	.word	0x000110b0
        /*0cc4*/ 	.word	0x000000ff
        /*0cc8*/ 	.word	0x00000000
        /*0ccc*/ 	.short	0x010a
        /*0cce*/ 	.byte	0x1e
	.zero		1


	//   ....[135]....
        /*0cd0*/ 	.word	0x00011350
        /*0cd4*/ 	.word	0x000000ff
        /*0cd8*/ 	.word	0x000001a0
        /*0cdc*/ 	.short	0x010a
        /*0cde*/ 	.byte	0x06
	.zero		1


	//   ....[136]....
        /*0ce0*/ 	.word	0x00011480
        /*0ce4*/ 	.word	0x000000ff
        /*0ce8*/ 	.word	0x00000000
        /*0cec*/ 	.short	0x0101
        /*0cee*/ 	.byte	0x06
	.zero		1


	//   ....[137]....
        /*0cf0*/ 	.word	0x000115d0
        /*0cf4*/ 	.word	0x000000ff
        /*0cf8*/ 	.word	0x00000160
        /*0cfc*/ 	.short	0x010a
        /*0cfe*/ 	.byte	0x06
	.zero		1


	//   ....[138]....
        /*0d00*/ 	.word	0x00011690
        /*0d04*/ 	.word	0x000000ff
        /*0d08*/ 	.word	0x00000160
        /*0d0c*/ 	.short	0x010a
        /*0d0e*/ 	.byte	0x07
	.zero		1


	//   ....[139]....
        /*0d10*/ 	.word	0x00011750
        /*0d14*/ 	.word	0x000000ff
        /*0d18*/ 	.word	0x00000160
        /*0d1c*/ 	.short	0x010a
        /*0d1e*/ 	.byte	0x07
	.zero		1


	//   ....[140]....
        /*0d20*/ 	.word	0x00011810
        /*0d24*/ 	.word	0x00000000
        /*0d28*/ 	.word	0x00000160
        /*0d2c*/ 	.short	0x010a
        /*0d2e*/ 	.byte	0xff
	.zero		1


	//   ....[141]....
        /*0d30*/ 	.word	0x00011850
        /*0d34*/ 	.word	0x00000000
        /*0d38*/ 	.word	0x00000160
        /*0d3c*/ 	.short	0x010a
        /*0d3e*/ 	.byte	0xff
	.zero		1


	//   ....[142]....
        /*0d40*/ 	.word	0x000118c0
        /*0d44*/ 	.word	0x000000ff
        /*0d48*/ 	.word	0x00000000
        /*0d4c*/ 	.short	0x0101
        /*0d4e*/ 	.byte	0x06
	.zero		1


	//   ....[143]....
        /*0d50*/ 	.word	0x00011900
        /*0d54*/ 	.word	0x000000ff
        /*0d58*/ 	.word	0x00000190
        /*0d5c*/ 	.short	0x010a
        /*0d5e*/ 	.byte	0x04
	.zero		1


	//   ....[144]....
        /*0d60*/ 	.word	0x00011950
        /*0d64*/ 	.word	0x000000ff
        /*0d68*/ 	.word	0x00000000
        /*0d6c*/ 	.short	0x0101
        /*0d6e*/ 	.byte	0x06
	.zero		1


	//   ....[145]....
        /*0d70*/ 	.word	0x00011ba0
        /*0d74*/ 	.word	0x00000000
        /*0d78*/ 	.word	0x00000038
        /*0d7c*/ 	.short	0x010a
        /*0d7e*/ 	.byte	0xff
	.zero		1


	//   ....[146]....
        /*0d80*/ 	.word	0x00011c00
        /*0d84*/ 	.word	0x00000000
        /*0d88*/ 	.word	0x00000038
        /*0d8c*/ 	.short	0x010a
        /*0d8e*/ 	.byte	0xff
	.zero		1


	//   ....[147]....
        /*0d90*/ 	.word	0x00011c60
        /*0d94*/ 	.word	0x00000000
        /*0d98*/ 	.word	0x000001a0
        /*0d9c*/ 	.short	0x010a
        /*0d9e*/ 	.byte	0xff
	.zero		1


	//   ....[148]....
        /*0da0*/ 	.word	0x00011cc0
        /*0da4*/ 	.word	0x00000000
        /*0da8*/ 	.word	0x00000000
        /*0dac*/ 	.short	0x010a
        /*0dae*/ 	.byte	0xff
	.zero		1


	//   ....[149]....
        /*0db0*/ 	.word	0x00011d20
        /*0db4*/ 	.word	0x00000000
        /*0db8*/ 	.word	0x00000000
        /*0dbc*/ 	.short	0x010a
        /*0dbe*/ 	.byte	0xff
	.zero		1


	//   ....[150]....
        /*0dc0*/ 	.word	0x00011d80
        /*0dc4*/ 	.word	0x00000000
        /*0dc8*/ 	.word	0x00000000
        /*0dcc*/ 	.short	0x010a
        /*0dce*/ 	.byte	0xff
	.zero		1


	//   ....[151]....
        /*0dd0*/ 	.word	0x00011de0
        /*0dd4*/ 	.word	0x00000000
        /*0dd8*/ 	.word	0x00000000
        /*0ddc*/ 	.short	0x010a
        /*0dde*/ 	.byte	0xff
	.zero		1


	//   ....[152]....
        /*0de0*/ 	.word	0x00011e40
        /*0de4*/ 	.word	0x00000000
        /*0de8*/ 	.word	0x00000000
        /*0dec*/ 	.short	0x010a
        /*0dee*/ 	.byte	0xff
	.zero		1


	//   ....[153]....
        /*0df0*/ 	.word	0x00011ea0
        /*0df4*/ 	.word	0x00000000
        /*0df8*/ 	.word	0x00000000
        /*0dfc*/ 	.short	0x010a
        /*0dfe*/ 	.byte	0xff
	.zero		1


	//   ....[154]....
        /*0e00*/ 	.word	0x00011f00
        /*0e04*/ 	.word	0x00000011
        /*0e08*/ 	.word	0x00000100
        /*0e0c*/ 	.short	0x010a
        /*0e0e*/ 	.byte	0xff
	.zero		1


	//   ....[155]....
        /*0e10*/ 	.word	0x00011f60
        /*0e14*/ 	.word	0x0000000b
        /*0e18*/ 	.word	0x00000100
        /*0e1c*/ 	.short	0x010a
        /*0e1e*/ 	.byte	0xff
	.zero		1


	//   ....[156]....
        /*0e20*/ 	.word	0x00011fb0
        /*0e24*/ 	.word	0x0000000f
        /*0e28*/ 	.word	0x000000b8
        /*0e2c*/ 	.short	0x010a
        /*0e2e*/ 	.byte	0xff
	.zero		1


	//   ....[157]....
        /*0e30*/ 	.word	0x00012010
        /*0e34*/ 	.word	0x00000000
        /*0e38*/ 	.word	0x00000090
        /*0e3c*/ 	.short	0x010a
        /*0e3e*/ 	.byte	0xff
	.zero		1


	//   ....[158]....
        /*0e40*/ 	.word	0x00012070
        /*0e44*/ 	.word	0x00000000
        /*0e48*/ 	.word	0x00000098
        /*0e4c*/ 	.short	0x010a
        /*0e4e*/ 	.byte	0xff
	.zero		1


	//   ....[159]....
        /*0e50*/ 	.word	0x000120d0
        /*0e54*/ 	.word	0x00000000
        /*0e58*/ 	.word	0x000000a0
        /*0e5c*/ 	.short	0x010a
        /*0e5e*/ 	.byte	0xff
	.zero		1


	//   ....[160]....
        /*0e60*/ 	.word	0x00012130
        /*0e64*/ 	.word	0x00000000
        /*0e68*/ 	.word	0x000000a8
        /*0e6c*/ 	.short	0x010a
        /*0e6e*/ 	.byte	0xff
	.zero		1


	//   ....[161]....
        /*0e70*/ 	.word	0x00012190
        /*0e74*/ 	.word	0x00000000
        /*0e78*/ 	.word	0x000001a0
        /*0e7c*/ 	.short	0x010a
        /*0e7e*/ 	.byte	0xff
	.zero		1


	//   ....[162]....
        /*0e80*/ 	.word	0x000121f0
        /*0e84*/ 	.word	0x00000000
        /*0e88*/ 	.word	0x00000090
        /*0e8c*/ 	.short	0x010a
        /*0e8e*/ 	.byte	0xff
	.zero		1


	//   ....[163]....
        /*0e90*/ 	.word	0x00012250
        /*0e94*/ 	.word	0x00000000
        /*0e98*/ 	.word	0x00000098
        /*0e9c*/ 	.short	0x010a
        /*0e9e*/ 	.byte	0xff
	.zero		1


	//   ....[164]....
        /*0ea0*/ 	.word	0x000122b0
        /*0ea4*/ 	.word	0x00000000
        /*0ea8*/ 	.word	0x000000a0
        /*0eac*/ 	.short	0x010a
        /*0eae*/ 	.byte	0xff
	.zero		1


	//   ....[165]....
        /*0eb0*/ 	.word	0x00012310
        /*0eb4*/ 	.word	0x00000000
        /*0eb8*/ 	.word	0x000001a0
        /*0ebc*/ 	.short	0x010a
        /*0ebe*/ 	.byte	0xff
	.zero		1


	//   ....[166]....
        /*0ec0*/ 	.word	0x000123d0
        /*0ec4*/ 	.word	0x00000003
        /*0ec8*/ 	.word	0x00000070
        /*0ecc*/ 	.short	0x010a
        /*0ece*/ 	.byte	0xff
	.zero		1


	//   ....[167]....
        /*0ed0*/ 	.word	0x00012420
        /*0ed4*/ 	.word	0x00000061
        /*0ed8*/ 	.word	0x00000140
        /*0edc*/ 	.short	0x010a
        /*0ede*/ 	.byte	0xff
	.zero		1


	//   ....[168]....
        /*0ee0*/ 	.word	0x00012480
        /*0ee4*/ 	.word	0x00000003
        /*0ee8*/ 	.word	0x00000078
        /*0eec*/ 	.short	0x010a
        /*0eee*/ 	.byte	0xff
	.zero		1


	//   ....[169]....
        /*0ef0*/ 	.word	0x000124e0
        /*0ef4*/ 	.word	0x00000000
        /*0ef8*/ 	.word	0x00000080
        /*0efc*/ 	.short	0x010a
        /*0efe*/ 	.byte	0xff
	.zero		1


	//   ....[170]....
        /*0f00*/ 	.word	0x00012540
        /*0f04*/ 	.word	0x00000000
        /*0f08*/ 	.word	0x00000088
        /*0f0c*/ 	.short	0x010a
        /*0f0e*/ 	.byte	0xff
	.zero		1


	//   ....[171]....
        /*0f10*/ 	.word	0x000125a0
        /*0f14*/ 	.word	0x00000004
        /*0f18*/ 	.word	0x000000c0
        /*0f1c*/ 	.short	0x010a
        /*0f1e*/ 	.byte	0xff
	.zero		1


	//   ....[172]....
        /*0f20*/ 	.word	0x00012600
        /*0f24*/ 	.word	0x00000004
        /*0f28*/ 	.word	0x000001e0
        /*0f2c*/ 	.short	0x010a
        /*0f2e*/ 	.byte	0xff
	.zero		1


	//   ....[173]....
        /*0f30*/ 	.word	0x00012660
        /*0f34*/ 	.word	0x00000000
        /*0f38*/ 	.word	0x00000008
        /*0f3c*/ 	.short	0x010a
        /*0f3e*/ 	.byte	0xff
	.zero		1


	//   ....[174]....
        /*0f40*/ 	.word	0x00012740
        /*0f44*/ 	.word	0x00000000
        /*0f48*/ 	.word	0x00000008
        /*0f4c*/ 	.short	0x010a
        /*0f4e*/ 	.byte	0xff
	.zero		1


	//   ....[175]....
        /*0f50*/ 	.word	0x000127a0
        /*0f54*/ 	.word	0x00000003
        /*0f58*/ 	.word	0x00000160
        /*0f5c*/ 	.short	0x010a
        /*0f5e*/ 	.byte	0xff
	.zero		1


	//   ....[176]....
        /*0f60*/ 	.word	0x00012800
        /*0f64*/ 	.word	0x00000003
        /*0f68*/ 	.word	0x00000000
        /*0f6c*/ 	.short	0x010a
        /*0f6e*/ 	.byte	0xff
	.zero		1


	//   ....[177]....
        /*0f70*/ 	.word	0x00012860
        /*0f74*/ 	.word	0x00000003
        /*0f78*/ 	.word	0x000001a0
        /*0f7c*/ 	.short	0x010a
        /*0f7e*/ 	.byte	0xff
	.zero		1


	//   ....[178]....
        /*0f80*/ 	.word	0x000128c0
        /*0f84*/ 	.word	0x00000000
        /*0f88*/ 	.word	0x00000160
        /*0f8c*/ 	.short	0x010a
        /*0f8e*/ 	.byte	0xff
	.zero		1


	//   ....[179]....
        /*0f90*/ 	.word	0x00012920
        /*0f94*/ 	.word	0x00000000
        /*0f98*/ 	.word	0x00000160
        /*0f9c*/ 	.short	0x010a
        /*0f9e*/ 	.byte	0xff
	.zero		1


	//   ....[180]....
        /*0fa0*/ 	.word	0x00012980
        /*0fa4*/ 	.word	0x00000000
        /*0fa8*/ 	.word	0x00000160
        /*0fac*/ 	.short	0x010a
        /*0fae*/ 	.byte	0xff
	.zero		1


	//   ....[181]....
        /*0fb0*/ 	.word	0x000129e0
        /*0fb4*/ 	.word	0x00000000
        /*0fb8*/ 	.word	0x00000190
        /*0fbc*/ 	.short	0x010a
        /*0fbe*/ 	.byte	0xff
	.zero		1


	//----- nvinfo : EIATTR_NUM_MBARRIERS
	.align		4
.L_49:
        /*0fc0*/ 	.byte	0x03, 0x38
        /*0fc2*/ 	.short	0x0041


	//----- nvinfo : EIATTR_EXIT_INSTR_OFFSETS
	.align		4
        /*0fc4*/ 	.byte	0x04, 0x1c
        /*0fc6*/ 	.short	(.L_51 - .L_50)


	//   ....[0]....
.L_50:
        /*0fc8*/ 	.word	0x00003850


	//   ....[1]....
        /*0fcc*/ 	.word	0x00004ef0


	//   ....[2]....
        /*0fd0*/ 	.word	0x00008890


	//   ....[3]....
        /*0fd4*/ 	.word	0x00009be0


	//   ....[4]....
        /*0fd8*/ 	.word	0x0000e960


	//   ....[5]....
        /*0fdc*/ 	.word	0x0000e990


	//   ....[6]....
        /*0fe0*/ 	.word	0x00010620


	//   ....[7]....
        /*0fe4*/ 	.word	0x00011b80


	//----- nvinfo : EIATTR_INDIRECT_BRANCH_TARGETS
	.align		4
.L_51:
        /*0fe8*/ 	.byte	0x04, 0x34
        /*0fea*/ 	.short	(.L_53 - .L_52)


	//   ....[0]....
.L_52:
        /*0fec*/ 	.word	.L_x_303@srel
        /*0ff0*/ 	.short	0x0
        /*0ff2*/ 	.short	0x0
        /*0ff4*/ 	.word	0xa
        /*0ff8*/ 	.word	.L_x_304@srel
        /* <DEDUP_REMOVED lines=9> */


	//----- nvinfo : EIATTR_MAX_THREADS
	.align		4
.L_53:
        /*1020*/ 	.byte	0x04, 0x05
        /*1022*/ 	.short	(.L_55 - .L_54)
.L_54:
        /*1024*/ 	.word	0x00000180
        /*1028*/ 	.word	0x00000001
        /*102c*/ 	.word	0x00000001


	//----- nvinfo : EIATTR_CRS_STACK_SIZE
	.align		4
.L_55:
        /*1030*/ 	.byte	0x04, 0x1e
        /*1032*/ 	.short	(.L_57 - .L_56)
.L_56:
        /*1034*/ 	.word	0x00000000


	//----- nvinfo : EIATTR_CBANK_PARAM_SIZE
	.align		4
.L_57:
        /*1038*/ 	.byte	0x03, 0x19
        /*103a*/ 	.short	0x0900


	//----- nvinfo : EIATTR_PARAM_CBANK
	.align		4
        /*103c*/ 	.byte	0x04, 0x0a
        /*103e*/ 	.short	(.L_59 - .L_58)
	.align		4
.L_58:
        /*1040*/ 	.word	index@(.nv.constant0._ZN7cutlass13device_kernelINS_4gemm6kernel13GemmUniversalINS1_17GroupProblemShapeIN4cute5tupleIJiiiEEEEENS1_10collective13CollectiveMmaINS1_40MainloopSm100ArrayTmaUmmaWarpSpecializedILi7ELi8ELi4ENS6_IJNS5_1CILi2EEENSC_ILi1EEESE_EEEEENS6_IJNSC_ILi128EEENSC_ILi256EEENSC_ILi64EEEEEENS_6half_tEPNS6_IJlSE_NSC_ILi0EEEEEESL_SO_NS5_8TiledMMAINS5_8MMA_AtomIJNS5_26SM100_MMA_F16BF16_2x1SM_SSISL_SL_fLi128ELi256ELNS5_4UMMA5MajorE0ELST_0ELNSS_7ScaleInE0ELSU_0EEEEEENS5_6LayoutINS6_IJSE_SE_SE_EEENS6_IJSM_SM_SM_EEEEENS6_IJNS5_10UnderscoreES11_S11_EEEEENS5_18SM100_TMA_2SM_LOADENS5_14ComposedLayoutINS5_7SwizzleILi3ELi4ELi3EEENS5_18smem_ptr_flag_bitsILi16EEENSX_INS6_IJNSC_ILi8EEESJ_EEENS6_IJSJ_SE_EEEEEEEvNS5_8identityES14_S1E_vS1F_EENS_8epilogue10collective18CollectiveEpilogueINS1H_31Sm100PtrArrayTmaWarpSpecializedILi4ELi2ELi32ELb1ELb0EEEJNS6_IJSJ_SI_SJ_EEENS6_IJNSX_ISJ_SE_EENSX_INS6_IJNSC_ILi32EEESD_EEENS6_IJSE_SH_EEEEEEEESL_PNS6_IJSE_lSM_EEESL_S1U_NS1H_6fusion15FusionCallbacksIS1L_NS1V_17LinearCombinationISL_fSL_fLNS_15FloatRoundStyleE2EEES1M_S1S_JEEENS5_5SM1004TMEM4LOAD26SM100_TMEM_LOAD_16dp256b4xENS5_13SM90_TMA_LOADENS15_IS17_S19_NSX_INS6_IJSJ_S1A_EEENS6_IJSE_SJ_EEEEEEENS5_17SM75_U16x8_LDSM_TENS5_14SM90_TMA_STOREES29_NS5_17SM90_U16x8_STSM_TENS5_39AutoVectorizingCopyWithAssumedAlignmentILi128EEEEEEvvEEEEvNT_6ParamsE)
        /*1044*/ 	.short	0x0380
        /*1046*/ 	.short	0x0900


	//----- nvinfo : EIATTR_SW_WAR
	.align		4
.L_59:
        /*1048*/ 	.byte	0x04, 0x36
        /*104a*/ 	.short	(.L_61 - .L_60)
.L_60:
        /*104c*/ 	.word	0x00000008
.L_61:


//--------------------- .nv.callgraph             --------------------------
	.section	.nv.callgraph,"",@"SHT_CUDA_CALLGRAPH"
	.align	4
	.sectionentsize	8
	.align		4
        /*0000*/ 	.word	0x00000000
	.align		4
        /*0004*/ 	.word	0xffffffff
	.align		4
        /*0008*/ 	.word	index@(_ZN7cutlass13device_kernelINS_4gemm6kernel13GemmUniversalINS1_17GroupProblemShapeIN4cute5tupleIJiiiEEEEENS1_10collective13CollectiveMmaINS1_40MainloopSm100ArrayTmaUmmaWarpSpecializedILi7ELi8ELi4ENS6_IJNS5_1CILi2EEENSC_ILi1EEESE_EEEEENS6_IJNSC_ILi128EEENSC_ILi256EEENSC_ILi64EEEEEENS_6half_tEPNS6_IJlSE_NSC_ILi0EEEEEESL_SO_NS5_8TiledMMAINS5_8MMA_AtomIJNS5_26SM100_MMA_F16BF16_2x1SM_SSISL_SL_fLi128ELi256ELNS5_4UMMA5MajorE0ELST_0ELNSS_7ScaleInE0ELSU_0EEEEEENS5_6LayoutINS6_IJSE_SE_SE_EEENS6_IJSM_SM_SM_EEEEENS6_IJNS5_10UnderscoreES11_S11_EEEEENS5_18SM100_TMA_2SM_LOADENS5_14ComposedLayoutINS5_7SwizzleILi3ELi4ELi3EEENS5_18smem_ptr_flag_bitsILi16EEENSX_INS6_IJNSC_ILi8EEESJ_EEENS6_IJSJ_SE_EEEEEEEvNS5_8identityES14_S1E_vS1F_EENS_8epilogue10collective18CollectiveEpilogueINS1H_31Sm100PtrArrayTmaWarpSpecializedILi4ELi2ELi32ELb1ELb0EEEJNS6_IJSJ_SI_SJ_EEENS6_IJNSX_ISJ_SE_EENSX_INS6_IJNSC_ILi32EEESD_EEENS6_IJSE_SH_EEEEEEEESL_PNS6_IJSE_lSM_EEESL_S1U_NS1H_6fusion15FusionCallbacksIS1L_NS1V_17LinearCombinationISL_fSL_fLNS_15FloatRoundStyleE2EEES1M_S1S_JEEENS5_5SM1004TMEM4LOAD26SM100_TMEM_LOAD_16dp256b4xENS5_13SM90_TMA_LOADENS15_IS17_S19_NSX_INS6_IJSJ_S1A_EEENS6_IJSE_SJ_EEEEEEENS5_17SM75_U16x8_LDSM_TENS5_14SM90_TMA_STOREES29_NS5_17SM90_U16x8_STSM_TENS5_39AutoVectorizingCopyWithAssumedAlignmentILi128EEEEEEvvEEEEvNT_6ParamsE)
	.align		4
        /*000c*/ 	.word	index@(__assertfail)
	.align		4
        /*0010*/ 	.word	0x00000000
	.align		4
        /*0014*/ 	.word	0xfffffffe
	.align		4
        /*0018*/ 	.word	0x00000000
	.align		4
        /*001c*/ 	.word	0xfffffffd
	.align		4
        /*0020*/ 	.word	0x00000000
	.align		4
        /*0024*/ 	.word	0xfffffffc


//--------------------- .nv.constant4             --------------------------
	.section	.nv.constant4,"a",@progbits
	.align	8
	.align		8
.nv.constant4:
        /*0000*/ 	.dword	__assertfail
	.align		8
        /*0008*/ 	.dword	__unnamed_1
	.align		8
        /*0010*/ 	.dword	__unnamed_2
	.align		8
        /*0018*/ 	.dword	_ZN39_INTERNAL_f24ca725_4_k_cu_af2d38e6_27644cuda3std3__45__cpo5beginE
	.align		8
        /*0020*/ 	.dword	_ZN39_INTERNAL_f24ca725_4_k_cu_af2d38e6_27644cuda3std3__45__cpo3endE
	.align		8
        /*0028*/ 	.dword	_ZN39_INTERNAL_f24ca725_4_k_cu_af2d38e6_27644cuda3std3__45__cpo6cbeginE
	.align		8
        /*0030*/ 	.dword	_ZN39_INTERNAL_f24ca725_4_k_cu_af2d38e6_27644cuda3std3__45__cpo4cendE
	.align		8
        /*0038*/ 	.dword	_ZN39_INTERNAL_f24ca725_4_k_cu_af2d38e6_27644cuda3std3__441_GLOBAL__N__f24ca725_4_k_cu_af2d38e6_27646ignoreE
	.align		8
        /*0040*/ 	.dword	_ZN39_INTERNAL_f24ca725_4_k_cu_af2d38e6_27644cuda3std3__419piecewise_constructE
	.align		8
        /*0048*/ 	.dword	_ZN39_INTERNAL_f24ca725_4_k_cu_af2d38e6_27644cuda3std3__48in_placeE
	.align		8
        /*0050*/ 	.dword	_ZN39_INTERNAL_f24ca725_4_k_cu_af2d38e6_27644cuda3std6ranges3__45__cpo4swapE
	.align		8
        /*0058*/ 	.dword	_ZN39_INTERNAL_f24ca725_4_k_cu_af2d38e6_27644cuda3std6ranges3__45__cpo9iter_moveE
	.align		8
        /*0060*/ 	.dword	_ZN39_INTERNAL_f24ca725_4_k_cu_af2d38e6_27644cute7productE
	.align		8
        /*0068*/ 	.dword	_ZN39_INTERNAL_f24ca725_4_k_cu_af2d38e6_27644cute1_E
	.align		8
        /*0070*/ 	.dword	$str$24
	.align		8
        /*0078*/ 	.dword	$str$25
	.align		8
        /*0080*/ 	.dword	$str$26
	.align		8
        /*0088*/ 	.dword	$str$27


//--------------------- .nv.constant2._ZN7cutlass13device_kernelINS_4gemm6kernel13GemmUniversalINS1_17GroupProblemShapeIN4cute5tupleIJiiiEEEEENS1_10collective13CollectiveMmaINS1_40MainloopSm100ArrayTmaUmmaWarpSpecializedILi7ELi8ELi4ENS6_IJNS5_1CILi2EEENSC_ILi1EEESE_EEEEENS6_IJNSC_ILi128EEENSC_ILi256EEENSC_ILi64EEEEEENS_6half_tEPNS6_IJlSE_NSC_ILi0EEEEEESL_SO_NS5_8TiledMMAINS5_8MMA_AtomIJNS5_26SM100_MMA_F16BF16_2x1SM_SSISL_SL_fLi128ELi256ELNS5_4UMMA5MajorE0ELST_0ELNSS_7ScaleInE0ELSU_0EEEEEENS5_6LayoutINS6_IJSE_SE_SE_EEENS6_IJSM_SM_SM_EEEEENS6_IJNS5_10UnderscoreES11_S11_EEEEENS5_18SM100_TMA_2SM_LOADENS5_14ComposedLayoutINS5_7SwizzleILi3ELi4ELi3EEENS5_18smem_ptr_flag_bitsILi16EEENSX_INS6_IJNSC_ILi8EEESJ_EEENS6_IJSJ_SE_EEEEEEEvNS5_8identityES14_S1E_vS1F_EENS_8epilogue10collective18CollectiveEpilogueINS1H_31Sm100PtrArrayTmaWarpSpecializedILi4ELi2ELi32ELb1ELb0EEEJNS6_IJSJ_SI_SJ_EEENS6_IJNSX_ISJ_SE_EENSX_INS6_IJNSC_ILi32EEESD_EEENS6_IJSE_SH_EEEEEEEESL_PNS6_IJSE_lSM_EEESL_S1U_NS1H_6fusion15FusionCallbacksIS1L_NS1V_17LinearCombinationISL_fSL_fLNS_15FloatRoundStyleE2EEES1M_S1S_JEEENS5_5SM1004TMEM4LOAD26SM100_TMEM_LOAD_16dp256b4xENS5_13SM90_TMA_LOADENS15_IS17_S19_NSX_INS6_IJSJ_S1A_EEENS6_IJSE_SJ_EEEEEEENS5_17SM75_U16x8_LDSM_TENS5_14SM90_TMA_STOREES29_NS5_17SM90_U16x8_STSM_TENS5_39AutoVectorizingCopyWithAssumedAlignmentILi128EEEEEEvvEEEEvNT_6ParamsE --------------------------
	.section	.nv.constant2._ZN7cutlass13device_kernelINS_4gemm6kernel13GemmUniversalINS1_17GroupProblemShapeIN4cute5tupleIJiiiEEEEENS1_10collective13CollectiveMmaINS1_40MainloopSm100ArrayTmaUmmaWarpSpecializedILi7ELi8ELi4ENS6_IJNS5_1CILi2EEENSC_ILi1EEESE_EEEEENS6_IJNSC_ILi128EEENSC_ILi256EEENSC_ILi64EEEEEENS_6half_tEPNS6_IJlSE_NSC_ILi0EEEEEESL_SO_NS5_8TiledMMAINS5_8MMA_AtomIJNS5_26SM100_MMA_F16BF16_2x1SM_SSISL_SL_fLi128ELi256ELNS5_4UMMA5MajorE0ELST_0ELNSS_7ScaleInE0ELSU_0EEEEEENS5_6LayoutINS6_IJSE_SE_SE_EEENS6_IJSM_SM_SM_EEEEENS6_IJNS5_10UnderscoreES11_S11_EEEEENS5_18SM100_TMA_2SM_LOADENS5_14ComposedLayoutINS5_7SwizzleILi3ELi4ELi3EEENS5_18smem_ptr_flag_bitsILi16EEENSX_INS6_IJNSC_ILi8EEESJ_EEENS6_IJSJ_SE_EEEEEEEvNS5_8identityES14_S1E_vS1F_EENS_8epilogue10collective18CollectiveEpilogueINS1H_31Sm100PtrArrayTmaWarpSpecializedILi4ELi2ELi32ELb1ELb0EEEJNS6_IJSJ_SI_SJ_EEENS6_IJNSX_ISJ_SE_EENSX_INS6_IJNSC_ILi32EEESD_EEENS6_IJSE_SH_EEEEEEEESL_PNS6_IJSE_lSM_EEESL_S1U_NS1H_6fusion15FusionCallbacksIS1L_NS1V_17LinearCombinationISL_fSL_fLNS_15FloatRoundStyleE2EEES1M_S1S_JEEENS5_5SM1004TMEM4LOAD26SM100_TMEM_LOAD_16dp256b4xENS5_13SM90_TMA_LOADENS15_IS17_S19_NSX_INS6_IJSJ_S1A_EEENS6_IJSE_SJ_EEEEEEENS5_17SM75_U16x8_LDSM_TENS5_14SM90_TMA_STOREES29_NS5_17SM90_U16x8_STSM_TENS5_39AutoVectorizingCopyWithAssumedAlignmentILi128EEEEEEvvEEEEvNT_6ParamsE,"a",@progbits
	.sectionflags	@""
	.align	4
.nv.constant2._ZN7cutlass13device_kernelINS_4gemm6kernel13GemmUniversalINS1_17GroupProblemShapeIN4cute5tupleIJiiiEEEEENS1_10collective13CollectiveMmaINS1_40MainloopSm100ArrayTmaUmmaWarpSpecializedILi7ELi8ELi4ENS6_IJNS5_1CILi2EEENSC_ILi1EEESE_EEEEENS6_IJNSC_ILi128EEENSC_ILi256EEENSC_ILi64EEEEEENS_6half_tEPNS6_IJlSE_NSC_ILi0EEEEEESL_SO_NS5_8TiledMMAINS5_8MMA_AtomIJNS5_26SM100_MMA_F16BF16_2x1SM_SSISL_SL_fLi128ELi256ELNS5_4UMMA5MajorE0ELST_0ELNSS_7ScaleInE0ELSU_0EEEEEENS5_6LayoutINS6_IJSE_SE_SE_EEENS6_IJSM_SM_SM_EEEEENS6_IJNS5_10UnderscoreES11_S11_EEEEENS5_18SM100_TMA_2SM_LOADENS5_14ComposedLayoutINS5_7SwizzleILi3ELi4ELi3EEENS5_18smem_ptr_flag_bitsILi16EEENSX_INS6_IJNSC_ILi8EEESJ_EEENS6_IJSJ_SE_EEEEEEEvNS5_8identityES14_S1E_vS1F_EENS_8epilogue10collective18CollectiveEpilogueINS1H_31Sm100PtrArrayTmaWarpSpecializedILi4ELi2ELi32ELb1ELb0EEEJNS6_IJSJ_SI_SJ_EEENS6_IJNSX_ISJ_SE_EENSX_INS6_IJNSC_ILi32EEESD_EEENS6_IJSE_SH_EEEEEEEESL_PNS6_IJSE_lSM_EEESL_S1U_NS1H_6fusion15FusionCallbacksIS1L_NS1V_17LinearCombinationISL_fSL_fLNS_15FloatRoundStyleE2EEES1M_S1S_JEEENS5_5SM1004TMEM4LOAD26SM100_TMEM_LOAD_16dp256b4xENS5_13SM90_TMA_LOADENS15_IS17_S19_NSX_INS6_IJSJ_S1A_EEENS6_IJSE_SJ_EEEEEEENS5_17SM75_U16x8_LDSM_TENS5_14SM90_TMA_STOREES29_NS5_17SM90_U16x8_STSM_TENS5_39AutoVectorizingCopyWithAssumedAlignmentILi128EEEEEEvvEEEEvNT_6ParamsE:
        /*0000*/ 	.byte	0x40, 0x06, 0x01, 0x00, 0x70, 0x4f, 0x00, 0x00, 0x70, 0x4f, 0x00, 0x00, 0x70, 0x4f, 0x00, 0x00
        /*0010*/ 	.byte	0x70, 0x4f, 0x00, 0x00, 0x70, 0x4f, 0x00, 0x00, 0x70, 0x4f, 0x00, 0x00, 0x70, 0x4f, 0x00, 0x00
        /*0020*/ 	.byte	0xa0, 0xe9, 0x00, 0x00, 0x70, 0x4f, 0x00, 0x00


//--------------------- .text._ZN7cutlass13device_kernelINS_4gemm6kernel13GemmUniversalINS1_17GroupProblemShapeIN4cute5tupleIJiiiEEEEENS1_10collective13CollectiveMmaINS1_40MainloopSm100ArrayTmaUmmaWarpSpecializedILi7ELi8ELi4ENS6_IJNS5_1CILi2EEENSC_ILi1EEESE_EEEEENS6_IJNSC_ILi128EEENSC_ILi256EEENSC_ILi64EEEEEENS_6half_tEPNS6_IJlSE_NSC_ILi0EEEEEESL_SO_NS5_8TiledMMAINS5_8MMA_AtomIJNS5_26SM100_MMA_F16BF16_2x1SM_SSISL_SL_fLi128ELi256ELNS5_4UMMA5MajorE0ELST_0ELNSS_7ScaleInE0ELSU_0EEEEEENS5_6LayoutINS6_IJSE_SE_SE_EEENS6_IJSM_SM_SM_EEEEENS6_IJNS5_10UnderscoreES11_S11_EEEEENS5_18SM100_TMA_2SM_LOADENS5_14ComposedLayoutINS5_7SwizzleILi3ELi4ELi3EEENS5_18smem_ptr_flag_bitsILi16EEENSX_INS6_IJNSC_ILi8EEESJ_EEENS6_IJSJ_SE_EEEEEEEvNS5_8identityES14_S1E_vS1F_EENS_8epilogue10collective18CollectiveEpilogueINS1H_31Sm100PtrArrayTmaWarpSpecializedILi4ELi2ELi32ELb1ELb0EEEJNS6_IJSJ_SI_SJ_EEENS6_IJNSX_ISJ_SE_EENSX_INS6_IJNSC_ILi32EEESD_EEENS6_IJSE_SH_EEEEEEEESL_PNS6_IJSE_lSM_EEESL_S1U_NS1H_6fusion15FusionCallbacksIS1L_NS1V_17LinearCombinationISL_fSL_fLNS_15FloatRoundStyleE2EEES1M_S1S_JEEENS5_5SM1004TMEM4LOAD26SM100_TMEM_LOAD_16dp256b4xENS5_13SM90_TMA_LOADENS15_IS17_S19_NSX_INS6_IJSJ_S1A_EEENS6_IJSE_SJ_EEEEEEENS5_17SM75_U16x8_LDSM_TENS5_14SM90_TMA_STOREES29_NS5_17SM90_U16x8_STSM_TENS5_39AutoVectorizingCopyWithAssumedAlignmentILi128EEEEEEvvEEEEvNT_6ParamsE --------------------------
	.section	.text._ZN7cutlass13device_kernelINS_4gemm6kernel13GemmUniversalINS1_17GroupProblemShapeIN4cute5tupleIJiiiEEEEENS1_10collective13CollectiveMmaINS1_40MainloopSm100ArrayTmaUmmaWarpSpecializedILi7ELi8ELi4ENS6_IJNS5_1CILi2EEENSC_ILi1EEESE_EEEEENS6_IJNSC_ILi128EEENSC_ILi256EEENSC_ILi64EEEEEENS_6half_tEPNS6_IJlSE_NSC_ILi0EEEEEESL_SO_NS5_8TiledMMAINS5_8MMA_AtomIJNS5_26SM100_MMA_F16BF16_2x1SM_SSISL_SL_fLi128ELi256ELNS5_4UMMA5MajorE0ELST_0ELNSS_7ScaleInE0ELSU_0EEEEEENS5_6LayoutINS6_IJSE_SE_SE_EEENS6_IJSM_SM_SM_EEEEENS6_IJNS5_10UnderscoreES11_S11_EEEEENS5_18SM100_TMA_2SM_LOADENS5_14ComposedLayoutINS5_7SwizzleILi3ELi4ELi3EEENS5_18smem_ptr_flag_bitsILi16EEENSX_INS6_IJNSC_ILi8EEESJ_EEENS6_IJSJ_SE_EEEEEEEvNS5_8identityES14_S1E_vS1F_EENS_8epilogue10collective18CollectiveEpilogueINS1H_31Sm100PtrArrayTmaWarpSpecializedILi4ELi2ELi32ELb1ELb0EEEJNS6_IJSJ_SI_SJ_EEENS6_IJNSX_ISJ_SE_EENSX_INS6_IJNSC_ILi32EEESD_EEENS6_IJSE_SH_EEEEEEEESL_PNS6_IJSE_lSM_EEESL_S1U_NS1H_6fusion15FusionCallbacksIS1L_NS1V_17LinearCombinationISL_fSL_fLNS_15FloatRoundStyleE2EEES1M_S1S_JEEENS5_5SM1004TMEM4LOAD26SM100_TMEM_LOAD_16dp256b4xENS5_13SM90_TMA_LOADENS15_IS17_S19_NSX_INS6_IJSJ_S1A_EEENS6_IJSE_SJ_EEEEEEENS5_17SM75_U16x8_LDSM_TENS5_14SM90_TMA_STOREES29_NS5_17SM90_U16x8_STSM_TENS5_39AutoVectorizingCopyWithAssumedAlignmentILi128EEEEEEvvEEEEvNT_6ParamsE,"ax",@progbits
	.align	128
.text._ZN7cutlass13device_kernelINS_4gemm6kernel13GemmUniversalINS1_17GroupProblemShapeIN4cute5tupleIJiiiEEEEENS1_10collective13CollectiveMmaINS1_40MainloopSm100ArrayTmaUmmaWarpSpecializedILi7ELi8ELi4ENS6_IJNS5_1CILi2EEENSC_ILi1EEESE_EEEEENS6_IJNSC_ILi128EEENSC_ILi256EEENSC_ILi64EEEEEENS_6half_tEPNS6_IJlSE_NSC_ILi0EEEEEESL_SO_NS5_8TiledMMAINS5_8MMA_AtomIJNS5_26SM100_MMA_F16BF16_2x1SM_SSISL_SL_fLi128ELi256ELNS5_4UMMA5MajorE0ELST_0ELNSS_7ScaleInE0ELSU_0EEEEEENS5_6LayoutINS6_IJSE_SE_SE_EEENS6_IJSM_SM_SM_EEEEENS6_IJNS5_10UnderscoreES11_S11_EEEEENS5_18SM100_TMA_2SM_LOADENS5_14ComposedLayoutINS5_7SwizzleILi3ELi4ELi3EEENS5_18smem_ptr_flag_bitsILi16EEENSX_INS6_IJNSC_ILi8EEESJ_EEENS6_IJSJ_SE_EEEEEEEvNS5_8identityES14_S1E_vS1F_EENS_8epilogue10collective18CollectiveEpilogueINS1H_31Sm100PtrArrayTmaWarpSpecializedILi4ELi2ELi32ELb1ELb0EEEJNS6_IJSJ_SI_SJ_EEENS6_IJNSX_ISJ_SE_EENSX_INS6_IJNSC_ILi32EEESD_EEENS6_IJSE_SH_EEEEEEEESL_PNS6_IJSE_lSM_EEESL_S1U_NS1H_6fusion15FusionCallbacksIS1L_NS1V_17LinearCombinationISL_fSL_fLNS_15FloatRoundStyleE2EEES1M_S1S_JEEENS5_5SM1004TMEM4LOAD26SM100_TMEM_LOAD_16dp256b4xENS5_13SM90_TMA_LOADENS15_IS17_S19_NSX_INS6_IJSJ_S1A_EEENS6_IJSE_SJ_EEEEEEENS5_17SM75_U16x8_LDSM_TENS5_14SM90_TMA_STOREES29_NS5_17SM90_U16x8_STSM_TENS5_39AutoVectorizingCopyWithAssumedAlignmentILi128EEEEEEvvEEEEvNT_6ParamsE:
        .type           _ZN7cutlass13device_kernelINS_4gemm6kernel13GemmUniversalINS1_17GroupProblemShapeIN4cute5tupleIJiiiEEEEENS1_10collective13CollectiveMmaINS1_40MainloopSm100ArrayTmaUmmaWarpSpecializedILi7ELi8ELi4ENS6_IJNS5_1CILi2EEENSC_ILi1EEESE_EEEEENS6_IJNSC_ILi128EEENSC_ILi256EEENSC_ILi64EEEEEENS_6half_tEPNS6_IJlSE_NSC_ILi0EEEEEESL_SO_NS5_8TiledMMAINS5_8MMA_AtomIJNS5_26SM100_MMA_F16BF16_2x1SM_SSISL_SL_fLi128ELi256ELNS5_4UMMA5MajorE0ELST_0ELNSS_7ScaleInE0ELSU_0EEEEEENS5_6LayoutINS6_IJSE_SE_SE_EEENS6_IJSM_SM_SM_EEEEENS6_IJNS5_10UnderscoreES11_S11_EEEEENS5_18SM100_TMA_2SM_LOADENS5_14ComposedLayoutINS5_7SwizzleILi3ELi4ELi3EEENS5_18smem_ptr_flag_bitsILi16EEENSX_INS6_IJNSC_ILi8EEESJ_EEENS6_IJSJ_SE_EEEEEEEvNS5_8identityES14_S1E_vS1F_EENS_8epilogue10collective18CollectiveEpilogueINS1H_31Sm100PtrArrayTmaWarpSpecializedILi4ELi2ELi32ELb1ELb0EEEJNS6_IJSJ_SI_SJ_EEENS6_IJNSX_ISJ_SE_EENSX_INS6_IJNSC_ILi32EEESD_EEENS6_IJSE_SH_EEEEEEEESL_PNS6_IJSE_lSM_EEESL_S1U_NS1H_6fusion15FusionCallbacksIS1L_NS1V_17LinearCombinationISL_fSL_fLNS_15FloatRoundStyleE2EEES1M_S1S_JEEENS5_5SM1004TMEM4LOAD26SM100_TMEM_LOAD_16dp256b4xENS5_13SM90_TMA_LOADENS15_IS17_S19_NSX_INS6_IJSJ_S1A_EEENS6_IJSE_SJ_EEEEEEENS5_17SM75_U16x8_LDSM_TENS5_14SM90_TMA_STOREES29_NS5_17SM90_U16x8_STSM_TENS5_39AutoVectorizingCopyWithAssumedAlignmentILi128EEEEEEvvEEEEvNT_6ParamsE,@function
        .size           _ZN7cutlass13device_kernelINS_4gemm6kernel13GemmUniversalINS1_17GroupProblemShapeIN4cute5tupleIJiiiEEEEENS1_10collective13CollectiveMmaINS1_40MainloopSm100ArrayTmaUmmaWarpSpecializedILi7ELi8ELi4ENS6_IJNS5_1CILi2EEENSC_ILi1EEESE_EEEEENS6_IJNSC_ILi128EEENSC_ILi256EEENSC_ILi64EEEEEENS_6half_tEPNS6_IJlSE_NSC_ILi0EEEEEESL_SO_NS5_8TiledMMAINS5_8MMA_AtomIJNS5_26SM100_MMA_F16BF16_2x1SM_SSISL_SL_fLi128ELi256ELNS5_4UMMA5MajorE0ELST_0ELNSS_7ScaleInE0ELSU_0EEEEEENS5_6LayoutINS6_IJSE_SE_SE_EEENS6_IJSM_SM_SM_EEEEENS6_IJNS5_10UnderscoreES11_S11_EEEEENS5_18SM100_TMA_2SM_LOADENS5_14ComposedLayoutINS5_7SwizzleILi3ELi4ELi3EEENS5_18smem_ptr_flag_bitsILi16EEENSX_INS6_IJNSC_ILi8EEESJ_EEENS6_IJSJ_SE_EEEEEEEvNS5_8identityES14_S1E_vS1F_EENS_8epilogue10collective18CollectiveEpilogueINS1H_31Sm100PtrArrayTmaWarpSpecializedILi4ELi2ELi32ELb1ELb0EEEJNS6_IJSJ_SI_SJ_EEENS6_IJNSX_ISJ_SE_EENSX_INS6_IJNSC_ILi32EEESD_EEENS6_IJSE_SH_EEEEEEEESL_PNS6_IJSE_lSM_EEESL_S1U_NS1H_6fusion15FusionCallbacksIS1L_NS1V_17LinearCombinationISL_fSL_fLNS_15FloatRoundStyleE2EEES1M_S1S_JEEENS5_5SM1004TMEM4LOAD26SM100_TMEM_LOAD_16dp256b4xENS5_13SM90_TMA_LOADENS15_IS17_S19_NSX_INS6_IJSJ_S1A_EEENS6_IJSE_SJ_EEEEEEENS5_17SM75_U16x8_LDSM_TENS5_14SM90_TMA_STOREES29_NS5_17SM90_U16x8_STSM_TENS5_39AutoVectorizingCopyWithAssumedAlignmentILi128EEEEEEvvEEEEvNT_6ParamsE,(.L_x_314 - _ZN7cutlass13device_kernelINS_4gemm6kernel13GemmUniversalINS1_17GroupProblemShapeIN4cute5tupleIJiiiEEEEENS1_10collective13CollectiveMmaINS1_40MainloopSm100ArrayTmaUmmaWarpSpecializedILi7ELi8ELi4ENS6_IJNS5_1CILi2EEENSC_ILi1EEESE_EEEEENS6_IJNSC_ILi128EEENSC_ILi256EEENSC_ILi64EEEEEENS_6half_tEPNS6_IJlSE_NSC_ILi0EEEEEESL_SO_NS5_8TiledMMAINS5_8MMA_AtomIJNS5_26SM100_MMA_F16BF16_2x1SM_SSISL_SL_fLi128ELi256ELNS5_4UMMA5MajorE0ELST_0ELNSS_7ScaleInE0ELSU_0EEEEEENS5_6LayoutINS6_IJSE_SE_SE_EEENS6_IJSM_SM_SM_EEEEENS6_IJNS5_10UnderscoreES11_S11_EEEEENS5_18SM100_TMA_2SM_LOADENS5_14ComposedLayoutINS5_7SwizzleILi3ELi4ELi3EEENS5_18smem_ptr_flag_bitsILi16EEENSX_INS6_IJNSC_ILi8EEESJ_EEENS6_IJSJ_SE_EEEEEEEvNS5_8identityES14_S1E_vS1F_EENS_8epilogue10collective18CollectiveEpilogueINS1H_31Sm100PtrArrayTmaWarpSpecializedILi4ELi2ELi32ELb1ELb0EEEJNS6_IJSJ_SI_SJ_EEENS6_IJNSX_ISJ_SE_EENSX_INS6_IJNSC_ILi32EEESD_EEENS6_IJSE_SH_EEEEEEEESL_PNS6_IJSE_lSM_EEESL_S1U_NS1H_6fusion15FusionCallbacksIS1L_NS1V_17LinearCombinationISL_fSL_fLNS_15FloatRoundStyleE2EEES1M_S1S_JEEENS5_5SM1004TMEM4LOAD26SM100_TMEM_LOAD_16dp256b4xENS5_13SM90_TMA_LOADENS15_IS17_S19_NSX_INS6_IJSJ_S1A_EEENS6_IJSE_SJ_EEEEEEENS5_17SM75_U16x8_LDSM_TENS5_14SM90_TMA_STOREES29_NS5_17SM90_U16x8_STSM_TENS5_39AutoVectorizingCopyWithAssumedAlignmentILi128EEEEEEvvEEEEvNT_6ParamsE)
        .other          _ZN7cutlass13device_kernelINS_4gemm6kernel13GemmUniversalINS1_17GroupProblemShapeIN4cute5tupleIJiiiEEEEENS1_10collective13CollectiveMmaINS1_40MainloopSm100ArrayTmaUmmaWarpSpecializedILi7ELi8ELi4ENS6_IJNS5_1CILi2EEENSC_ILi1EEESE_EEEEENS6_IJNSC_ILi128EEENSC_ILi256EEENSC_ILi64EEEEEENS_6half_tEPNS6_IJlSE_NSC_ILi0EEEEEESL_SO_NS5_8TiledMMAINS5_8MMA_AtomIJNS5_26SM100_MMA_F16BF16_2x1SM_SSISL_SL_fLi128ELi256ELNS5_4UMMA5MajorE0ELST_0ELNSS_7ScaleInE0ELSU_0EEEEEENS5_6LayoutINS6_IJSE_SE_SE_EEENS6_IJSM_SM_SM_EEEEENS6_IJNS5_10UnderscoreES11_S11_EEEEENS5_18SM100_TMA_2SM_LOADENS5_14ComposedLayoutINS5_7SwizzleILi3ELi4ELi3EEENS5_18smem_ptr_flag_bitsILi16EEENSX_INS6_IJNSC_ILi8EEESJ_EEENS6_IJSJ_SE_EEEEEEEvNS5_8identityES14_S1E_vS1F_EENS_8epilogue10collective18CollectiveEpilogueINS1H_31Sm100PtrArrayTmaWarpSpecializedILi4ELi2ELi32ELb1ELb0EEEJNS6_IJSJ_SI_SJ_EEENS6_IJNSX_ISJ_SE_EENSX_INS6_IJNSC_ILi32EEESD_EEENS6_IJSE_SH_EEEEEEEESL_PNS6_IJSE_lSM_EEESL_S1U_NS1H_6fusion15FusionCallbacksIS1L_NS1V_17LinearCombinationISL_fSL_fLNS_15FloatRoundStyleE2EEES1M_S1S_JEEENS5_5SM1004TMEM4LOAD26SM100_TMEM_LOAD_16dp256b4xENS5_13SM90_TMA_LOADENS15_IS17_S19_NSX_INS6_IJSJ_S1A_EEENS6_IJSE_SJ_EEEEEEENS5_17SM75_U16x8_LDSM_TENS5_14SM90_TMA_STOREES29_NS5_17SM90_U16x8_STSM_TENS5_39AutoVectorizingCopyWithAssumedAlignmentILi128EEEEEEvvEEEEvNT_6ParamsE,@"STO_CUDA_ENTRY STV_DEFAULT"
_ZN7cutlass13device_kernelINS_4gemm6kernel13GemmUniversalINS1_17GroupProblemShapeIN4cute5tupleIJiiiEEEEENS1_10collective13CollectiveMmaINS1_40MainloopSm100ArrayTmaUmmaWarpSpecializedILi7ELi8ELi4ENS6_IJNS5_1CILi2EEENSC_ILi1EEESE_EEEEENS6_IJNSC_ILi128EEENSC_ILi256EEENSC_ILi64EEEEEENS_6half_tEPNS6_IJlSE_NSC_ILi0EEEEEESL_SO_NS5_8TiledMMAINS5_8MMA_AtomIJNS5_26SM100_MMA_F16BF16_2x1SM_SSISL_SL_fLi128ELi256ELNS5_4UMMA5MajorE0ELST_0ELNSS_7ScaleInE0ELSU_0EEEEEENS5_6LayoutINS6_IJSE_SE_SE_EEENS6_IJSM_SM_SM_EEEEENS6_IJNS5_10UnderscoreES11_S11_EEEEENS5_18SM100_TMA_2SM_LOADENS5_14ComposedLayoutINS5_7SwizzleILi3ELi4ELi3EEENS5_18smem_ptr_flag_bitsILi16EEENSX_INS6_IJNSC_ILi8EEESJ_EEENS6_IJSJ_SE_EEEEEEEvNS5_8identityES14_S1E_vS1F_EENS_8epilogue10collective18CollectiveEpilogueINS1H_31Sm100PtrArrayTmaWarpSpecializedILi4ELi2ELi32ELb1ELb0EEEJNS6_IJSJ_SI_SJ_EEENS6_IJNSX_ISJ_SE_EENSX_INS6_IJNSC_ILi32EEESD_EEENS6_IJSE_SH_EEEEEEEESL_PNS6_IJSE_lSM_EEESL_S1U_NS1H_6fusion15FusionCallbacksIS1L_NS1V_17LinearCombinationISL_fSL_fLNS_15FloatRoundStyleE2EEES1M_S1S_JEEENS5_5SM1004TMEM4LOAD26SM100_TMEM_LOAD_16dp256b4xENS5_13SM90_TMA_LOADENS15_IS17_S19_NSX_INS6_IJSJ_S1A_EEENS6_IJSE_SJ_EEEEEEENS5_17SM75_U16x8_LDSM_TENS5_14SM90_TMA_STOREES29_NS5_17SM90_U16x8_STSM_TENS5_39AutoVectorizingCopyWithAssumedAlignmentILi128EEEEEEvvEEEEvNT_6ParamsE:
[----:B------:R-:W1:Y:S01]  /*0000*/  LDC R1, c[0x0][0x37c] ;  /* 0x0000df00ff017b82 */ /* 0x000e620000000800 */
[----:B------:R-:W2:Y:S07]  /*0010*/  S2R R0, SR_TID.X ;  /* 0x0000000000007919 */ /* 0x000eae0000002100 */
[----:B------:R-:W3:Y:S01]  /*0020*/  S2UR UR31, SR_CgaCtaId ;  /* 0x00000000001f79c3 */ /* 0x000ee20000008800 */
[----:B------:R-:W-:Y:S01]  /*0030*/  UMOV UR37, 0x4 ;  /* 0x0000000400257882 */ /* 0x000fe20000000000 */
[----:B------:R-:W4:Y:S01]  /*0040*/  LDCU UR30, c[0x0][0x370] ;  /* 0x00006e00ff1e77ac */ /* 0x000f220008000800 */
[----:B------:R-:W-:-:S05]  /*0050*/  ELECT P2, URZ, PT ;  /* 0x0000000000ff782f */ /* 0x000fca0003840000 */
[----:B------:R-:W-:Y:S08]  /*0060*/  S2UR UR42, SR_CTAID.X ;  /* 0x00000000002a79c3 */ /* 0x000ff00000002500 */
[----:B------:R-:W4:Y:S01]  /*0070*/  S2UR UR58, SR_CTAID.Y ;  /* 0x00000000003a79c3 */ /* 0x000f220000002600 */
[----:B---3--:R-:W-:Y:S02]  /*0080*/  ULOP3.LUT UR44, UR31, 0x1, URZ, 0xc0, !UPT ;  /* 0x000000011f2c7892 */ /* 0x008fe4000f8ec0ff */
[----:B------:R-:W-:Y:S01]  /*0090*/  ULOP3.LUT UR43, UR31, 0x1, URZ, 0x3c, !UPT ;  /* 0x000000011f2b7892 */ /* 0x000fe2000f8e3cff */
[----:B--2---:R-:W-:-:S05]  /*00a0*/  SHF.R.U32.HI R80, RZ, 0x5, R0 ;  /* 0x00000005ff507819 */ /* 0x004fca0000011600 */
[----:B------:R-:W2:Y:S01]  /*00b0*/  SHFL.IDX PT, R2, R80, RZ, 0x1f ;  /* 0x00001fff50027589 */ /* 0x000ea200000e0000 */
[----:B----4-:R-:W-:Y:S01]  /*00c0*/  UIMAD UR28, UR58, UR30, UR42 ;  /* 0x0000001e3a1c72a4 */ /* 0x010fe2000f8e022a */
[----:B--2---:R-:W-:-:S13]  /*00d0*/  R2UR UR21, R2 ;  /* 0x00000000021572ca */ /* 0x004fda00000e0000 */
[----:B------:R-:W-:Y:S02]  /*00e0*/  UISETP.GE.AND UP0, UPT, UR21, 0x8, UPT ;  /* 0x000000081500788c */ /* 0x000fe4000bf06270 */
[----:B------:R-:W-:Y:S02]  /*00f0*/  UISETP.GT.AND UP1, UPT, UR21, 0x3, UPT ;  /* 0x000000031500788c */ /* 0x000fe4000bf24270 */
[----:B------:R-:W-:-:S04]  /*0100*/  USEL UR37, UR37, 0x8, !UP0 ;  /* 0x0000000825257887 */ /* 0x000fc8000c000000 */
[----:B------:R-:W-:Y:S02]  /*0110*/  USEL UR37, UR37, UR21, UP1 ;  /* 0x0000001525257287 */ /* 0x000fe40008800000 */
[----:B------:R-:W-:Y:S02]  /*0120*/  ULOP3.LUT UR21, UR21, 0xfffffffc, URZ, 0xc0, !UPT ;  /* 0xfffffffc15157892 */ /* 0x000fe4000f8ec0ff */
[----:B------:R-:W-:-:S09]  /*0130*/  UISETP.NE.AND UP0, UPT, UR37, 0x2, UPT ;  /* 0x000000022500788c */ /* 0x000fd2000bf05270 */
[----:B-1----:R-:W-:Y:S05]  /*0140*/  BRA.U UP0, `(.L_x_0) ;  /* 0x0000000100f87547 */ /* 0x002fea000b800000 */
[----:B------:R-:W1:Y:S01]  /*0150*/  LDCU UR34, c[0x0][0xc1c] ;  /* 0x00018380ff2277ac */ /* 0x000e620008000800 */
[----:B------:R-:W-:Y:S01]  /*0160*/  BSSY.RECONVERGENT B0, `(.L_x_1) ;  /* 0x000003b000007945 */ /* 0x000fe20003800200 */
[----:B------:R-:W2:Y:S01]  /*0170*/  LDCU.64 UR4, c[0x0][0x820] ;  /* 0x00010400ff0477ac */ /* 0x000ea20008000a00 */
[----:B------:R-:W-:Y:S01]  /*0180*/  ELECT P0, URZ, PT ;  /* 0x0000000000ff782f */ /* 0x000fe20003800000 */
[----:B------:R-:W-:Y:S02]  /*0190*/  UIMAD UR38, UR28, 0x11, URZ ;  /* 0x000000111c2678a4 */ /* 0x000fe4000f8e02ff */
[----:B-1----:R-:W-:-:S04]  /*01a0*/  UIADD3 UR34, UPT, UPT, UR28, UR34, URZ ;  /* 0x000000221c227290 */ /* 0x002fc8000fffe0ff */
[----:B------:R-:W-:Y:S02]  /*01b0*/  UIMAD UR34, UR34, 0x11, URZ ;  /* 0x00000011222278a4 */ /* 0x000fe4000f8e02ff */
[----:B--2---:R-:W-:Y:S02]  /*01c0*/  UIMAD.WIDE.U32 UR38, UR38, 0x80, UR4 ;  /* 0x00000080262678a5 */ /* 0x004fe4000f8e0004 */
[----:B------:R-:W-:Y:S02]  /*01d0*/  UIMAD.WIDE.U32 UR34, UR34, 0x80, UR4 ;  /* 0x00000080222278a5 */ /* 0x000fe4000f8e0004 */
[----:B------:R-:W-:Y:S10]  /*01e0*/  @!P0 BRA `(.L_x_2) ;  /* 0x0000000000c88947 */ /* 0x000ff40003800000 */
[----:B------:R-:W1:Y:S01]  /*01f0*/  LDC.64 R64, c[0x0][0x400] ;  /* 0x00010000ff407b82 */ /* 0x000e620000000a00 */
[----:B------:R-:W-:Y:S02]  /*0200*/  UMOV UR4, 0x400 ;  /* 0x0000040000047882 */ /* 0x000fe40000000000 */
[----:B------:R-:W-:-:S05]  /*0210*/  ULEA UR4, UR31, UR4, 0x18 ;  /* 0x000000041f047291 */ /* 0x000fca000f8ec0ff */
[----:B------:R-:W1:Y:S08]  /*0220*/  LDC.64 R66, c[0x0][0x408] ;  /* 0x00010200ff427b82 */ /* 0x000e700000000a00 */
[----:B------:R-:W2:Y:S08]  /*0230*/  LDC.64 R60, c[0x0][0x410] ;  /* 0x00010400ff3c7b82 */ /* 0x000eb00000000a00 */
[----:B------:R-:W2:Y:S08]  /*0240*/  LDC.64 R62, c[0x0][0x418] ;  /* 0x00010600ff3e7b82 */ /* 0x000eb00000000a00 */
[----:B------:R-:W3:Y:S01]  /*0250*/  LDC.64 R56, c[0x0][0x420] ;  /* 0x00010800ff387b82 */ /* 0x000ee20000000a00 */
[----:B-1----:R1:W-:Y:S07]  /*0260*/  STS.128 [UR4+0x480], R64 ;  /* 0x00048040ff007988 */ /* 0x0023ee0008000c04 */
[----:B------:R-:W3:Y:S08]  /*0270*/  LDC.64 R58, c[0x0][0x428] ;  /* 0x00010a00ff3a7b82 */ /* 0x000ef00000000a00 */
[----:B------:R-:W4:Y:S01]  /*0280*/  LDC.64 R52, c[0x0][0x430] ;  /* 0x00010c00ff347b82 */ /* 0x000f220000000a00 */
[----:B--2---:R1:W-:Y:S07]  /*0290*/  STS.128 [UR4+0x490], R60 ;  /* 0x0004903cff007988 */ /* 0x0043ee0008000c04 */
[----:B------:R-:W4:Y:S08]  /*02a0*/  LDC.64 R54, c[0x0][0x438] ;  /* 0x00010e00ff367b82 */ /* 0x000f300000000a00 */
[----:B------:R-:W2:Y:S01]  /*02b0*/  LDC.64 R48, c[0x0][0x440] ;  /* 0x00011000ff307b82 */ /* 0x000ea20000000a00 */
[----:B---3--:R1:W-:Y:S07]  /*02c0*/  STS.128 [UR4+0x4a0], R56 ;  /* 0x0004a038ff007988 */ /* 0x0083ee0008000c04 */
[----:B------:R-:W2:Y:S08]  /*02d0*/  LDC.64 R50, c[0x0][0x448] ;  /* 0x00011200ff327b82 */ /* 0x000eb00000000a00 */
[----:B------:R-:W3:Y:S01]  /*02e0*/  LDC.64 R44, c[0x0][0x450] ;  /* 0x00011400ff2c7b82 */ /* 0x000ee20000000a00 */
[----:B----4-:R1:W-:Y:S07]  /*02f0*/  STS.128 [UR4+0x4b0], R52 ;  /* 0x0004b034ff007988 */ /* 0x0103ee0008000c04 */
        /* <DEDUP_REMOVED lines=30> */
[----:B------:R-:W4:Y:S01]  /*04e0*/  LDC.64 R6, c[0x0][0x578] ;  /* 0x00015e00ff067b82 */ /* 0x000f220000000a00 */
[----:B---3--:R1:W-:Y:S04]  /*04f0*/  STS.128 [UR4+0x560], R8 ;  /* 0x00056008ff007988 */ /* 0x0083e80008000c04 */
[----:B----4-:R1:W-:Y:S02]  /*0500*/  STS.128 [UR4+0x570], R4 ;  /* 0x00057004ff007988 */ /* 0x0103e40008000c04 */
.L_x_2:
[----:B------:R-:W-:Y:S05]  /*0510*/  BSYNC.RECONVERGENT B0 ;  /* 0x0000000000007941 */ /* 0x000fea0003800200 */
.L_x_1:
[----:B------:R-:W-:Y:S01]  /*0520*/  NOP ;  /* 0x0000000000007918 */ /* 0x000fe20000000000 */
.L_x_0:
[----:B------:R-:W-:-:S09]  /*0530*/  UISETP.NE.AND UP0, UPT, UR37, 0x3, UPT ;  /* 0x000000032500788c */ /* 0x000fd2000bf05270 */
[----:B------:R-:W-:Y:S05]  /*0540*/  BRA.U UP0, `(.L_x_3) ;  /* 0x00000001007c7547 */ /* 0x000fea000b800000 */
[----:B-1----:R-:W1:Y:S01]  /*0550*/  LDC.64 R32, c[0x0][0x900] ;  /* 0x00024000ff207b82 */ /* 0x002e620000000a00 */
[----:B------:R-:W2:Y:S01]  /*0560*/  LDCU.64 UR6, c[0x0][0xb00] ;  /* 0x00016000ff0677ac */ /* 0x000ea20008000a00 */
[----:B------:R-:W-:Y:S01]  /*0570*/  ELECT P0, URZ, PT ;  /* 0x0000000000ff782f */ /* 0x000fe20003800000 */
[----:B------:R-:W-:-:S05]  /*0580*/  UMOV UR4, 0x400 ;  /* 0x0000040000047882 */ /* 0x000fca0000000000 */
[----:B------:R-:W1:Y:S01]  /*0590*/  LDC.64 R34, c[0x0][0x908] ;  /* 0x00024200ff227b82 */ /* 0x000e620000000a00 */
[----:B------:R-:W-:Y:S02]  /*05a0*/  ULEA UR4, UR31, UR4, 0x18 ;  /* 0x000000041f047291 */ /* 0x000fe4000f8ec0ff */
[----:B------:R-:W-:-:S05]  /*05b0*/  UIMAD UR22, UR28, 0xe, URZ ;  /* 0x0000000e1c1678a4 */ /* 0x000fca000f8e02ff */
[----:B------:R-:W3:Y:S01]  /*05c0*/  LDC.64 R28, c[0x0][0x910] ;  /* 0x00024400ff1c7b82 */ /* 0x000ee20000000a00 */
[----:B--2---:R-:W-:-:S07]  /*05d0*/  UIMAD.WIDE.U32 UR22, UR22, 0x80, UR6 ;  /* 0x00000080161678a5 */ /* 0x004fce000f8e0006 */
[----:B------:R-:W3:Y:S08]  /*05e0*/  LDC.64 R30, c[0x0][0x918] ;  /* 0x00024600ff1e7b82 */ /* 0x000ef00000000a00 */
[----:B------:R-:W2:Y:S01]  /*05f0*/  LDC.64 R24, c[0x0][0x920] ;  /* 0x00024800ff187b82 */ /* 0x000ea20000000a00 */
[----:B-1----:R4:W-:Y:S07]  /*0600*/  @P0 STS.128 [UR4+0x380], R32 ;  /* 0x00038020ff000988 */ /* 0x0029ee0008000c04 */
[----:B------:R-:W2:Y:S08]  /*0610*/  LDC.64 R26, c[0x0][0x928] ;  /* 0x00024a00ff1a7b82 */ /* 0x000eb00000000a00 */
[----:B------:R-:W1:Y:S01]  /*0620*/  LDC.64 R20, c[0x0][0x930] ;  /* 0x00024c00ff147b82 */ /* 0x000e620000000a00 */
[----:B---3--:R4:W-:Y:S07]  /*0630*/  @P0 STS.128 [UR4+0x390], R28 ;  /* 0x0003901cff000988 */ /* 0x0089ee0008000c04 */
[----:B------:R-:W1:Y:S08]  /*0640*/  LDC.64 R22, c[0x0][0x938] ;  /* 0x00024e00ff167b82 */ /* 0x000e700000000a00 */
[----:B------:R-:W3:Y:S01]  /*0650*/  LDC.64 R16, c[0x0][0x940] ;  /* 0x00025000ff107b82 */ /* 0x000ee20000000a00 */
[----:B--2---:R4:W-:Y:S07]  /*0660*/  @P0 STS.128 [UR4+0x3a0], R24 ;  /* 0x0003a018ff000988 */ /* 0x0049ee0008000c04 */
        /* <DEDUP_REMOVED lines=9> */
[----:B------:R-:W3:Y:S01]  /*0700*/  LDC.64 R6, c[0x0][0x978] ;  /* 0x00025e00ff067b82 */ /* 0x000ee20000000a00 */
[----:B-1----:R4:W-:Y:S04]  /*0710*/  @P0 STS.128 [UR4+0x3e0], R8 ;  /* 0x0003e008ff000988 */ /* 0x0029e80008000c04 */
[----:B---3--:R4:W-:Y:S01]  /*0720*/  @P0 STS.128 [UR4+0x3f0], R4 ;  /* 0x0003f004ff000988 */ /* 0x0089e20008000c04 */
[----:B------:R-:W-:Y:S01]  /*0730*/  NOP ;  /* 0x0000000000007918 */ /* 0x000fe20000000000 */
.L_x_3:
[----:B------:R-:W2:Y:S02]  /*0740*/  SHFL.IDX PT, R2, R80, RZ, 0x1f ;  /* 0x00001fff50027589 */ /* 0x000ea400000e0000 */
[----:B--2---:R-:W-:-:S13]  /*0750*/  ISETP.NE.AND P0, PT, R2, RZ, PT ;  /* 0x000000ff0200720c */ /* 0x004fda0003f05270 */
[----:B------:R-:W-:Y:S05]  /*0760*/  @P0 BRA `(.L_x_4) ;  /* 0x00000000005c0947 */ /* 0x000fea0003800000 */
[----:B------:R-:W-:Y:S01]  /*0770*/  UMOV UR5, 0x400 ;  /* 0x0000040000057882 */ /* 0x000fe20000000000 */
[----:B------:R-:W-:Y:S01]  /*0780*/  UMOV UR4, 0x1 ;  /* 0x0000000100047882 */ /* 0x000fe20000000000 */
[----:B------:R-:W-:Y:S02]  /*0790*/  ULEA UR5, UR31, UR5, 0x18 ;  /* 0x000000051f057291 */ /* 0x000fe4000f8ec0ff */
[----:B------:R-:W-:-:S04]  /*07a0*/  UIADD3 UR6, UPT, UPT, -UR4, 0x100000, URZ ;  /* 0x0010000004067890 */ /* 0x000fc8000fffe1ff */
[----:B------:R-:W-:Y:S02]  /*07b0*/  USHF.L.U32 UR7, UR6, 0xb, URZ ;  /* 0x0000000b06077899 */ /* 0x000fe400080006ff */
[----:B------:R-:W-:Y:S01]  /*07c0*/  USHF.L.U32 UR6, UR6, 0x1, URZ ;  /* 0x0000000106067899 */ /* 0x000fe200080006ff */
[----:B------:R-:W-:Y:S01]  /*07d0*/  ELECT P0, URZ, PT ;  /* 0x0000000000ff782f */ /* 0x000fe20003800000 */
[----:B------:R-:W2:Y:S10]  /*07e0*/  FENCE.VIEW.ASYNC.S ;  /* 0x00000000000073c6 */ /* 0x000eb40000000000 */
[----:B--2---:R2:W3:Y:S01]  /*07f0*/  SYNCS.EXCH.64 URZ, [UR5], UR6 ;  /* 0x0000000605ff75b2 */ /* 0x0044e20008000100 */
[----:B------:R2:W1:Y:S01]  /*0800*/  SYNCS.EXCH.64 URZ, [UR5+0x38], UR6 ;  /* 0x0000380605ff75b2 */ /* 0x0004620008000100 */
        /* <DEDUP_REMOVED lines=11> */
[----:B------:R2:W1:Y:S02]  /*08c0*/  SYNCS.EXCH.64 URZ, [UR5+0x68], UR6 ;  /* 0x0000680605ff75b2 */ /* 0x0004640008000100 */
[----:B--2---:R-:W-:Y:S01]  /*08d0*/  NOP ;  /* 0x0000000000007918 */ /* 0x004fe20000000000 */
.L_x_4:
[----:B------:R-:W2:Y:S01]  /*08e0*/  SHFL.IDX PT, R2, R80, RZ, 0x1f ;  /* 0x00001fff50027589 */ /* 0x000ea200000e0000 */
[----:B------:R-:W-:Y:S01]  /*08f0*/  NOP ;  /* 0x0000000000007918 */ /* 0x000fe20000000000 */
[----:B--2---:R-:W-:-:S13]  /*0900*/  ISETP.NE.AND P0, PT, R2, 0x1, PT ;  /* 0x000000010200780c */ /* 0x004fda0003f05270 */
[----:B------:R-:W-:Y:S05]  /*0910*/  @P0 BRA `(.L_x_5) ;  /* 0x0000000000540947 */ /* 0x000fea0003800000 */
[----:B------:R-:W-:Y:S01]  /*0920*/  UMOV UR6, 0x400 ;  /* 0x0000040000067882 */ /* 0x000fe20000000000 */
[----:B------:R-:W-:Y:S01]  /*0930*/  UMOV UR5, 0x20 ;  /* 0x0000002000057882 */ /* 0x000fe20000000000 */
[----:B------:R-:W-:Y:S01]  /*0940*/  UMOV UR4, 0x80 ;  /* 0x0000008000047882 */ /* 0x000fe20000000000 */
[----:B------:R-:W-:Y:S02]  /*0950*/  ULEA UR6, UR31, UR6, 0x18 ;  /* 0x000000061f067291 */ /* 0x000fe4000f8ec0ff */
[----:B------:R-:W-:-:S04]  /*0960*/  UIADD3 UR8, UPT, UPT, -UR5, 0x100000, URZ ;  /* 0x0010000005087890 */ /* 0x000fc8000fffe1ff */
[----:B------:R-:W-:Y:S02]  /*0970*/  USHF.L.U32 UR9, UR8, 0xb, URZ ;  /* 0x0000000b08097899 */ /* 0x000fe400080006ff */
[----:B------:R-:W-:Y:S02]  /*0980*/  USHF.L.U32 UR8, UR8, 0x1, URZ ;  /* 0x0000000108087899 */ /* 0x000fe400080006ff */
[----:B------:R-:W-:-:S04]  /*0990*/  UIADD3 UR4, UPT, UPT, -UR4, 0x100000, URZ ;  /* 0x0010000004047890 */ /* 0x000fc8000fffe1ff */
[----:B------:R-:W-:Y:S02]  /*09a0*/  USHF.L.U32 UR5, UR4, 0xb, URZ ;  /* 0x0000000b04057899 */ /* 0x000fe400080006ff */
[----:B------:R-:W-:Y:S01]  /*09b0*/  USHF.L.U32 UR4, UR4, 0x1, URZ ;  /* 0x0000000104047899 */ /* 0x000fe200080006ff */
[----:B------:R-:W-:Y:S01]  /*09c0*/  ELECT P0, URZ, PT ;  /* 0x0000000000ff782f */ /* 0x000fe20003800000 */
[----:B------:R-:W2:Y:S02]  /*09d0*/  FENCE.VIEW.ASYNC.S ;  /* 0x00000000000073c6 */ /* 0x000ea40000000000 */
[----:B--2---:R2:W1:Y:S08]  /*09e0*/  SYNCS.EXCH.64 URZ, [UR6+0x70], UR8 ;  /* 0x0000700806ff75b2 */ /* 0x0044700008000100 */
[----:B------:R2:W1:Y:S01]  /*09f0*/  SYNCS.EXCH.64 URZ, [UR6+0x90], UR4 ;  /* 0x0000900406ff75b2 */ /* 0x0004620008000100 */
[----:B------:R2:W1:Y:S01]  /*0a00*/  SYNCS.EXCH.64 URZ, [UR6+0x78], UR8 ;  /* 0x0000780806ff75b2 */ /* 0x0004620008000100 */
[----:B------:R2:W1:Y:S01]  /*0a10*/  SYNCS.EXCH.64 URZ, [UR6+0x98], UR4 ;  /* 0x0000980406ff75b2 */ /* 0x0004620008000100 */
[----:B------:R2:W1:Y:S01]  /*0a20*/  SYNCS.EXCH.64 URZ, [UR6+0x80], UR8 ;  /* 0x0000800806ff75b2 */ /* 0x0004620008000100 */
[----:B------:R2:W1:Y:S01]  /*0a30*/  SYNCS.EXCH.64 URZ, [UR6+0xa0], UR4 ;  /* 0x0000a00406ff75b2 */ /* 0x0004620008000100 */
[----:B------:R2:W1:Y:S01]  /*0a40*/  SYNCS.EXCH.64 URZ, [UR6+0x88], UR8 ;  /* 0x0000880806ff75b2 */ /* 0x0004620008000100 */
[----:B------:R2:W1:Y:S01]  /*0a50*/  SYNCS.EXCH.64 URZ, [UR6+0xa8], UR4 ;  /* 0x0000a80406ff75b2 */ /* 0x0004620008000100 */
[----:B------:R-:W-:Y:S01]  /*0a60*/  NOP ;  /* 0x0000000000007918 */ /* 0x000fe20000000000 */
.L_x_5:
[----:B------:R-:W5:Y:S01]  /*0a70*/  SHFL.IDX PT, R2, R80, RZ, 0x1f ;  /* 0x00001fff50027589 */ /* 0x000f6200000e0000 */
[----:B------:R-:W-:Y:S01]  /*0a80*/  NOP ;  /* 0x0000000000007918 */ /* 0x000fe20000000000 */
[----:B-----5:R-:W-:-:S13]  /*0a90*/  ISETP.NE.AND P0, PT, R2, 0x3, PT ;  /* 0x000000030200780c */ /* 0x020fda0003f05270 */
[----:B------:R-:W-:Y:S05]  /*0aa0*/  @P0 BRA `(.L_x_6) ;  /* 0x00000000002c0947 */ /* 0x000fea0003800000 */
[----:B--2---:R-:W-:Y:S01]  /*0ab0*/  UMOV UR5, 0x400 ;  /* 0x0000040000057882 */ /* 0x004fe20000000000 */
[----:B------:R-:W-:Y:S01]  /*0ac0*/  UMOV UR4, 0x20 ;  /* 0x0000002000047882 */ /* 0x000fe20000000000 */
[----:B------:R-:W-:Y:S02]  /*0ad0*/  ULEA UR5, UR31, UR5, 0x18 ;  /* 0x000000051f057291 */ /* 0x000fe4000f8ec0ff */
[----:B------:R-:W-:-:S04]  /*0ae0*/  UIADD3 UR6, UPT, UPT, -UR4, 0x100000, URZ ;  /* 0x0010000004067890 */ /* 0x000fc8000fffe1ff */
[----:B------:R-:W-:Y:S02]  /*0af0*/  USHF.L.U32 UR7, UR6, 0xb, URZ ;  /* 0x0000000b06077899 */ /* 0x000fe400080006ff */
[----:B------:R-:W-:Y:S01]  /*0b00*/  USHF.L.U32 UR6, UR6, 0x1, URZ ;  /* 0x0000000106067899 */ /* 0x000fe200080006ff */
[----:B------:R-:W-:Y:S01]  /*0b10*/  ELECT P0, URZ, PT ;  /* 0x0000000000ff782f */ /* 0x000fe20003800000 */
[----:B------:R-:W2:Y:S10]  /*0b20*/  FENCE.VIEW.ASYNC.S ;  /* 0x00000000000073c6 */ /* 0x000eb40000000000 */
[----:B--2---:R2:W1:Y:S01]  /*0b30*/  SYNCS.EXCH.64 URZ, [UR5+0xb0], UR6 ;  /* 0x0000b00605ff75b2 */ /* 0x0044620008000100 */
[----:B------:R2:W1:Y:S01]  /*0b40*/  SYNCS.EXCH.64 URZ, [UR5+0xb8], UR6 ;  /* 0x0000b80605ff75b2 */ /* 0x0004620008000100 */
[----:B------:R-:W-:Y:S01]  /*0b50*/  NOP ;  /* 0x0000000000007918 */ /* 0x000fe20000000000 */
.L_x_6:
[----:B------:R-:W5:Y:S01]  /*0b60*/  SHFL.IDX PT, R2, R80, RZ, 0x1f ;  /* 0x00001fff50027589 */ /* 0x000f6200000e0000 */
[----:B------:R-:W-:Y:S01]  /*0b70*/  NOP ;  /* 0x0000000000007918 */ /* 0x000fe20000000000 */
[----:B-----5:R-:W-:-:S13]  /*0b80*/  ISETP.NE.AND P0, PT, R2, 0x4, PT ;  /* 0x000000040200780c */ /* 0x020fda0003f05270 */
[----:B------:R-:W-:Y:S05]  /*0b90*/  @P0 BRA `(.L_x_7) ;  /* 0x0000000000740947 */ /* 0x000fea0003800000 */
[----:B--2---:R-:W-:Y:S01]  /*0ba0*/  UMOV UR6, 0x400 ;  /* 0x0000040000067882 */ /* 0x004fe20000000000 */
        /* <DEDUP_REMOVED lines=28> */
.L_x_7:
        /* <DEDUP_REMOVED lines=33> */
.L_x_8:
[----:B------:R-:W5:Y:S01]  /*0f80*/  SHFL.IDX PT, R2, R80, RZ, 0x1f ;  /* 0x00001fff50027589 */ /* 0x000f6200000e0000 */
[----:B------:R-:W-:Y:S01]  /*0f90*/  ISETP.NE.OR P0, PT, RZ, UR37, !P2 ;  /* 0x00000025ff007c0c */ /* 0x000fe2000d705670 */
        /* <DEDUP_REMOVED lines=24> */
.L_x_9:
[----:B------:R-:W-:Y:S01]  /*1120*/  VOTEU.ALL UP0, P0 ;  /* 0x0000000000ff7886 */ /* 0x000fe20000000000 */
[----:B--2---:R-:W-:Y:S01]  /*1130*/  UMOV UR4, 0x20 ;  /* 0x0000002000047882 */ /* 0x004fe20000000000 */
[----:B------:R-:W-:Y:S01]  /*1140*/  UISETP.NE.AND UP1, UPT, UR37, 0x2, UPT ;  /* 0x000000022500788c */ /* 0x000fe2000bf25270 */
[----:B------:R-:W-:Y:S02]  /*1150*/  NOP ;  /* 0x0000000000007918 */ /* 0x000fe40000000000 */
[----:B------:R-:W-:Y:S01]  /*1160*/  @!UP0 UMOV UR5, 0x400 ;  /* 0x0000040000058882 */ /* 0x000fe20000000000 */
[----:B------:R-:W-:-:S04]  /*1170*/  @!UP0 UIADD3 UR6, UPT, UPT, -UR4, 0x100000, URZ ;  /* 0x0010000004068890 */ /* 0x000fc8000fffe1ff */
[----:B------:R-:W-:Y:S02]  /*1180*/  @!UP0 USHF.L.U32 UR7, UR6, 0xb, URZ ;  /* 0x0000000b06078899 */ /* 0x000fe400080006ff */
[----:B------:R-:W-:Y:S02]  /*1190*/  @!UP0 USHF.L.U32 UR6, UR6, 0x1, URZ ;  /* 0x0000000106068899 */ /* 0x000fe400080006ff */
[----:B------:R-:W-:Y:S01]  /*11a0*/  @!UP0 ULEA UR5, UR31, UR5, 0x18 ;  /* 0x000000051f058291 */ /* 0x000fe2000f8ec0ff */
[----:B------:R-:W2:Y:S01]  /*11b0*/  LDCU UR4, c[0x0][0x36c] ;  /* 0x00006d80ff0477ac */ /* 0x000ea20008000800 */
[----:B------:R-:W-:Y:S01]  /*11c0*/  VOTEU.ALL UP0, P0 ;  /* 0x0000000000ff7886 */ /* 0x000fe20000000000 */
[----:B------:R-:W-:Y:S02]  /*11d0*/  USEL UR20, URZ, 0x1, UP1 ;  /* 0x00000001ff147887 */ /* 0x000fe40008800000 */
[----:B------:R-:W-:Y:S01]  /*11e0*/  UISETP.EQ.AND UP2, UPT, UR44, URZ, !UP1 ;  /* 0x000000ff2c00728c */ /* 0x000fe2000cf42270 */
[----:B------:R-:W5:Y:S06]  /*11f0*/  FENCE.VIEW.ASYNC.S ;  /* 0x00000000000073c6 */ /* 0x000f6c0000000000 */
[----:B-----5:R1:W1:Y:S01]  /*1200*/  @!UP0 SYNCS.EXCH.64 URZ, [UR5+0x190], UR6 ;  /* 0x0001900605ff85b2 */ /* 0x0202620008000100 */
[----:B------:R-:W-:Y:S01]  /*1210*/  UISETP.NE.AND UP0, UPT, UR37, URZ, UPT ;  /* 0x000000ff2500728c */ /* 0x000fe2000bf05270 */
[----:B------:R-:W-:-:S03]  /*1220*/  PLOP3.LUT P2, PT, P2, PT, UP2, 0x80, 0x8 ;  /* 0x000000000008781c */ /* 0x000fc6000174f028 */
[----:B------:R-:W-:Y:S02]  /*1230*/  USEL UR29, UR20, 0x2, UP0 ;  /* 0x00000002141d7887 */ /* 0x000fe40008000000 */
[----:B--2---:R-:W-:-:S09]  /*1240*/  UISETP.EQ.U32.AND UP0, UPT, UR4, 0x1, UPT ;  /* 0x000000010400788c */ /* 0x004fd2000bf02070 */
[----:B------:R-:W-:Y:S05]  /*1250*/  BRA.U !UP0, `(.L_x_10) ;  /* 0x0000000108087547 */ /* 0x000fea000b800000 */
[----:B-1-3--:R-:W-:Y:S01]  /*1260*/  UCGABAR_ARV ;  /* 0x00000000000079c7 */ /* 0x00afe20008000000 */
[----:B------:R-:W-:Y:S05]  /*1270*/  BRA `(.L_x_11) ;  /* 0x0000000000047947 */ /* 0x000fea0003800000 */
.L_x_10:
[----:B-1-3--:R-:W-:Y:S01]  /*1280*/  NOP ;  /* 0x0000000000007918 */ /* 0x00afe20000000000 */
.L_x_11:
[----:B----4-:R-:W1:Y:S01]  /*1290*/  LDC.64 R4, c[0x0][0xbf0] ;  /* 0x0002fc00ff047b82 */ /* 0x010e620000000a00 */
[----:B------:R-:W1:Y:S01]  /*12a0*/  LDCU.64 UR50, c[0x0][0x358] ;  /* 0x00006b00ff3277ac */ /* 0x000e620008000a00 */
[----:B------:R-:W2:Y:S01]  /*12b0*/  LDCU UR27, c[0x0][0xc0c] ;  /* 0x00018180ff1b77ac */ /* 0x000ea20008000800 */
[----:B------:R-:W2:Y:S01]  /*12c0*/  LDCU UR4, c[0x0][0xbdc] ;  /* 0x00017b80ff0477ac */ /* 0x000ea20008000800 */
[----:B------:R-:W3:Y:S01]  /*12d0*/  LDCU UR26, c[0x0][0xc10] ;  /* 0x00018200ff1a77ac */ /* 0x000ee20008000800 */
[----:B------:R-:W4:Y:S01]  /*12e0*/  LDCU.128 UR12, c[0x0][0xba0] ;  /* 0x00017400ff0c77ac */ /* 0x000f220008000c00 */
[----:B------:R-:W4:Y:S01]  /*12f0*/  LDCU.128 UR8, c[0x0][0xbb0] ;  /* 0x00017600ff0877ac */ /* 0x000f220008000c00 */
[----:B-1----:R-:W4:Y:S01]  /*1300*/  LDG.E R9, desc[UR50][R4.64] ;  /* 0x0000003204097981 */ /* 0x002f22000c1e1900 */
[----:B------:R-:W1:Y:S03]  /*1310*/  LDCU UR45, c[0x0][0xbe8] ;  /* 0x00017d00ff2d77ac */ /* 0x000e660008000800 */
[----:B------:R1:W4:Y:S01]  /*1320*/  LDG.E R3, desc[UR50][R4.64+0x4] ;  /* 0x0000043204037981 */ /* 0x000322000c1e1900 */
[----:B--2---:R-:W-:Y:S01]  /*1330*/  USHF.L.U32 UR27, UR27, UR4, URZ ;  /* 0x000000041b1b7299 */ /* 0x004fe200080006ff */
[----:B------:R-:W-:Y:S01]  /*1340*/  LOP3.LUT R8, R0, 0x1f, RZ, 0xc0, !PT ;  /* 0x0000001f00087812 */ /* 0x000fe200078ec0ff */
[----:B---3--:R-:W-:Y:S01]  /*1350*/  USHF.L.U32 UR26, UR26, UR4, URZ ;  /* 0x000000041a1a7299 */ /* 0x008fe200080006ff */
[----:B------:R-:W-:Y:S01]  /*1360*/  CS2R R6, SRZ ;  /* 0x0000000000067805 */ /* 0x000fe2000001ff00 */
[----:B------:R-:W2:Y:S01]  /*1370*/  LDCU.128 UR4, c[0x0][0xbc0] ;  /* 0x00017800ff0477ac */ /* 0x000ea20008000c00 */
[----:B----4-:R-:W-:Y:S01]  /*1380*/  UISETP.NE.U32.AND UP3, UPT, UR14, URZ, UPT ;  /* 0x000000ff0e00728c */ /* 0x010fe2000bf65070 */
[----:B------:R-:W-:Y:S01]  /*1390*/  UMOV UR36, 0x400 ;  /* 0x0000040000247882 */ /* 0x000fe20000000000 */
[----:B------:R-:W-:Y:S01]  /*13a0*/  UISETP.NE.AND UP5, UPT, UR37, 0x8, UPT ;  /* 0x000000082500788c */ /* 0x000fe2000bfa5270 */
[----:B------:R-:W3:Y:S01]  /*13b0*/  LDCU UR40, c[0x0][0xbe0] ;  /* 0x00017c00ff2877ac */ /* 0x000ee20008000800 */
[----:B-1----:R-:W-:Y:S01]  /*13c0*/  ISETP.GE.AND P0, PT, R8, UR45, PT ;  /* 0x0000002d08007c0c */ /* 0x002fe2000bf06270 */
[----:B------:R-:W-:Y:S01]  /*13d0*/  UISETP.NE.AND UP1, UPT, UR37, 0x1, UPT ;  /* 0x000000012500788c */ /* 0x000fe2000bf25270 */
[----:B------:R-:W-:-:S05]  /*13e0*/  CS2R.32 R21, SR_CgaSize ;  /* 0x0000000000157805 */ /* 0x000fca0000008a00 */
[----:B------:R-:W-:-:S05]  /*13f0*/  IMAD R21, R21, -0xa0, RZ ;  /* 0xffffff6015157824 */ /* 0x000fca00078e02ff */
[----:B------:R-:W-:-:S14]  /*1400*/  R2UR UR33, R21 ;  /* 0x00000000152172ca */ /* 0x000fdc00000e0000 */
[----:B------:R-:W1:Y:S01]  /*1410*/  LDCU UR33, c[0x0][UR33+0x2b0] ;  /* 0x00005600212177ac */ /* 0x000e620008000800 */
[----:B------:R-:W-:-:S05]  /*1420*/  CS2R.32 R21, SR_CgaSize ;  /* 0x0000000000157805 */ /* 0x000fca0000008a00 */
[----:B------:R-:W-:-:S05]  /*1430*/  IMAD R21, R21, -0xa0, RZ ;  /* 0xffffff6015157824 */ /* 0x000fca00078e02ff */
[----:B------:R-:W-:-:S14]  /*1440*/  R2UR UR24, R21 ;  /* 0x00000000151872ca */ /* 0x000fdc00000e0000 */
[----:B------:R-:W4:Y:S01]  /*1450*/  LDCU UR24, c[0x0][UR24+0x2b4] ;  /* 0x00005680181877ac */ /* 0x000f220008000800 */
[----:B------:R-:W-:Y:S02]  /*1460*/  IMAD.U32 R5, RZ, RZ, UR27 ;  /* 0x0000001bff057e24 */ /* 0x000fe4000f8e00ff */
[----:B------:R-:W-:Y:S01]  /*1470*/  IMAD.U32 R4, RZ, RZ, UR26 ;  /* 0x0000001aff047e24 */ /* 0x000fe2000f8e00ff */
[----:B------:R-:W-:Y:S01]  /*1480*/  UISETP.NE.AND.EX UP3, UPT, UR15, URZ, UPT, UP3 ;  /* 0x000000ff0f00728c */ /* 0x000fe2000bf65330 */
[----:B------:R-:W2:Y:S01]  /*1490*/  @!P0 LDC.64 R12, c[0x0][0xbf0] ;  /* 0x0002fc00ff0c8b82 */ /* 0x000ea20000000a00 */
[----:B------:R-:W-:Y:S01]  /*14a0*/  IABS R2, R5 ;  /* 0x0000000500027213 */ /* 0x000fe20000000000 */
[----:B------:R-:W3:Y:S03]  /*14b0*/  LDCU UR17, c[0x0][0x374] ;  /* 0x00006e80ff1177ac */ /* 0x000ee60008000800 */
[----:B------:R-:W-:Y:S01]  /*14c0*/  R2UR UR48, R2 ;  /* 0x00000000023072ca */ /* 0x000fe200000e0000 */
[----:B------:R-:W3:Y:S01]  /*14d0*/  LDCU.U8 UR16, c[0x0][0xbd8] ;  /* 0x00017b00ff1077ac */ /* 0x000ee20008000000 */
[----:B------:R-:W-:-:S04]  /*14e0*/  IABS R2, R4 ;  /* 0x0000000400027213 */ /* 0x000fc80000000000 */
[----:B------:R-:W-:-:S07]  /*14f0*/  R2UR UR47, R2 ;  /* 0x00000000022f72ca */ /* 0x000fce00000e0000 */
[----:B------:R-:W1:Y:S01]  /*1500*/  I2F.RP R2, UR48 ;  /* 0x0000003000027d06 */ /* 0x000e620008209400 */
[----:B------:R-:W-:Y:S01]  /*1510*/  ULEA UR36, UR31, UR36, 0x18 ;  /* 0x000000241f247291 */ /* 0x000fe2000f8ec0ff */
[----:B------:R-:W-:Y:S01]  /*1520*/  I2FP.F32.U32 R10, UR42 ;  /* 0x0000002a000a7c45 */ /* 0x000fe20008201000 */
[----:B--2---:R-:W-:-:S05]  /*1530*/  @!P0 IMAD.WIDE.U32 R12, R8, 0xc, R12 ;  /* 0x0000000c080c8825 */ /* 0x004fca00078e000c */
[----:B-1----:R-:W1:Y:S01]  /*1540*/  MUFU.RCP R2, R2 ;  /* 0x0000000200027308 */ /* 0x002e620000001000 */
[----:B------:R-:W-:Y:S01]  /*1550*/  FMUL R10, R10, UR33 ;  /* 0x000000210a0a7c20 */ /* 0x000fe20008400000 */
[----:B------:R2:W5:Y:S04]  /*1560*/  @!P0 LDG.E R6, desc[UR50][R12.64] ;  /* 0x000000320c068981 */ /* 0x000568000c1e1900 */
[----:B------:R2:W5:Y:S01]  /*1570*/  @!P0 LDG.E R7, desc[UR50][R12.64+0x4] ;  /* 0x000004320c078981 */ /* 0x000562000c1e1900 */
[----:B------:R-:W-:Y:S01]  /*1580*/  UMOV UR33, URZ ;  /* 0x000000ff00217c82 */ /* 0x000fe20008000000 */
[----:B------:R-:W-:Y:S01]  /*1590*/  F2I.U32.TRUNC.NTZ R10, R10 ;  /* 0x0000000a000a7305 */ /* 0x000fe2000020f000 */
[----:B------:R-:W-:-:S05]  /*15a0*/  CS2R.32 R21, SR_CgaSize ;  /* 0x0000000000157805 */ /* 0x000fca0000008a00 */
[----:B------:R-:W-:-:S05]  /*15b0*/  IMAD R21, R21, -0xa0, RZ ;  /* 0xffffff6015157824 */ /* 0x000fca00078e02ff */
[----:B------:R-:W-:-:S14]  /*15c0*/  R2UR UR56, R21 ;  /* 0x00000000153872ca */ /* 0x000fdc00000e0000 */
[----:B------:R-:W2:Y:S01]  /*15d0*/  LDCU UR56, c[0x0][UR56+0x2a0] ;  /* 0x00005400383877ac */ /* 0x000ea20008000800 */
[----:B------:R-:W-:Y:S01]  /*15e0*/  LOP3.LUT R11, R11, 0xfffffffd, RZ, 0xc0, !PT ;  /* 0xfffffffd0b0b7812 */ /* 0x000fe200078ec0ff */
[----:B------:R-:W-:Y:S01]  /*15f0*/  IMAD.MOV.U32 R21, RZ, RZ, RZ ;  /* 0x000000ffff157224 */ /* 0x000fe200078e00ff */
[----:B---3--:R-:W-:Y:S02]  /*1600*/  ISETP.NE.AND P3, PT, RZ, UR16, PT ;  /* 0x00000010ff007c0c */ /* 0x008fe4000bf65270 */
[----:B------:R-:W-:-:S05]  /*1610*/  CS2R.32 R17, SR_CgaSize ;  /* 0x0000000000117805 */ /* 0x000fca0000008a00 */
[----:B------:R-:W-:-:S05]  /*1620*/  IMAD R17, R17, -0xa0, RZ ;  /* 0xffffff6011117824 */ /* 0x000fca00078e02ff */
[----:B------:R-:W-:-:S14]  /*1630*/  R2UR UR54, R17 ;  /* 0x00000000113672ca */ /* 0x000fdc00000e0000 */
[----:B------:R-:W3:Y:S01]  /*1640*/  LDCU UR54, c[0x0][UR54+0x2a4] ;  /* 0x00005480363677ac */ /* 0x000ee20008000800 */
[----:B------:R-:W-:Y:S02]  /*1650*/  IMAD.MOV.U32 R17, RZ, RZ, -0x1 ;  /* 0xffffffffff117424 */ /* 0x000fe400078e00ff */
[----:B-1----:R-:W-:Y:S01]  /*1660*/  VIADD R2, R2, 0xffffffe ;  /* 0x0ffffffe02027836 */ /* 0x002fe20000000000 */
[----:B------:R-:W-:-:S05]  /*1670*/  UISETP.NE.AND UP0, UPT, UR37, URZ, UPT ;  /* 0x000000ff2500728c */ /* 0x000fca000bf05270 */
[----:B------:R-:W-:Y:S01]  /*1680*/  F2I.FTZ.U32.TRUNC.NTZ R2, R2 ;  /* 0x0000000200027305 */ /* 0x000fe2000021f000 */
[----:B------:R-:W-:Y:S02]  /*1690*/  R2UR UR59, R9 ;  /* 0x00000000093b72ca */ /* 0x000fe400000e0000 */
[----:B------:R-:W-:Y:S02]  /*16a0*/  I2FP.F32.U32 R9, UR58 ;  /* 0x0000003a00097c45 */ /* 0x000fe40008201000 */
[----:B------:R-:W-:-:S03]  /*16b0*/  R2UR UR19, R3 ;  /* 0x00000000031372ca */ /* 0x000fc600000e0000 */
[----:B------:R-:W1:Y:S01]  /*16c0*/  I2F.RP R3, UR47 ;  /* 0x0000002f00037d06 */ /* 0x000e620008209400 */
[----:B----4-:R-:W-:-:S05]  /*16d0*/  FMUL R9, R9, UR24 ;  /* 0x0000001809097c20 */ /* 0x010fca0008400000 */
[----:B------:R-:W-:Y:S02]  /*16e0*/  UIADD3 UR32, UP2, UPT, UR59, UR12, URZ ;  /* 0x0000000c3b207290 */ /* 0x000fe4000ff5e0ff */
[----:B------:R-:W-:Y:S02]  /*16f0*/  F2I.U32.TRUNC.NTZ R9, R9 ;  /* 0x0000000900097305 */ /* 0x000fe4000020f000 */
[----:B------:R-:W-:Y:S02]  /*1700*/  ULEA.HI.X.SX32 UR59, UR59, UR13, 0x1, UP2 ;  /* 0x0000000d3b3b7291 */ /* 0x000fe400090f0eff */
[----:B------:R-:W-:Y:S02]  /*1710*/  UIADD3 UR32, UP2, UPT, UR32, -0x1, URZ ;  /* 0xffffffff20207890 */ /* 0x000fe4000ff5e0ff */
[----:B------:R-:W-:Y:S02]  /*1720*/  UIADD3 UR25, UP4, UPT, UR19, UR10, URZ ;  /* 0x0000000a13197290 */ /* 0x000fe4000ff9e0ff */
[----:B-1----:R-:W1:Y:S01]  /*1730*/  MUFU.RCP R3, R3 ;  /* 0x0000000300037308 */ /* 0x002e620000001000 */
[----:B------:R-:W-:-:S02]  /*1740*/  UIADD3.X UR59, UPT, UPT, UR59, -0x1, URZ, UP2, !UPT ;  /* 0xffffffff3b3b7890 */ /* 0x000fc400097fe4ff */
[----:B------:R-:W-:Y:S02]  /*1750*/  UIADD3 UR18, UP6, UPT, UR32, UR9, URZ ;  /* 0x0000000920127290 */ /* 0x000fe4000ffde0ff */
[----:B------:R-:W-:Y:S02]  /*1760*/  ULEA.HI.X.SX32 UR19, UR19, UR11, 0x1, UP4 ;  /* 0x0000000b13137291 */ /* 0x000fe4000a0f0eff */
[----:B------:R-:W-:Y:S02]  /*1770*/  UIADD3.X UR41, UPT, UPT, URZ, UR59, URZ, UP6, !UPT ;  /* 0x0000003bff297290 */ /* 0x000fe4000b7fe4ff */
[----:B------:R-:W-:Y:S02]  /*1780*/  UIADD3 UR25, UP4, UPT, UR25, -0x1, URZ ;  /* 0xffffffff19197890 */ /* 0x000fe4000ff9e0ff */
[----:B------:R-:W-:Y:S02]  /*1790*/  UIMAD.WIDE.U32 UR62, UR41, UR14, URZ ;  /* 0x0000000e293e72a5 */ /* 0x000fe4000f8e00ff */
[----:B------:R-:W-:-:S02]  /*17a0*/  UIADD3.X UR19, UPT, UPT, UR19, -0x1, URZ, UP4, !UPT ;  /* 0xffffffff13137890 */ /* 0x000fc4000a7fe4ff */
[----:B------:R-:W-:Y:S02]  /*17b0*/  UIADD3 UR46, UP4, UPT, UR25, UR7, URZ ;  /* 0x00000007192e7290 */ /* 0x000fe4000ff9e0ff */
[----:B------:R-:W-:Y:S01]  /*17c0*/  UIMAD.WIDE.U32 UR52, UR18, UR14, URZ ;  /* 0x0000000e123472a5 */ /* 0x000fe2000f8e00ff */
[----:B-1----:R-:W-:Y:S01]  /*17d0*/  VIADD R3, R3, 0xffffffe ;  /* 0x0ffffffe03037836 */ /* 0x002fe20000000000 */
[----:B------:R-:W-:Y:S02]  /*17e0*/  UIMAD.WIDE.U32 UR62, UP6, UR18, UR15, UR62 ;  /* 0x0000000f123e72a5 */ /* 0x000fe4000f8c003e */
[----:B------:R-:W-:Y:S02]  /*17f0*/  UIADD3.X UR18, UPT, UPT, URZ, UR19, URZ, UP4, !UPT ;  /* 0x00000013ff127290 */ /* 0x000fe4000a7fe4ff */
[----:B------:R-:W-:Y:S01]  /*1800*/  UIADD3.X UR61, UPT, UPT, URZ, URZ, URZ, UP6, !UPT ;  /* 0x000000ffff3d7290 */ /* 0x000fe2000b7fe4ff */
[----:B------:R-:W1:Y:S01]  /*1810*/  F2I.FTZ.U32.TRUNC.NTZ R3, R3 ;  /* 0x0000000300037305 */ /* 0x000e62000021f000 */
[----:B------:R-:W-:-:S02]  /*1820*/  UIMAD.WIDE.U32 UR64, UR18, UR4, URZ ;  /* 0x00000004124072a5 */ /* 0x000fc4000f8e00ff */
[----:B------:R-:W-:Y:S01]  /*1830*/  UIADD3 URZ, UP6, UPT, UR53, UR62, URZ ;  /* 0x0000003e35ff7290 */ /* 0x000fe2000ffde0ff */
[----:B------:R-:W-:Y:S01]  /*1840*/  UMOV UR60, UR63 ;  /* 0x0000003f003c7c82 */ /* 0x000fe20008000000 */
[----:B------:R-:W-:Y:S02]  /*1850*/  UIMAD.WIDE.U32 UR52, UP4, UR46, UR5, UR64 ;  /* 0x000000052e3472a5 */ /* 0x000fe4000f880040 */
[----:B------:R-:W-:Y:S02]  /*1860*/  UIMAD.WIDE.U32.X UR64, UR41, UR15, UR60, UP6 ;  /* 0x0000000f294072a5 */ /* 0x000fe4000b0e043c */
[----:B------:R-:W-:Y:S02]  /*1870*/  UIMAD.WIDE.U32 UR62, UR46, UR4, URZ ;  /* 0x000000042e3e72a5 */ /* 0x000fe4000f8e00ff */
[----:B------:R-:W-:Y:S02]  /*1880*/  USEL UR32, UR32, UR64, !UP3 ;  /* 0x0000004020207287 */ /* 0x000fe4000d800000 */
[----:B------:R-:W-:Y:S01]  /*1890*/  USEL UR59, UR59, UR65, !UP3 ;  /* 0x000000413b3b7287 */ /* 0x000fe2000d800000 */
[----:B------:R-:W-:Y:S01]  /*18a0*/  R2UR UR65, R2 ;  /* 0x00000000024172ca */ /* 0x000fe200000e0000 */
[----:B------:R-:W-:Y:S01]  /*18b0*/  UIADD3.X UR61, UPT, UPT, URZ, URZ, URZ, UP4, !UPT ;  /* 0x000000ffff3d7290 */ /* 0x000fe2000a7fe4ff */
[----:B------:R-:W-:Y:S01]  /*18c0*/  IABS R2, R5 ;  /* 0x0000000500027213 */ /* 0x000fe20000000000 */
[----:B------:R-:W-:-:S02]  /*18d0*/  UISETP.NE.U32.AND UP2, UPT, UR4, URZ, UPT ;  /* 0x000000ff0400728c */ /* 0x000fc4000bf45070 */
[----:B------:R-:W-:Y:S02]  /*18e0*/  UIADD3 URZ, UP4, UPT, UR63, UR52, URZ ;  /* 0x000000343fff7290 */ /* 0x000fe4000ff9e0ff */
[----:B------:R-:W-:Y:S01]  /*18f0*/  USHF.R.U64 UR59, UR32, UR8, UR59 ;  /* 0x00000008203b7299 */ /* 0x000fe2000800123b */
[----:B------:R-:W-:Y:S01]  /*1900*/  IMAD.MOV R2, RZ, RZ, -R2 ;  /* 0x000000ffff027224 */ /* 0x000fe200078e0a02 */
[----:B------:R-:W-:Y:S01]  /*1910*/  UMOV UR60, UR53 ;  /* 0x00000035003c7c82 */ /* 0x000fe20008000000 */
[----:B------:R-:W-:Y:S01]  /*1920*/  UISETP.NE.AND.EX UP2, UPT, UR5, URZ, UPT, UP2 ;  /* 0x000000ff0500728c */ /* 0x000fe2000bf45320 */
[----:B-1----:R-:W-:Y:S01]  /*1930*/  R2UR UR53, R3 ;  /* 0x00000000033572ca */ /* 0x002fe200000e0000 */
[----:B------:R-:W-:Y:S02]  /*1940*/  UIMAD.WIDE.U32.X UR60, UR18, UR5, UR60, UP4 ;  /* 0x00000005123c72a5 */ /* 0x000fe4000a0e043c */
[----:B------:R-:W-:Y:S02]  /*1950*/  UIADD3 UR59, UPT, UPT, UR27, -0x1, UR59 ;  /* 0xffffffff1b3b7890 */ /* 0x000fe4000fffe03b */
[----:B------:R-:W-:-:S02]  /*1960*/  USEL UR25, UR25, UR60, !UP2 ;  /* 0x0000003c19197287 */ /* 0x000fc4000d000000 */
[----:B------:R-:W-:Y:S01]  /*1970*/  USEL UR19, UR19, UR61, !UP2 ;  /* 0x0000003d13137287 */ /* 0x000fe2000d000000 */
[----:B------:R-:W-:Y:S01]  /*1980*/  R2UR UR60, R2 ;  /* 0x00000000023c72ca */ /* 0x000fe200000e0000 */
[----:B------:R-:W-:Y:S01]  /*1990*/  IMAD.U32 R3, RZ, RZ, UR59 ;  /* 0x0000003bff037e24 */ /* 0x000fe2000f8e00ff */
[----:B------:R-:W-:Y:S01]  /*19a0*/  UIADD3 UR32, UPT, UPT, URZ, -UR65, URZ ;  /* 0x80000041ff207290 */ /* 0x000fe2000fffe0ff */
[----:B------:R-:W-:Y:S01]  /*19b0*/  IABS R2, R4 ;  /* 0x0000000400027213 */ /* 0x000fe20000000000 */
[----:B------:R-:W-:Y:S02]  /*19c0*/  USHF.R.U64 UR19, UR25, UR6, UR19 ;  /* 0x0000000619137299 */ /* 0x000fe40008001213 */
[----:B------:R-:W-:Y:S01]  /*19d0*/  IABS R3, R3 ;  /* 0x0000000300037213 */ /* 0x000fe20000000000 */
[----:B------:R-:W-:Y:S01]  /*19e0*/  UIMAD UR32, UR32, UR48, URZ ;  /* 0x00000030202072a4 */ /* 0x000fe2000f8e02ff */
[----:B------:R-:W-:Y:S01]  /*19f0*/  IMAD.MOV R2, RZ, RZ, -R2 ;  /* 0x000000ffff027224 */ /* 0x000fe200078e0a02 */
[----:B------:R-:W-:Y:S01]  /*1a00*/  UIADD3 UR57, UPT, UPT, UR26, -0x1, UR19 ;  /* 0xffffffff1a397890 */ /* 0x000fe2000fffe013 */
[----:B------:R-:W-:Y:S01]  /*1a10*/  R2UR UR25, R3 ;  /* 0x00000000031972ca */ /* 0x000fe200000e0000 */
[----:B------:R-:W-:Y:S01]  /*1a20*/  UMOV UR64, URZ ;  /* 0x000000ff00407c82 */ /* 0x000fe20008000000 */
[----:B------:R-:W-:Y:S01]  /*1a30*/  UIADD3 UR19, UPT, UPT, URZ, -UR53, URZ ;  /* 0x80000035ff137290 */ /* 0x000fe2000fffe0ff */
[----:B------:R-:W-:Y:S01]  /*1a40*/  R2UR UR46, R2 ;  /* 0x00000000022e72ca */ /* 0x000fe200000e0000 */
[----:B------:R-:W-:Y:S01]  /*1a50*/  UIMAD.WIDE.U32 UR62, UR65, UR32, UR64 ;  /* 0x00000020413e72a5 */ /* 0x000fe2000f8e0040 */
[----:B------:R-:W-:Y:S01]  /*1a60*/  IMAD.U32 R3, RZ, RZ, UR57 ;  /* 0x00000039ff037e24 */ /* 0x000fe2000f8e00ff */
[----:B------:R-:W-:Y:S01]  /*1a70*/  UIMAD UR19, UR19, UR47, URZ ;  /* 0x0000002f131372a4 */ /* 0x000fe2000f8e02ff */
[----:B------:R-:W-:Y:S01]  /*1a80*/  UMOV UR52, URZ ;  /* 0x000000ff00347c82 */ /* 0x000fe20008000000 */
[----:B------:R-:W-:-:S02]  /*1a90*/  UISETP.NE.AND UP4, UPT, UR40, 0x1, UPT ;  /* 0x000000012800788c */ /* 0x000fc4000bf85270 */
[----:B------:R-:W-:Y:S01]  /*1aa0*/  IABS R3, R3 ;  /* 0x0000000300037213 */ /* 0x000fe20000000000 */
[----:B------:R-:W-:Y:S01]  /*1ab0*/  UMOV UR49, UR63 ;  /* 0x0000003f00317c82 */ /* 0x000fe20008000000 */
[----:B------:R-:W-:Y:S01]  /*1ac0*/  UIMAD.WIDE.U32 UR52, UR53, UR19, UR52 ;  /* 0x00000013353472a5 */ /* 0x000fe2000f8e0034 */
[----:B------:R-:W-:Y:S01]  /*1ad0*/  R2UR UR40, R10 ;  /* 0x000000000a2872ca */ /* 0x000fe200000e0000 */
[----:B------:R-:W-:Y:S01]  /*1ae0*/  UIMAD.WIDE.U32 UR62, UR49, UR25, URZ ;  /* 0x00000019313e72a5 */ /* 0x000fe2000f8e00ff */
[----:B------:R-:W-:Y:S01]  /*1af0*/  R2UR UR55, R3 ;  /* 0x00000000033772ca */ /* 0x000fe200000e0000 */
[----:B------:R-:W-:Y:S01]  /*1b00*/  USEL UR32, UR42, UR58, !UP4 ;  /* 0x0000003a2a207287 */ /* 0x000fe2000e000000 */
[----:B------:R-:W1:Y:S01]  /*1b10*/  LDC.64 R2, c[0x0][0xbd0] ;  /* 0x0002f400ff027b82 */ /* 0x000e620000000a00 */
[----:B------:R-:W-:Y:S01]  /*1b20*/  ULOP3.LUT UR52, URZ, UR27, URZ, 0x33, !UPT ;  /* 0x0000001bff347292 */ /* 0x000fe2000f8e33ff */
[----:B------:R-:W-:Y:S01]  /*1b30*/  PRMT R10, RZ, 0x7610, R10 ;  /* 0x00007610ff0a7816 */ /* 0x000fe2000000000a */
[----:B------:R-:W-:Y:S01]  /*1b40*/  ULOP3.LUT UR49, URZ, UR26, URZ, 0x33, !UPT ;  /* 0x0000001aff317292 */ /* 0x000fe2000f8e33ff */
[----:B------:R-:W-:Y:S01]  /*1b50*/  UMOV UR19, UR63 ;  /* 0x0000003f00137c82 */ /* 0x000fe20008000000 */
[----:B------:R-:W-:-:S02]  /*1b60*/  UIMAD.WIDE.U32 UR62, UR30, UR17, URZ ;  /* 0x000000111e3e72a5 */ /* 0x000fc4000f8e00ff */
[----:B------:R-:W-:Y:S02]  /*1b70*/  UIMAD UR60, UR19, UR60, UR25 ;  /* 0x0000003c133c72a4 */ /* 0x000fe4000f8e0219 */
[----:B------:R-:W-:Y:S02]  /*1b80*/  UIADD3 UR19, UPT, UPT, UR36, 0x2c0, URZ ;  /* 0x000002c024137890 */ /* 0x000fe4000fffe0ff */
[----:B------:R-:W-:Y:S02]  /*1b90*/  UIMAD.WIDE.U32 UR66, UR53, UR55, URZ ;  /* 0x00000037354272a5 */ /* 0x000fe4000f8e00ff */
[----:B------:R-:W-:Y:S02]  /*1ba0*/  UISETP.GT.U32.AND UP6, UPT, UR48, UR60, UPT ;  /* 0x0000003c3000728c */ /* 0x000fe4000bfc4070 */
[----:B------:R-:W-:Y:S01]  /*1bb0*/  UIADD3 UR36, UPT, UPT, UR36, 0x220, URZ ;  /* 0x0000022024247890 */ /* 0x000fe2000fffe0ff */
[----:B------:R-:W4:Y:S03]  /*1bc0*/  LDCU UR25, c[0x0][0x378] ;  /* 0x00006f00ff1977ac */ /* 0x000f260008000800 */
[----:B------:R-:W-:-:S02]  /*1bd0*/  @UP5 USEL UR36, UR36, UR19, !UP1 ;  /* 0x0000001324245287 */ /* 0x000fc4000c800000 */
[----:B------:R-:W-:Y:S01]  /*1be0*/  UISETP.GE.AND UP1, UPT, UR59, URZ, UPT ;  /* 0x000000ff3b00728c */ /* 0x000fe2000bf26270 */
[----:B------:R-:W-:Y:S02]  /*1bf0*/  UMOV UR19, UR67 ;  /* 0x0000004300137c82 */ /* 0x000fe40008000000 */
[----:B------:R-:W-:Y:S02]  /*1c00*/  @!UP6 UIADD3 UR60, UPT, UPT, UR60, -UR48, URZ ;  /* 0x800000303c3ce290 */ /* 0x000fe4000fffe0ff */
[----:B------:R-:W-:Y:S02]  /*1c10*/  UIMAD UR55, UR19, UR46, UR55 ;  /* 0x0000002e133772a4 */ /* 0x000fe4000f8e0237 */
[----:B------:R-:W-:Y:S02]  /*1c20*/  UISETP.GT.U32.AND UP6, UPT, UR48, UR60, UPT ;  /* 0x0000003c3000728c */ /* 0x000fe4000bfc4070 */
[----:B------:R-:W-:Y:S02]  /*1c30*/  UISETP.GT.U32.AND UP5, UPT, UR47, UR55, UPT ;  /* 0x000000372f00728c */ /* 0x000fe4000bfa4070 */
[----:B------:R-:W-:-:S02]  /*1c40*/  USEL UR19, UR58, UR42, !UP4 ;  /* 0x0000002a3a137287 */ /* 0x000fc4000e000000 */
[----:B------:R-:W-:Y:S02]  /*1c50*/  USEL UR17, UR30, UR17, !UP4 ;  /* 0x000000111e117287 */ /* 0x000fe4000e000000 */
[----:B----4-:R-:W-:Y:S02]  /*1c60*/  UIMAD.WIDE.U32 UR30, UR62, UR25, URZ ;  /* 0x000000193e1e72a5 */ /* 0x010fe4000f8e00ff */
[----:B------:R-:W-:Y:S02]  /*1c70*/  UIMAD UR25, UR63, UR25, URZ ;  /* 0x000000193f1972a4 */ /* 0x000fe4000f8e02ff */
[----:B------:R-:W-:Y:S02]  /*1c80*/  @!UP6 UIADD3 UR60, UPT, UPT, UR60, -UR48, URZ ;  /* 0x800000303c3ce290 */ /* 0x000fe4000fffe0ff */
[----:B------:R-:W-:Y:S02]  /*1c90*/  @!UP5 UIADD3 UR55, UPT, UPT, UR55, -UR47, URZ ;  /* 0x8000002f3737d290 */ /* 0x000fe4000fffe0ff */
[----:B------:R-:W-:Y:S01]  /*1ca0*/  UIMAD.WIDE.U32 UR62, UR19, UR17, UR32 ;  /* 0x00000011133e72a5 */ /* 0x000fe2000f8e0020 */
[----:B------:R-:W-:Y:S01]  /*1cb0*/  R2UR UR19, R9 ;  /* 0x00000000091372ca */ /* 0x000fe200000e0000 */
[----:B------:R-:W-:Y:S01]  /*1cc0*/  UISETP.GT.U32.AND UP5, UPT, UR47, UR55, UPT ;  /* 0x000000372f00728c */ /* 0x000fe2000bfa4070 */
[----:B------:R-:W-:Y:S01]  /*1cd0*/  PRMT R9, RZ, 0x7610, R9 ;  /* 0x00007610ff097816 */ /* 0x000fe20000000009 */
[----:B------:R-:W-:-:S02]  /*1ce0*/  @!UP1 UIADD3 UR60, UPT, UPT, -UR60, URZ, URZ ;  /* 0x000000ff3c3c9290 */ /* 0x000fc4000fffe1ff */
[----:B------:R-:W-:Y:S01]  /*1cf0*/  UISETP.GE.AND UP1, UPT, UR57, URZ, UPT ;  /* 0x000000ff3900728c */ /* 0x000fe2000bf26270 */
[----:B------:R-:W-:Y:S01]  /*1d00*/  UMOV UR24, UR62 ;  /* 0x0000003e00187c82 */ /* 0x000fe20008000000 */
[----:B------:R-:W-:Y:S01]  /*1d10*/  UMOV UR17, UR63 ;  /* 0x0000003f00117c82 */ /* 0x000fe20008000000 */
[----:B-1----:R-:W-:Y:S01]  /*1d20*/  ISETP.LE.U32.AND P0, PT, R2, UR24, PT ;  /* 0x0000001802007c0c */ /* 0x002fe2000bf03070 */
[----:B------:R-:W-:Y:S01]  /*1d30*/  IMAD.U32 R2, RZ, RZ, UR17 ;  /* 0x00000011ff027e24 */ /* 0x000fe2000f8e00ff */
[----:B------:R-:W-:Y:S02]  /*1d40*/  UISETP.NE.AND UP6, UPT, UR27, URZ, UPT ;  /* 0x000000ff1b00728c */ /* 0x000fe4000bfc5270 */
[----:B------:R-:W-:Y:S02]  /*1d50*/  @!UP5 UIADD3 UR55, UPT, UPT, UR55, -UR47, URZ ;  /* 0x8000002f3737d290 */ /* 0x000fe4000fffe0ff */
[----:B------:R-:W-:Y:S01]  /*1d60*/  UISETP.NE.AND UP5, UPT, UR26, URZ, UPT ;  /* 0x000000ff1a00728c */ /* 0x000fe2000bfa5270 */
[----:B------:R-:W-:Y:S01]  /*1d70*/  ISETP.GE.U32.AND.EX P1, PT, R2, R3, PT, P0 ;  /* 0x000000030200720c */ /* 0x000fe20003f26100 */
[----:B------:R-:W-:Y:S01]  /*1d80*/  @!UP1 UIADD3 UR55, UPT, UPT, -UR55, URZ, URZ ;  /* 0x000000ff37379290 */ /* 0x000fe2000fffe1ff */
[----:B------:R-:W-:Y:S01]  /*1d90*/  PLOP3.LUT P0, PT, PT, PT, PT, 0x80, 0x8 ;  /* 0x000000000008781c */ /* 0x000fe20003f0f070 */
[----:B------:R-:W-:-:S02]  /*1da0*/  USEL UR60, UR52, UR60, !UP6 ;  /* 0x0000003c343c7287 */ /* 0x000fc4000f000000 */
[----:B------:R-:W-:Y:S02]  /*1db0*/  USEL UR55, UR49, UR55, !UP5 ;  /* 0x0000003731377287 */ /* 0x000fe4000e800000 */
[----:B------:R-:W-:Y:S02]  /*1dc0*/  UIADD3 UR60, UPT, UPT, UR59, -UR60, URZ ;  /* 0x8000003c3b3c7290 */ /* 0x000fe4000fffe0ff */
[----:B------:R-:W-:Y:S02]  /*1dd0*/  UIADD3 UR55, UPT, UPT, UR57, -UR55, URZ ;  /* 0x8000003739377290 */ /* 0x000fe4000fffe0ff */
[----:B------:R-:W-:Y:S02]  /*1de0*/  UIADD3 UR40, UPT, UPT, -UR40, URZ, URZ ;  /* 0x000000ff28287290 */ /* 0x000fe4000fffe1ff */
[----:B------:R-:W-:Y:S02]  /*1df0*/  UIMAD UR62, UR60, UR55, URZ ;  /* 0x000000373c3e72a4 */ /* 0x000fe4000f8e02ff */
[----:B------:R-:W-:Y:S01]  /*1e00*/  USEL UR60, UR55, UR60, !UP4 ;  /* 0x0000003c373c7287 */ /* 0x000fe2000e000000 */
[----:B------:R-:W-:Y:S01]  /*1e10*/  @P0 LOP3.LUT R11, R11, 0x2, RZ, 0xfc, !PT ;  /* 0x000000020b0b0812 */ /* 0x000fe200078efcff */
[----:B------:R-:W-:Y:S01]  /*1e20*/  UIADD3 UR19, UPT, UPT, -UR19, URZ, URZ ;  /* 0x000000ff13137290 */ /* 0x000fe2000fffe1ff */
[----:B------:R-:W-:Y:S01]  /*1e30*/  UMOV UR18, 0xffffffff ;  /* 0xffffffff00127882 */ /* 0x000fe20000000000 */
[----:B------:R-:W-:Y:S01]  /*1e40*/  UMOV UR41, URZ ;  /* 0x000000ff00297c82 */ /* 0x000fe20008000000 */
[----:B------:R-:W-:-:S02]  /*1e50*/  UIADD3 UR25, UPT, UPT, UR31, UR25, URZ ;  /* 0x000000191f197290 */ /* 0x000fc4000fffe0ff */
[----:B------:R-:W-:Y:S02]  /*1e60*/  USHF.R.S32.HI UR57, URZ, 0x1f, UR62 ;  /* 0x0000001fff397899 */ /* 0x000fe4000801143e */
[----:B------:R-:W-:Y:S02]  /*1e70*/  USHF.R.S32.HI UR55, URZ, 0x1f, UR60 ;  /* 0x0000001fff377899 */ /* 0x000fe4000801143c */
[----:B--2---:R-:W-:Y:S02]  /*1e80*/  UIMAD UR40, UR56, UR40, UR42 ;  /* 0x00000028382872a4 */ /* 0x004fe4000f8e022a */
[----:B---3--:R-:W-:Y:S01]  /*1e90*/  UIMAD UR19, UR54, UR19, UR58 ;  /* 0x00000013361372a4 */ /* 0x008fe2000f8e023a */
[----:B------:R-:W-:Y:S11]  /*1ea0*/  BRA.U UP0, `(.L_x_12) ;  /* 0x0000000100347547 */ /* 0x000ff6000b800000 */
[----:B------:R-:W-:Y:S02]  /*1eb0*/  UISETP.NE.AND UP0, UPT, UR21, 0x4, UPT ;  /* 0x000000041500788c */ /* 0x000fe4000bf05270 */
[----:B------:R-:W-:-:S04]  /*1ec0*/  UISETP.NE.AND UP1, UPT, UR19, URZ, UPT ;  /* 0x000000ff1300728c */ /* 0x000fc8000bf25270 */
[----:B------:R-:W-:Y:S01]  /*1ed0*/  PLOP3.LUT P0, PT, PT, PT, UP0, 0x80, 0x8 ;  /* 0x000000000008781c */ /* 0x000fe20003f0f008 */
[----:B------:R-:W-:-:S04]  /*1ee0*/  UISETP.LT.U32.OR UP1, UPT, UR40, 0x2, !UP1 ;  /* 0x000000022800788c */ /* 0x000fc8000cf21470 */
[----:B------:R-:W-:Y:S01]  /*1ef0*/  @UP0 ULOP3.LUT UR40, UR40, 0xfffffffe, URZ, 0xc0, !UPT ;  /* 0xfffffffe28280892 */ /* 0x000fe2000f8ec0ff */
[----:B------:R-:W-:Y:S01]  /*1f00*/  @UP0 UMOV UR19, 0x3 ;  /* 0x0000000300130882 */ /* 0x000fe20000000000 */
[----:B------:R-:W-:Y:S02]  /*1f10*/  USEL UR56, URZ, 0x1, !UP1 ;  /* 0x00000001ff387887 */ /* 0x000fe4000c800000 */
[----:B------:R-:W-:Y:S02]  /*1f20*/  @UP0 USHF.L.U32 UR19, UR19, UR40, URZ ;  /* 0x0000002813130299 */ /* 0x000fe400080006ff */
[----:B------:R-:W-:-:S04]  /*1f30*/  USEL UR54, URZ, 0x2, !UP1 ;  /* 0x00000002ff367887 */ /* 0x000fc8000c800000 */
[----:B------:R-:W-:Y:S01]  /*1f40*/  UIADD3 UR54, UPT, UPT, UR56, UR54, URZ ;  /* 0x0000003638367290 */ /* 0x000fe2000fffe0ff */
[----:B------:R-:W-:-:S05]  /*1f50*/  @P0 IMAD.U32 R2, RZ, RZ, UR19 ;  /* 0x00000013ff020e24 */ /* 0x000fca000f8e00ff */
[----:B------:R-:W-:Y:S01]  /*1f60*/  IMAD.U32 R10, RZ, RZ, UR54 ;  /* 0x00000036ff0a7e24 */ /* 0x000fe2000f8e00ff */
[----:B------:R-:W-:-:S07]  /*1f70*/  @P0 PRMT R9, R2, 0x7610, R9 ;  /* 0x0000761002090816 */ /* 0x000fce0000000009 */
.L_x_12:
[----:B------:R-:W-:Y:S01]  /*1f80*/  UMOV UR63, UR57 ;  /* 0x00000039003f7c82 */ /* 0x000fe20008000000 */
[----:B------:R-:W-:Y:S01]  /*1f90*/  UMOV UR61, UR55 ;  /* 0x00000037003d7c82 */ /* 0x000fe20008000000 */
[----:B------:R-:W-:Y:S01]  /*1fa0*/  IMAD.U32 R14, RZ, RZ, UR62 ;  /* 0x0000003eff0e7e24 */ /* 0x000fe2000f8e00ff */
[----:B------:R-:W-:Y:S01]  /*1fb0*/  MOV R12, UR60 ;  /* 0x0000003c000c7c02 */ /* 0x000fe20008000f00 */
[----:B------:R-:W-:Y:S01]  /*1fc0*/  IMAD.U32 R15, RZ, RZ, UR63 ;  /* 0x0000003fff0f7e24 */ /* 0x000fe2000f8e00ff */
[----:B------:R-:W-:Y:S01]  /*1fd0*/  MOV R13, UR61 ;  /* 0x0000003d000d7c02 */ /* 0x000fe20008000f00 */
[----:B------:R-:W-:Y:S01]  /*1fe0*/  UMOV UR40, URZ ;  /* 0x000000ff00287c82 */ /* 0x000fe20008000000 */
[----:B------:R-:W-:Y:S01]  /*1ff0*/  UMOV UR19, 0xffffffff ;  /* 0xffffffff00137882 */ /* 0x000fe20000000000 */
[----:B------:R-:W-:Y:S05]  /*2000*/  @P1 BRA P3, `(.L_x_13) ;  /* 0x0000001400f01947 */ /* 0x000fea0001800000 */
[----:B------:R-:W-:Y:S01]  /*2010*/  IMAD.U32 R3, RZ, RZ, UR17 ;  /* 0x00000011ff037e24 */ /* 0x000fe2000f8e00ff */
[----:B------:R-:W-:Y:S01]  /*2020*/  ISETP.LE.U32.AND P0, PT, R14, UR24, PT ;  /* 0x000000180e007c0c */ /* 0x000fe2000bf03070 */
[----:B------:R-:W-:Y:S01]  /*2030*/  UMOV UR41, URZ ;  /* 0x000000ff00297c82 */ /* 0x000fe20008000000 */
[----:B------:R-:W-:Y:S01]  /*2040*/  UMOV UR40, URZ ;  /* 0x000000ff00287c82 */ /* 0x000fe20008000000 */
[----:B------:R-:W-:Y:S01]  /*2050*/  IMAD.MOV.U32 R21, RZ, RZ, RZ ;  /* 0x000000ffff157224 */ /* 0x000fe200078e00ff */
[----:B------:R-:W-:-:S13]  /*2060*/  ISETP.GE.U32.AND.EX P0, PT, R3, R15, PT, P0 ;  /* 0x0000000f0300720c */ /* 0x000fda0003f06100 */
[----:B------:R-:W-:Y:S05]  /*2070*/  @!P0 BRA `(.L_x_14) ;  /* 0x0000001000b48947 */ /* 0x000fea0003800000 */
[----:B------:R-:W-:Y:S02]  /*2080*/  VIADD R2, R8, 0x20 ;  /* 0x0000002008027836 */ /* 0x000fe40000000000 */
[----:B------:R-:W-:Y:S02]  /*2090*/  IMAD.MOV.U32 R15, RZ, RZ, R8 ;  /* 0x000000ffff0f7224 */ /* 0x000fe400078e0008 */
[----:B-----5:R-:W-:Y:S01]  /*20a0*/  IMAD.MOV.U32 R16, RZ, RZ, R7 ;  /* 0x000000ffff107224 */ /* 0x020fe200078e0007 */
[----:B------:R-:W-:Y:S02]  /*20b0*/  ISETP.GE.AND P0, PT, R2, UR45, PT ;  /* 0x0000002d02007c0c */ /* 0x000fe4000bf06270 */
[----:B------:R-:W-:-:S11]  /*20c0*/  MOV R2, R6 ;  /* 0x0000000600027202 */ /* 0x000fd60000000f00 */
[----:B------:R-:W1:Y:S01]  /*20d0*/  @!P0 LDC.64 R20, c[0x0][0xbf0] ;  /* 0x0002fc00ff148b82 */ /* 0x000e620000000a00 */
[----:B------:R-:W-:Y:S02]  /*20e0*/  UIADD3 UR19, UP1, UPT, UR10, -0x1, URZ ;  /* 0xffffffff0a137890 */ /* 0x000fe4000ff3e0ff */
[----:B------:R-:W-:Y:S01]  /*20f0*/  UIADD3 UR12, UP0, UPT, UR12, -0x1, URZ ;  /* 0xffffffff0c0c7890 */ /* 0x000fe2000ff1e0ff */
[----:B------:R-:W-:Y:S01]  /*2100*/  BSSY.RECONVERGENT B0, `(.L_x_15) ;  /* 0x0000051000007945 */ /* 0x000fe20003800200 */
[----:B------:R-:W-:Y:S01]  /*2110*/  UIADD3.X UR40, UPT, UPT, UR11, -0x1, URZ, UP1, !UPT ;  /* 0xffffffff0b287890 */ /* 0x000fe20008ffe4ff */
[----:B-1----:R-:W-:-:S05]  /*2120*/  @!P0 IMAD.WIDE.U32 R20, R15, 0xc, R20 ;  /* 0x0000000c0f148825 */ /* 0x002fca00078e0014 */
[----:B------:R1:W5:Y:S04]  /*2130*/  @!P0 LDG.E R6, desc[UR50][R20.64+0x180] ;  /* 0x0001803214068981 */ /* 0x000368000c1e1900 */
[----:B------:R1:W5:Y:S01]  /*2140*/  @!P0 LDG.E R7, desc[UR50][R20.64+0x184] ;  /* 0x0001843214078981 */ /* 0x000362000c1e1900 */
[----:B------:R-:W-:Y:S01]  /*2150*/  ISETP.GE.AND P0, PT, R15, UR45, PT ;  /* 0x0000002d0f007c0c */ /* 0x000fe2000bf06270 */
[----:B------:R-:W-:Y:S01]  /*2160*/  UIADD3.X UR13, UPT, UPT, UR13, -0x1, URZ, UP0, !UPT ;  /* 0xffffffff0d0d7890 */ /* 0x000fe200087fe4ff */
[----:B------:R-:W-:Y:S01]  /*2170*/  HFMA2 R17, -RZ, RZ, 0, 0 ;  /* 0x00000000ff117431 */ /* 0x000fe200000001ff */
[----:B------:R-:W-:-:S10]  /*2180*/  MOV R18, 0x7fffffff ;  /* 0x7fffffff00127802 */ /* 0x000fd40000000f00 */
[----:B------:R-:W-:Y:S05]  /*2190*/  @P0 BRA `(.L_x_16) ;  /* 0x00000004001c0947 */ /* 0x000fea0003800000 */
[----:B------:R-:W-:Y:S01]  /*21a0*/  IADD3 R3, P1, PT, R2, UR12, RZ ;  /* 0x0000000c02037c10 */ /* 0x000fe2000ff3e0ff */
[----:B------:R-:W-:Y:S01]  /*21b0*/  UIADD3 UR10, UPT, UPT, URZ, -UR65, URZ ;  /* 0x80000041ff0a7290 */ /* 0x000fe2000fffe0ff */
[----:B------:R-:W-:Y:S01]  /*21c0*/  IADD3 R14, P0, PT, R16, UR19, RZ ;  /* 0x00000013100e7c10 */ /* 0x000fe2000ff1e0ff */
[----:B------:R-:W-:Y:S01]  /*21d0*/  UMOV UR54, URZ ;  /* 0x000000ff00367c82 */ /* 0x000fe20008000000 */
[----:B------:R-:W-:Y:S01]  /*21e0*/  LEA.HI.X.SX32 R2, R2, UR13, 0x1, P1 ;  /* 0x0000000d02027c11 */ /* 0x000fe200088f0eff */
[----:B------:R-:W-:Y:S01]  /*21f0*/  UIMAD UR10, UR10, UR48, URZ ;  /* 0x000000300a0a72a4 */ /* 0x000fe2000f8e02ff */
[----:B------:R-:W-:Y:S01]  /*2200*/  IADD3 R22, P1, PT, R3, UR9, RZ ;  /* 0x0000000903167c10 */ /* 0x000fe2000ff3e0ff */
[----:B------:R-:W-:Y:S01]  /*2210*/  UMOV UR55, UR65 ;  /* 0x0000004100377c82 */ /* 0x000fe20008000000 */
[----:B------:R-:W-:Y:S01]  /*2220*/  LEA.HI.X.SX32 R13, R16, UR40, 0x1, P0 ;  /* 0x00000028100d7c11 */ /* 0x000fe200080f0eff */
[----:B------:R-:W-:Y:S01]  /*2230*/  UIMAD.WIDE.U32 UR10, UR65, UR10, UR54 ;  /* 0x0000000a410a72a5 */ /* 0x000fe2000f8e0036 */
[----:B------:R-:W-:Y:S01]  /*2240*/  IADD3 R17, P0, PT, R14, UR7, RZ ;  /* 0x000000070e117c10 */ /* 0x000fe2000ff1e0ff */
[----:B------:R-:W-:-:S04]  /*2250*/  IMAD.X R12, RZ, RZ, R2, P1 ;  /* 0x000000ffff0c7224 */ /* 0x000fc800008e0602 */
[----:B-1----:R-:W-:-:S04]  /*2260*/  IMAD.WIDE.U32 R20, R12, UR14, RZ ;  /* 0x0000000e0c147c25 */ /* 0x002fc8000f8e00ff */
[----:B------:R-:W-:Y:S02]  /*2270*/  IMAD.X R16, RZ, RZ, R13, P0 ;  /* 0x000000ffff107224 */ /* 0x000fe400000e060d */
[----:B------:R-:W-:-:S04]  /*2280*/  IMAD.WIDE.U32 R20, P1, R22, UR15, R20 ;  /* 0x0000000f16147c25 */ /* 0x000fc8000f820014 */
[----:B------:R-:W-:-:S04]  /*2290*/  IMAD.WIDE.U32 R18, R16, UR4, RZ ;  /* 0x0000000410127c25 */ /* 0x000fc8000f8e00ff */
[----:B------:R-:W-:-:S04]  /*22a0*/  IMAD.WIDE.U32 R22, R22, UR14, RZ ;  /* 0x0000000e16167c25 */ /* 0x000fc8000f8e00ff */
[----:B------:R-:W-:-:S04]  /*22b0*/  IMAD.WIDE.U32 R18, P0, R17, UR5, R18 ;  /* 0x0000000511127c25 */ /* 0x000fc8000f800012 */
[----:B------:R-:W-:-:S04]  /*22c0*/  IMAD.WIDE.U32 R24, R17, UR4, RZ ;  /* 0x0000000411187c25 */ /* 0x000fc8000f8e00ff */
[----:B------:R-:W-:Y:S01]  /*22d0*/  IMAD.X R27, RZ, RZ, RZ, P1 ;  /* 0x000000ffff1b7224 */ /* 0x000fe200008e06ff */
[----:B------:R-:W-:Y:S01]  /*22e0*/  IADD3 RZ, P1, PT, R23, R20, RZ ;  /* 0x0000001417ff7210 */ /* 0x000fe20007f3e0ff */
[----:B------:R-:W-:Y:S02]  /*22f0*/  IMAD.MOV.U32 R26, RZ, RZ, R21 ;  /* 0x000000ffff1a7224 */ /* 0x000fe400078e0015 */
[----:B------:R-:W-:Y:S01]  /*2300*/  IMAD.X R23, RZ, RZ, RZ, P0 ;  /* 0x000000ffff177224 */ /* 0x000fe200000e06ff */
[----:B------:R-:W-:Y:S01]  /*2310*/  IADD3 RZ, P0, PT, R25, R18, RZ ;  /* 0x0000001219ff7210 */ /* 0x000fe20007f1e0ff */
[----:B------:R-:W-:Y:S01]  /*2320*/  IMAD.WIDE.U32.X R26, R12, UR15, R26, P1 ;  /* 0x0000000f0c1a7c25 */ /* 0x000fe200088e041a */
[----:B------:R-:W-:-:S03]  /*2330*/  PLOP3.LUT P1, PT, PT, PT, UP3, 0x80, 0x8 ;  /* 0x000000000008781c */ /* 0x000fc60003f2f038 */
[----:B------:R-:W-:Y:S01]  /*2340*/  IMAD.MOV.U32 R22, RZ, RZ, R19 ;  /* 0x000000ffff167224 */ /* 0x000fe200078e0013 */
[----:B------:R-:W-:Y:S02]  /*2350*/  SEL R3, R3, R26, !P1 ;  /* 0x0000001a03037207 */ /* 0x000fe40004800000 */
[----:B------:R-:W-:Y:S01]  /*2360*/  SEL R2, R2, R27, !P1 ;  /* 0x0000001b02027207 */ /* 0x000fe20004800000 */
[----:B------:R-:W-:Y:S01]  /*2370*/  IMAD.WIDE.U32.X R16, R16, UR5, R22, P0 ;  /* 0x0000000510107c25 */ /* 0x000fe200080e0416 */
[----:B------:R-:W-:Y:S02]  /*2380*/  PLOP3.LUT P0, PT, PT, PT, UP2, 0x80, 0x8 ;  /* 0x000000000008781c */ /* 0x000fe40003f0f028 */
[----:B------:R-:W-:Y:S02]  /*2390*/  SHF.R.U64 R2, R3, UR8, R2 ;  /* 0x0000000803027c19 */ /* 0x000fe40008001202 */
[----:B------:R-:W-:Y:S02]  /*23a0*/  SEL R14, R14, R16, !P0 ;  /* 0x000000100e0e7207 */ /* 0x000fe40004000000 */
[----:B------:R-:W-:-:S02]  /*23b0*/  SEL R13, R13, R17, !P0 ;  /* 0x000000110d0d7207 */ /* 0x000fc40004000000 */
[----:B------:R-:W-:Y:S02]  /*23c0*/  IADD3 R12, PT, PT, R5, -0x1, R2 ;  /* 0xffffffff050c7810 */ /* 0x000fe40007ffe002 */
[----:B------:R-:W-:Y:S02]  /*23d0*/  SHF.R.U64 R3, R14, UR6, R13 ;  /* 0x000000060e037c19 */ /* 0x000fe4000800120d */
[----:B------:R-:W-:Y:S02]  /*23e0*/  IABS R2, R5 ;  /* 0x0000000500027213 */ /* 0x000fe40000000000 */
[----:B------:R-:W-:Y:S02]  /*23f0*/  IADD3 R3, PT, PT, R4, -0x1, R3 ;  /* 0xffffffff04037810 */ /* 0x000fe40007ffe003 */
[----:B------:R-:W-:Y:S01]  /*2400*/  IABS R17, R12 ;  /* 0x0000000c00117213 */ /* 0x000fe20000000000 */
[----:B------:R-:W-:Y:S01]  /*2410*/  IMAD.MOV R2, RZ, RZ, -R2 ;  /* 0x000000ffff027224 */ /* 0x000fe200078e0a02 */
[----:B------:R-:W-:-:S02]  /*2420*/  IABS R13, R3 ;  /* 0x00000003000d7213 */ /* 0x000fc40000000000 */
[----:B------:R-:W-:Y:S01]  /*2430*/  ISETP.GE.AND P4, PT, R12, RZ, PT ;  /* 0x000000ff0c00720c */ /* 0x000fe20003f86270 */
[----:B------:R-:W-:Y:S01]  /*2440*/  IMAD.HI.U32 R16, R17, UR11, RZ ;  /* 0x0000000b11107c27 */ /* 0x000fe2000f8e00ff */
[----:B------:R-:W-:-:S03]  /*2450*/  ISETP.GE.AND P3, PT, R3, RZ, PT ;  /* 0x000000ff0300720c */ /* 0x000fc60003f66270 */
[----:B------:R-:W-:-:S04]  /*2460*/  IMAD.HI.U32 R14, R13, UR53, RZ ;  /* 0x000000350d0e7c27 */ /* 0x000fc8000f8e00ff */
[----:B------:R-:W-:Y:S02]  /*2470*/  IMAD R2, R16, R2, R17 ;  /* 0x0000000210027224 */ /* 0x000fe400078e0211 */
[----:B------:R-:W-:Y:S02]  /*2480*/  IMAD R17, R14, UR46, R13 ;  /* 0x0000002e0e117c24 */ /* 0x000fe4000f8e020d */
[----:B------:R-:W-:Y:S01]  /*2490*/  IMAD.U32 R13, RZ, RZ, UR52 ;  /* 0x00000034ff0d7e24 */ /* 0x000fe2000f8e00ff */
[----:B------:R-:W-:Y:S02]  /*24a0*/  ISETP.LT.U32.AND P1, PT, R2, UR48, PT ;  /* 0x0000003002007c0c */ /* 0x000fe4000bf21070 */
[----:B------:R-:W-:-:S11]  /*24b0*/  ISETP.LT.U32.AND P0, PT, R17, UR47, PT ;  /* 0x0000002f11007c0c */ /* 0x000fd6000bf01070 */
[----:B------:R-:W-:Y:S02]  /*24c0*/  @!P1 VIADD R2, R2, -UR48 ;  /* 0x8000003002029c36 */ /* 0x000fe40008000000 */
[----:B------:R-:W-:-:S03]  /*24d0*/  @!P0 VIADD R17, R17, -UR47 ;  /* 0x8000002f11118c36 */ /* 0x000fc60008000000 */
[----:B------:R-:W-:Y:S02]  /*24e0*/  ISETP.LT.U32.AND P1, PT, R2, UR48, PT ;  /* 0x0000003002007c0c */ /* 0x000fe4000bf21070 */
[----:B------:R-:W-:-:S11]  /*24f0*/  ISETP.LT.U32.AND P0, PT, R17, UR47, PT ;  /* 0x0000002f11007c0c */ /* 0x000fd6000bf01070 */
[----:B------:R-:W-:Y:S01]  /*2500*/  @!P1 VIADD R2, R2, -UR48 ;  /* 0x8000003002029c36 */ /* 0x000fe20008000000 */
[----:B------:R-:W-:Y:S01]  /*2510*/  PLOP3.LUT P1, PT, PT, PT, UP6, 0x80, 0x8 ;  /* 0x000000000008781c */ /* 0x000fe20003f2f068 */
[----:B------:R-:W-:Y:S01]  /*2520*/  @!P0 VIADD R17, R17, -UR47 ;  /* 0x8000002f11118c36 */ /* 0x000fe20008000000 */
[----:B------:R-:W-:Y:S01]  /*2530*/  PLOP3.LUT P0, PT, PT, PT, UP5, 0x80, 0x8 ;  /* 0x000000000008781c */ /* 0x000fe20003f0f058 */
[----:B------:R-:W-:Y:S02]  /*2540*/  IMAD.MOV.U32 R14, RZ, RZ, R2 ;  /* 0x000000ffff0e7224 */ /* 0x000fe400078e0002 */
[----:B------:R-:W-:Y:S02]  /*2550*/  IMAD.U32 R2, RZ, RZ, UR49 ;  /* 0x00000031ff027e24 */ /* 0x000fe4000f8e00ff */
[----:B------:R-:W-:Y:S02]  /*2560*/  @!P4 IMAD.MOV R14, RZ, RZ, -R14 ;  /* 0x000000ffff0ec224 */ /* 0x000fe400078e0a0e */
[----:B------:R-:W-:-:S03]  /*2570*/  @!P3 IMAD.MOV R17, RZ, RZ, -R17 ;  /* 0x000000ffff11b224 */ /* 0x000fc600078e0a11 */
[----:B------:R-:W-:Y:S02]  /*2580*/  SEL R13, R13, R14, !P1 ;  /* 0x0000000e0d0d7207 */ /* 0x000fe40004800000 */
[----:B------:R-:W-:Y:S02]  /*2590*/  SEL R2, R2, R17, !P0 ;  /* 0x0000001102027207 */ /* 0x000fe40004000000 */
[----:B------:R-:W-:Y:S01]  /*25a0*/  PLOP3.LUT P0, PT, PT, PT, UP4, 0x80, 0x8 ;  /* 0x000000000008781c */ /* 0x000fe20003f0f048 */
[----:B------:R-:W-:Y:S02]  /*25b0*/  IMAD.IADD R13, R12, 0x1, -R13 ;  /* 0x000000010c0d7824 */ /* 0x000fe400078e0a0d */
[----:B------:R-:W-:-:S04]  /*25c0*/  IMAD.IADD R2, R3, 0x1, -R2 ;  /* 0x0000000103027824 */ /* 0x000fc800078e0a02 */
[----:B------:R-:W-:Y:S01]  /*25d0*/  IMAD R18, R13, R2, RZ ;  /* 0x000000020d127224 */ /* 0x000fe200078e02ff */
[----:B------:R-:W-:-:S04]  /*25e0*/  SEL R12, R2, R13, !P0 ;  /* 0x0000000d020c7207 */ /* 0x000fc80004000000 */
[----:B------:R-:W-:Y:S02]  /*25f0*/  SHF.R.S32.HI R13, RZ, 0x1f, R12 ;  /* 0x0000001fff0d7819 */ /* 0x000fe4000001140c */
[----:B------:R-:W-:Y:S02]  /*2600*/  SHF.R.S32.HI R17, RZ, 0x1f, R18 ;  /* 0x0000001fff117819 */ /* 0x000fe40000011412 */
.L_x_16:
[----:B------:R-:W-:Y:S05]  /*2610*/  BSYNC.RECONVERGENT B0 ;  /* 0x0000000000007941 */ /* 0x000fea0003800200 */
.L_x_15:
[----:B------:R-:W2:Y:S01]  /*2620*/  SHFL.UP PT, R3, R18, 0x1, RZ ;  /* 0x0420000012037989 */ /* 0x000ea200000e00ff */
[C---:B------:R-:W-:Y:S02]  /*2630*/  ISETP.NE.AND P6, PT, R8.reuse, RZ, PT ;  /* 0x000000ff0800720c */ /* 0x040fe40003fc5270 */
[C---:B------:R-:W-:Y:S01]  /*2640*/  ISETP.GE.U32.AND P1, PT, R8.reuse, 0x2, PT ;  /* 0x000000020800780c */ /* 0x040fe20003f26070 */
[----:B------:R-:W3:Y:S01]  /*2650*/  SHFL.UP PT, R2, R17, 0x1, RZ ;  /* 0x0420000011027989 */ /* 0x000ee200000e00ff */
[C---:B------:R-:W-:Y:S02]  /*2660*/  ISETP.GE.U32.AND P3, PT, R8.reuse, 0x4, PT ;  /* 0x000000040800780c */ /* 0x040fe40003f66070 */
[C---:B------:R-:W-:Y:S02]  /*2670*/  ISETP.GE.U32.AND P4, PT, R8.reuse, 0x8, PT ;  /* 0x000000080800780c */ /* 0x040fe40003f86070 */
[----:B------:R-:W-:Y:S02]  /*2680*/  ISETP.GE.U32.AND P5, PT, R8, 0x10, PT ;  /* 0x000000100800780c */ /* 0x000fe40003fa6070 */
[----:B--2---:R-:W-:-:S02]  /*2690*/  SEL R3, R3, RZ, P6 ;  /* 0x000000ff03037207 */ /* 0x004fc40003000000 */
[----:B---3--:R-:W-:Y:S02]  /*26a0*/  SEL R2, R2, RZ, P6 ;  /* 0x000000ff02027207 */ /* 0x008fe40003000000 */
[----:B------:R-:W-:-:S05]  /*26b0*/  IADD3 R3, P0, PT, R3, R18, RZ ;  /* 0x0000001203037210 */ /* 0x000fca0007f1e0ff */
[----:B------:R-:W-:Y:S01]  /*26c0*/  IMAD.X R2, R2, 0x1, R17, P0 ;  /* 0x0000000102027824 */ /* 0x000fe200000e0611 */
[----:B------:R-:W2:Y:S04]  /*26d0*/  SHFL.UP PT, R14, R3, 0x2, RZ ;  /* 0x04400000030e7989 */ /* 0x000ea800000e00ff */
[----:B------:R-:W3:Y:S01]  /*26e0*/  SHFL.UP PT, R16, R2, 0x2, RZ ;  /* 0x0440000002107989 */ /* 0x000ee200000e00ff */
[----:B--2---:R-:W-:-:S04]  /*26f0*/  SEL R14, R14, RZ, P1 ;  /* 0x000000ff0e0e7207 */ /* 0x004fc80000800000 */
[----:B------:R-:W-:Y:S02]  /*2700*/  IADD3 R14, P0, PT, R14, R3, RZ ;  /* 0x000000030e0e7210 */ /* 0x000fe40007f1e0ff */
[----:B---3--:R-:W-:-:S05]  /*2710*/  SEL R19, R16, RZ, P1 ;  /* 0x000000ff10137207 */ /* 0x008fca0000800000 */
[----:B------:R-:W-:Y:S02]  /*2720*/  IMAD.X R16, R19, 0x1, R2, P0 ;  /* 0x0000000113107824 */ /* 0x000fe400000e0602 */
[----:B------:R-:W2:Y:S04]  /*2730*/  SHFL.UP PT, R19, R14, 0x4, RZ ;  /* 0x048000000e137989 */ /* 0x000ea800000e00ff */
[----:B-1----:R-:W1:Y:S01]  /*2740*/  SHFL.UP PT, R20, R16, 0x4, RZ ;  /* 0x0480000010147989 */ /* 0x002e6200000e00ff */
[----:B--2---:R-:W-:-:S04]  /*2750*/  SEL R19, R19, RZ, P3 ;  /* 0x000000ff13137207 */ /* 0x004fc80001800000 */
[----:B------:R-:W-:Y:S02]  /*2760*/  IADD3 R19, P0, PT, R19, R14, RZ ;  /* 0x0000000e13137210 */ /* 0x000fe40007f1e0ff */
[----:B-1----:R-:W-:-:S03]  /*2770*/  SEL R3, R20, RZ, P3 ;  /* 0x000000ff14037207 */ /* 0x002fc60001800000 */
[----:B------:R-:W1:Y:S02]  /*2780*/  SHFL.UP PT, R20, R19, 0x8, RZ ;  /* 0x0500000013147989 */ /* 0x000e6400000e00ff */
[----:B------:R-:W-:-:S05]  /*2790*/  IMAD.X R2, R3, 0x1, R16, P0 ;  /* 0x0000000103027824 */ /* 0x000fca00000e0610 */
[----:B------:R-:W2:Y:S01]  /*27a0*/  SHFL.UP PT, R3, R2, 0x8, RZ ;  /* 0x0500000002037989 */ /* 0x000ea200000e00ff */
[----:B-1----:R-:W-:-:S04]  /*27b0*/  SEL R20, R20, RZ, P4 ;  /* 0x000000ff14147207 */ /* 0x002fc80002000000 */
[----:B------:R-:W-:Y:S02]  /*27c0*/  IADD3 R14, P0, PT, R20, R19, RZ ;  /* 0x00000013140e7210 */ /* 0x000fe40007f1e0ff */
[----:B--2---:R-:W-:-:S03]  /*27d0*/  SEL R3, R3, RZ, P4 ;  /* 0x000000ff03037207 */ /* 0x004fc60002000000 */
[----:B------:R-:W1:Y:S02]  /*27e0*/  SHFL.UP PT, R21, R14, 0x10, RZ ;  /* 0x060000000e157989 */ /* 0x000e6400000e00ff */
[----:B------:R-:W-:-:S05]  /*27f0*/  IMAD.X R16, R3, 0x1, R2, P0 ;  /* 0x0000000103107824 */ /* 0x000fca00000e0602 */
[----:B------:R-:W2:Y:S01]  /*2800*/  SHFL.UP PT, R3, R16, 0x10, RZ ;  /* 0x0600000010037989 */ /* 0x000ea200000e00ff */
[----:B-1----:R-:W-:-:S04]  /*2810*/  SEL R21, R21, RZ, P5 ;  /* 0x000000ff15157207 */ /* 0x002fc80002800000 */
[----:B------:R-:W-:Y:S02]  /*2820*/  IADD3 R21, P0, PT, R21, R14, RZ ;  /* 0x0000000e15157210 */ /* 0x000fe40007f1e0ff */
[----:B--2---:R-:W-:-:S05]  /*2830*/  SEL R3, R3, RZ, P5 ;  /* 0x000000ff03037207 */ /* 0x004fca0002800000 */
[----:B------:R-:W-:Y:S01]  /*2840*/  IMAD.X R20, R3, 0x1, R16, P0 ;  /* 0x0000000103147824 */ /* 0x000fe200000e0610 */
[----:B------:R-:W-:Y:S01]  /*2850*/  ISETP.LE.U32.AND P0, PT, R21, UR24, PT ;  /* 0x0000001815007c0c */ /* 0x000fe2000bf03070 */
[----:B------:R-:W-:Y:S02]  /*2860*/  IMAD.U32 R3, RZ, RZ, UR17 ;  /* 0x00000011ff037e24 */ /* 0x000fe4000f8e00ff */
[----:B------:R-:W-:Y:S02]  /*2870*/  IMAD.MOV.U32 R16, RZ, RZ, R21 ;  /* 0x000000ffff107224 */ /* 0x000fe400078e0015 */
[----:B------:R-:W-:Y:S01]  /*2880*/  IMAD.MOV.U32 R19, RZ, RZ, R20 ;  /* 0x000000ffff137224 */ /* 0x000fe200078e0014 */
[----:B------:R-:W-:Y:S02]  /*2890*/  ISETP.GE.U32.AND.EX P0, PT, R3, R20, PT, P0 ;  /* 0x000000140300720c */ /* 0x000fe40003f06100 */
[----:B------:R-:W-:-:S11]  /*28a0*/  CS2R R2, SRZ ;  /* 0x0000000000027805 */ /* 0x000fd6000001ff00 */
[----:B------:R-:W-:-:S04]  /*28b0*/  VOTE.ANY R22, PT, !P0 ;  /* 0x0000000000167806 */ /* 0x000fc800040e0100 */
[----:B------:R-:W-:-:S13]  /*28c0*/  ISETP.NE.AND P0, PT, R22, RZ, PT ;  /* 0x000000ff1600720c */ /* 0x000fda0003f05270 */
[----:B------:R-:W-:Y:S05]  /*28d0*/  @P0 BRA `(.L_x_17) ;  /* 0x0000000800500947 */ /* 0x000fea0003800000 */
[----:B------:R-:W1:Y:S01]  /*28e0*/  LDC R14, c[0x0][0xbe0] ;  /* 0x0002f800ff0e7b82 */ /* 0x000e620000000800 */
[----:B------:R-:W-:Y:S01]  /*28f0*/  LOP3.LUT R11, R11, 0xfffffffe, RZ, 0xc0, !PT ;  /* 0xfffffffe0b0b7812 */ /* 0x000fe200078ec0ff */
[----:B------:R-:W2:Y:S01]  /*2900*/  LDCU UR45, c[0x0][0xbe8] ;  /* 0x00017d00ff2d77ac */ /* 0x000ea20008000800 */
[----:B------:R-:W3:Y:S01]  /*2910*/  LDCU.64 UR10, c[0x0][0xba8] ;  /* 0x00017500ff0a77ac */ /* 0x000ee20008000a00 */
[----:B------:R-:W4:Y:S01]  /*2920*/  LDCU.64 UR8, c[0x0][0xbb0] ;  /* 0x00017600ff0877ac */ /* 0x000f220008000a00 */
[----:B------:R-:W1:Y:S02]  /*2930*/  LDCU.128 UR4, c[0x0][0xbc0] ;  /* 0x00017800ff0477ac */ /* 0x000e640008000c00 */
[----:B-1----:R-:W-:-:S13]  /*2940*/  ISETP.NE.AND P0, PT, R14, 0x1, PT ;  /* 0x000000010e00780c */ /* 0x002fda0003f05270 */
[----:B--234-:R-:W-:-:S07]  /*2950*/  @P0 LOP3.LUT R11, R11, 0x1, RZ, 0xfc, !PT ;  /* 0x000000010b0b0812 */ /* 0x01cfce00078efcff */
.L_x_20:
[C---:B------:R-:W-:Y:S01]  /*2960*/  VIADD R2, R15.reuse, 0x40 ;  /* 0x000000400f027836 */ /* 0x040fe20000000000 */
[----:B-----5:R-:W-:Y:S01]  /*2970*/  MOV R19, R6 ;  /* 0x0000000600137202 */ /* 0x020fe20000000f00 */
[----:B------:R-:W-:Y:S02]  /*2980*/  VIADD R15, R15, 0x20 ;  /* 0x000000200f0f7836 */ /* 0x000fe40000000000 */
[----:B------:R-:W-:Y:S01]  /*2990*/  IMAD.MOV.U32 R16, RZ, RZ, R7 ;  /* 0x000000ffff107224 */ /* 0x000fe200078e0007 */
[----:B------:R-:W-:-:S13]  /*29a0*/  ISETP.GE.AND P0, PT, R2, UR45, PT ;  /* 0x0000002d02007c0c */ /* 0x000fda000bf06270 */
[----:B------:R-:W1:Y:S01]  /*29b0*/  @!P0 LDC.64 R22, c[0x0][0xbf0] ;  /* 0x0002fc00ff168b82 */ /* 0x000e620000000a00 */
[----:B------:R2:W3:Y:S01]  /*29c0*/  SHFL.IDX PT, R2, R20, 0x1f, 0x1f ;  /* 0x03e01f0014027f89 */ /* 0x0004e200000e0000 */
[----:B------:R-:W-:Y:S01]  /*29d0*/  BSSY.RECONVERGENT B0, `(.L_x_18) ;  /* 0x000005e000007945 */ /* 0x000fe20003800200 */
[----:B------:R-:W-:Y:S02]  /*29e0*/  HFMA2 R17, -RZ, RZ, 0, 0 ;  /* 0x00000000ff117431 */ /* 0x000fe400000001ff */
[----:B------:R2:W4:Y:S01]  /*29f0*/  SHFL.IDX PT, R3, R21, 0x1f, 0x1f ;  /* 0x03e01f0015037f89 */ /* 0x00052200000e0000 */
[----:B-1----:R-:W-:-:S05]  /*2a00*/  @!P0 IMAD.WIDE.U32 R22, R15, 0xc, R22 ;  /* 0x0000000c0f168825 */ /* 0x002fca00078e0016 */
[----:B------:R2:W5:Y:S04]  /*2a10*/  @!P0 LDG.E R6, desc[UR50][R22.64+0x180] ;  /* 0x0001803216068981 */ /* 0x000568000c1e1900 */
[----:B------:R2:W5:Y:S01]  /*2a20*/  @!P0 LDG.E R7, desc[UR50][R22.64+0x184] ;  /* 0x0001843216078981 */ /* 0x000562000c1e1900 */
[----:B------:R-:W-:Y:S02]  /*2a30*/  ISETP.GE.AND P0, PT, R15, UR45, PT ;  /* 0x0000002d0f007c0c */ /* 0x000fe4000bf06270 */
[----:B------:R-:W-:-:S11]  /*2a40*/  MOV R18, 0x7fffffff ;  /* 0x7fffffff00127802 */ /* 0x000fd60000000f00 */
[----:B---34-:R-:W-:Y:S05]  /*2a50*/  @P0 BRA `(.L_x_19) ;  /* 0x0000000400540947 */ /* 0x018fea0003800000 */
[----:B------:R-:W-:-:S04]  /*2a60*/  IADD3 R13, P0, PT, R19, UR12, RZ ;  /* 0x0000000c130d7c10 */ /* 0x000fc8000ff1e0ff */
[----:B------:R-:W-:Y:S02]  /*2a70*/  LEA.HI.X.SX32 R12, R19, UR13, 0x1, P0 ;  /* 0x0000000d130c7c11 */ /* 0x000fe400080f0eff */
[----:B------:R-:W-:-:S04]  /*2a80*/  IADD3 R19, P0, PT, R16, UR19, RZ ;  /* 0x0000001310137c10 */ /* 0x000fc8000ff1e0ff */
[----:B------:R-:W-:Y:S02]  /*2a90*/  LEA.HI.X.SX32 R18, R16, UR40, 0x1, P0 ;  /* 0x0000002810127c11 */ /* 0x000fe400080f0eff */
[----:B------:R-:W-:-:S05]  /*2aa0*/  IADD3 R17, P0, PT, R13, UR9, RZ ;  /* 0x000000090d117c10 */ /* 0x000fca000ff1e0ff */
[----:B------:R-:W-:Y:S01]  /*2ab0*/  IMAD.X R16, RZ, RZ, R12, P0 ;  /* 0x000000ffff107224 */ /* 0x000fe200000e060c */
[----:B--2---:R-:W-:Y:S01]  /*2ac0*/  IADD3 R21, P0, PT, R19, UR7, RZ ;  /* 0x0000000713157c10 */ /* 0x004fe2000ff1e0ff */
[----:B------:R-:W-:-:S04]  /*2ad0*/  IMAD.WIDE.U32 R30, R17, UR10, RZ ;  /* 0x0000000a111e7c25 */ /* 0x000fc8000f8e00ff */
[----:B------:R-:W-:-:S04]  /*2ae0*/  IMAD.WIDE.U32 R28, R16, UR10, RZ ;  /* 0x0000000a101c7c25 */ /* 0x000fc8000f8e00ff */
[----:B------:R-:W-:Y:S02]  /*2af0*/  IMAD.X R20, RZ, RZ, R18, P0 ;  /* 0x000000ffff147224 */ /* 0x000fe400000e0612 */
[----:B------:R-:W-:-:S04]  /*2b00*/  IMAD.WIDE.U32 R28, P0, R17, UR11, R28 ;  /* 0x0000000b111c7c25 */ /* 0x000fc8000f80001c */
[----:B------:R-:W-:-:S04]  /*2b10*/  IMAD.WIDE.U32 R24, R20, UR4, RZ ;  /* 0x0000000414187c25 */ /* 0x000fc8000f8e00ff */
[----:B------:R-:W-:Y:S02]  /*2b20*/  IMAD.X R27, RZ, RZ, RZ, P0 ;  /* 0x000000ffff1b7224 */ /* 0x000fe400000e06ff */
[----:B------:R-:W-:-:S04]  /*2b30*/  IMAD.WIDE.U32 R24, P0, R21, UR5, R24 ;  /* 0x0000000515187c25 */ /* 0x000fc8000f800018 */
[----:B------:R-:W-:Y:S01]  /*2b40*/  IMAD.X R23, RZ, RZ, RZ, P0 ;  /* 0x000000ffff177224 */ /* 0x000fe200000e06ff */
[----:B------:R-:W-:Y:S01]  /*2b50*/  IADD3 RZ, P0, PT, R31, R28, RZ ;  /* 0x0000001c1fff7210 */ /* 0x000fe20007f1e0ff */
[----:B------:R-:W-:Y:S02]  /*2b60*/  IMAD.MOV.U32 R26, RZ, RZ, R29 ;  /* 0x000000ffff1a7224 */ /* 0x000fe400078e001d */
[----:B------:R-:W-:Y:S02]  /*2b70*/  IMAD.MOV.U32 R22, RZ, RZ, R25 ;  /* 0x000000ffff167224 */ /* 0x000fe400078e0019 */
[----:B------:R-:W-:-:S04]  /*2b80*/  IMAD.WIDE.U32.X R16, R16, UR11, R26, P0 ;  /* 0x0000000b10107c25 */ /* 0x000fc800080e041a */
[----:B------:R-:W-:-:S05]  /*2b90*/  IMAD.WIDE.U32 R26, R21, UR4, RZ ;  /* 0x00000004151a7c25 */ /* 0x000fca000f8e00ff */
[----:B------:R-:W-:-:S05]  /*2ba0*/  IADD3 RZ, P0, PT, R27, R24, RZ ;  /* 0x000000181bff7210 */ /* 0x000fca0007f1e0ff */
[----:B------:R-:W-:Y:S01]  /*2bb0*/  IMAD.WIDE.U32.X R20, R20, UR5, R22, P0 ;  /* 0x0000000514147c25 */ /* 0x000fe200080e0416 */
[----:B------:R-:W-:-:S04]  /*2bc0*/  ISETP.NE.U32.AND P0, PT, RZ, UR10, PT ;  /* 0x0000000aff007c0c */ /* 0x000fc8000bf05070 */
[----:B------:R-:W-:-:S04]  /*2bd0*/  ISETP.NE.AND.EX P0, PT, RZ, UR11, PT, P0 ;  /* 0x0000000bff007c0c */ /* 0x000fc8000bf05300 */
[----:B------:R-:W-:Y:S02]  /*2be0*/  SEL R13, R13, R16, !P0 ;  /* 0x000000100d0d7207 */ /* 0x000fe40004000000 */
[----:B------:R-:W-:Y:S02]  /*2bf0*/  SEL R12, R12, R17, !P0 ;  /* 0x000000110c0c7207 */ /* 0x000fe40004000000 */
[----:B------:R-:W-:Y:S02]  /*2c00*/  ISETP.NE.U32.AND P0, PT, RZ, UR4, PT ;  /* 0x00000004ff007c0c */ /* 0x000fe4000bf05070 */
[----:B------:R-:W-:Y:S02]  /*2c10*/  SHF.R.U64 R12, R13, UR8, R12 ;  /* 0x000000080d0c7c19 */ /* 0x000fe4000800120c */
[----:B------:R-:W-:-:S04]  /*2c20*/  ISETP.NE.AND.EX P0, PT, RZ, UR5, PT, P0 ;  /* 0x00000005ff007c0c */ /* 0x000fc8000bf05300 */
[----:B------:R-:W-:Y:S02]  /*2c30*/  SEL R16, R18, R21, !P0 ;  /* 0x0000001512107207 */ /* 0x000fe40004000000 */
[-C--:B------:R-:W-:Y:S02]  /*2c40*/  IABS R18, R5.reuse ;  /* 0x0000000500127213 */ /* 0x080fe40000000000 */
[----:B------:R-:W-:Y:S02]  /*2c50*/  SEL R19, R19, R20, !P0 ;  /* 0x0000001413137207 */ /* 0x000fe40004000000 */
[----:B------:R-:W1:Y:S01]  /*2c60*/  I2F.RP R21, R18 ;  /* 0x0000001200157306 */ /* 0x000e620000209400 */
[----:B------:R-:W-:Y:S02]  /*2c70*/  IADD3 R20, PT, PT, R5, -0x1, R12 ;  /* 0xffffffff05147810 */ /* 0x000fe40007ffe00c */
[----:B------:R-:W-:Y:S02]  /*2c80*/  IABS R12, R5 ;  /* 0x00000005000c7213 */ /* 0x000fe40000000000 */
[----:B------:R-:W-:-:S02]  /*2c90*/  IABS R13, R20 ;  /* 0x00000014000d7213 */ /* 0x000fc40000000000 */
[----:B------:R-:W-:Y:S01]  /*2ca0*/  SHF.R.U64 R19, R19, UR6, R16 ;  /* 0x0000000613137c19 */ /* 0x000fe20008001210 */
[----:B------:R-:W-:-:S03]  /*2cb0*/  IMAD.MOV R12, RZ, RZ, -R12 ;  /* 0x000000ffff0c7224 */ /* 0x000fc600078e0a0c */
[----:B------:R-:W-:Y:S01]  /*2cc0*/  IADD3 R19, PT, PT, R4, -0x1, R19 ;  /* 0xffffffff04137810 */ /* 0x000fe20007ffe013 */
[----:B-1----:R-:W1:Y:S02]  /*2cd0*/  MUFU.RCP R22, R21 ;  /* 0x0000001500167308 */ /* 0x002e640000001000 */
[----:B-1----:R-:W-:-:S06]  /*2ce0*/  VIADD R22, R22, 0xffffffe ;  /* 0x0ffffffe16167836 */ /* 0x002fcc0000000000 */
[----:B------:R-:W1:Y:S02]  /*2cf0*/  F2I.FTZ.U32.TRUNC.NTZ R23, R22 ;  /* 0x0000001600177305 */ /* 0x000e64000021f000 */
[----:B-1----:R-:W-:Y:S02]  /*2d00*/  IMAD.MOV R17, RZ, RZ, -R23 ;  /* 0x000000ffff117224 */ /* 0x002fe400078e0a17 */
[----:B------:R-:W-:Y:S02]  /*2d10*/  IMAD.MOV.U32 R22, RZ, RZ, RZ ;  /* 0x000000ffff167224 */ /* 0x000fe400078e00ff */
[----:B------:R-:W-:-:S04]  /*2d20*/  IMAD R17, R17, R18, RZ ;  /* 0x0000001211117224 */ /* 0x000fc800078e02ff */
[----:B------:R-:W-:-:S06]  /*2d30*/  IMAD.HI.U32 R17, R23, R17, R22 ;  /* 0x0000001117117227 */ /* 0x000fcc00078e0016 */
[----:B------:R-:W-:-:S04]  /*2d40*/  IMAD.HI.U32 R17, R17, R13, RZ ;  /* 0x0000000d11117227 */ /* 0x000fc800078e00ff */
[----:B------:R-:W-:Y:S01]  /*2d50*/  IMAD R21, R17, R12, R13 ;  /* 0x0000000c11157224 */ /* 0x000fe200078e020d */
[----:B------:R-:W-:Y:S02]  /*2d60*/  IABS R17, R4 ;  /* 0x0000000400117213 */ /* 0x000fe40000000000 */
[----:B------:R-:W-:Y:S02]  /*2d70*/  IABS R13, R19 ;  /* 0x00000013000d7213 */ /* 0x000fe40000000000 */
[----:B------:R-:W1:Y:S01]  /*2d80*/  I2F.RP R24, R17 ;  /* 0x0000001100187306 */ /* 0x000e620000209400 */
[----:B------:R-:W-:-:S13]  /*2d90*/  ISETP.GT.U32.AND P0, PT, R18, R21, PT ;  /* 0x000000151200720c */ /* 0x000fda0003f04070 */
[----:B------:R-:W-:Y:S01]  /*2da0*/  @!P0 IMAD.IADD R21, R21, 0x1, -R18 ;  /* 0x0000000115158824 */ /* 0x000fe200078e0a12 */
[----:B-1----:R-:W1:Y:S02]  /*2db0*/  MUFU.RCP R22, R24 ;  /* 0x0000001800167308 */ /* 0x002e640000001000 */
[----:B-1----:R-:W-:-:S06]  /*2dc0*/  VIADD R22, R22, 0xffffffe ;  /* 0x0ffffffe16167836 */ /* 0x002fcc0000000000 */
[----:B------:R-:W1:Y:S02]  /*2dd0*/  F2I.FTZ.U32.TRUNC.NTZ R23, R22 ;  /* 0x0000001600177305 */ /* 0x000e64000021f000 */
[----:B-1----:R-:W-:Y:S02]  /*2de0*/  IMAD.MOV R12, RZ, RZ, -R23 ;  /* 0x000000ffff0c7224 */ /* 0x002fe400078e0a17 */
[----:B------:R-:W-:Y:S02]  /*2df0*/  IMAD.MOV.U32 R22, RZ, RZ, RZ ;  /* 0x000000ffff167224 */ /* 0x000fe400078e00ff */
[----:B------:R-:W-:Y:S01]  /*2e00*/  IMAD R16, R12, R17, RZ ;  /* 0x000000110c107224 */ /* 0x000fe200078e02ff */
[----:B------:R-:W-:-:S03]  /*2e10*/  IABS R12, R4 ;  /* 0x00000004000c7213 */ /* 0x000fc60000000000 */
[----:B------:R-:W-:-:S04]  /*2e20*/  IMAD.HI.U32 R16, R23, R16, R22 ;  /* 0x0000001017107227 */ /* 0x000fc800078e0016 */
[----:B------:R-:W-:Y:S02]  /*2e30*/  IMAD.MOV R12, RZ, RZ, -R12 ;  /* 0x000000ffff0c7224 */ /* 0x000fe400078e0a0c */
[----:B------:R-:W-:-:S04]  /*2e40*/  IMAD.HI.U32 R16, R16, R13, RZ ;  /* 0x0000000d10107227 */ /* 0x000fc800078e00ff */
[----:B------:R-:W-:-:S05]  /*2e50*/  IMAD R12, R16, R12, R13 ;  /* 0x0000000c100c7224 */ /* 0x000fca00078e020d */
[----:B------:R-:W-:-:S13]  /*2e60*/  ISETP.GT.U32.AND P0, PT, R17, R12, PT ;  /* 0x0000000c1100720c */ /* 0x000fda0003f04070 */
[----:B------:R-:W-:Y:S01]  /*2e70*/  @!P0 IMAD.IADD R12, R12, 0x1, -R17 ;  /* 0x000000010c0c8824 */ /* 0x000fe200078e0a11 */
[----:B------:R-:W-:-:S13]  /*2e80*/  ISETP.GT.U32.AND P0, PT, R18, R21, PT ;  /* 0x000000151200720c */ /* 0x000fda0003f04070 */
[----:B------:R-:W-:Y:S01]  /*2e90*/  @!P0 IMAD.IADD R21, R21, 0x1, -R18 ;  /* 0x0000000115158824 */ /* 0x000fe200078e0a12 */
[----:B------:R-:W-:-:S13]  /*2ea0*/  ISETP.GT.U32.AND P0, PT, R17, R12, PT ;  /* 0x0000000c1100720c */ /* 0x000fda0003f04070 */
[----:B------:R-:W-:Y:S01]  /*2eb0*/  @!P0 IMAD.IADD R12, R12, 0x1, -R17 ;  /* 0x000000010c0c8824 */ /* 0x000fe200078e0a11 */
[----:B------:R-:W-:-:S13]  /*2ec0*/  ISETP.GE.AND P0, PT, R20, RZ, PT ;  /* 0x000000ff1400720c */ /* 0x000fda0003f06270 */
[----:B------:R-:W-:Y:S01]  /*2ed0*/  @!P0 IMAD.MOV R21, RZ, RZ, -R21 ;  /* 0x000000ffff158224 */ /* 0x000fe200078e0a15 */
[----:B------:R-:W-:-:S13]  /*2ee0*/  ISETP.GE.AND P0, PT, R19, RZ, PT ;  /* 0x000000ff1300720c */ /* 0x000fda0003f06270 */
[----:B------:R-:W-:Y:S01]  /*2ef0*/  @!P0 IMAD.MOV R12, RZ, RZ, -R12 ;  /* 0x000000ffff0c8224 */ /* 0x000fe200078e0a0c */
[----:B------:R-:W-:-:S13]  /*2f00*/  ISETP.NE.AND P0, PT, RZ, UR27, PT ;  /* 0x0000001bff007c0c */ /* 0x000fda000bf05270 */
[----:B------:R-:W-:Y:S02]  /*2f10*/  @!P0 LOP3.LUT R21, RZ, UR27, RZ, 0x33, !PT ;  /* 0x0000001bff158c12 */ /* 0x000fe4000f8e33ff */
[----:B------:R-:W-:-:S03]  /*2f20*/  ISETP.NE.AND P0, PT, RZ, UR26, PT ;  /* 0x0000001aff007c0c */ /* 0x000fc6000bf05270 */
[----:B------:R-:W-:-:S10]  /*2f30*/  IMAD.IADD R18, R20, 0x1, -R21 ;  /* 0x0000000114127824 */ /* 0x000fd400078e0a15 */
[----:B------:R-:W-:Y:S02]  /*2f40*/  @!P0 LOP3.LUT R12, RZ, UR26, RZ, 0x33, !PT ;  /* 0x0000001aff0c8c12 */ /* 0x000fe4000f8e33ff */
[----:B------:R-:W-:-:S03]  /*2f50*/  ISETP.NE.AND P0, PT, R14, 0x1, PT ;  /* 0x000000010e00780c */ /* 0x000fc60003f05270 */
[----:B------:R-:W-:-:S05]  /*2f60*/  IMAD.IADD R19, R19, 0x1, -R12 ;  /* 0x0000000113137824 */ /* 0x000fca00078e0a0c */
[CC--:B------:R-:W-:Y:S01]  /*2f70*/  SEL R12, R19.reuse, R18.reuse, !P0 ;  /* 0x00000012130c7207 */ /* 0x0c0fe20004000000 */
[----:B------:R-:W-:-:S03]  /*2f80*/  IMAD R18, R19, R18, RZ ;  /* 0x0000001213127224 */ /* 0x000fc600078e02ff */
[----:B------:R-:W-:Y:S02]  /*2f90*/  SHF.R.S32.HI R13, RZ, 0x1f, R12 ;  /* 0x0000001fff0d7819 */ /* 0x000fe4000001140c */
[----:B------:R-:W-:Y:S02]  /*2fa0*/  SHF.R.S32.HI R17, RZ, 0x1f, R18 ;  /* 0x0000001fff117819 */ /* 0x000fe40000011412 */
.L_x_19:
[----:B------:R-:W-:Y:S05]  /*2fb0*/  BSYNC.RECONVERGENT B0 ;  /* 0x0000000000007941 */ /* 0x000fea0003800200 */
.L_x_18:
[----:B------:R-:W1:Y:S04]  /*2fc0*/  SHFL.UP PT, R19, R18, 0x1, RZ ;  /* 0x0420000012137989 */ /* 0x000e6800000e00ff */
[----:B------:R-:W3:Y:S01]  /*2fd0*/  SHFL.UP PT, R16, R17, 0x1, RZ ;  /* 0x0420000011107989 */ /* 0x000ee200000e00ff */
[----:B-1----:R-:W-:Y:S02]  /*2fe0*/  SEL R19, R19, RZ, P6 ;  /* 0x000000ff13137207 */ /* 0x002fe40003000000 */
[----:B---3--:R-:W-:Y:S02]  /*2ff0*/  SEL R16, R16, RZ, P6 ;  /* 0x000000ff10107207 */ /* 0x008fe40003000000 */
[----:B------:R-:W-:-:S05]  /*3000*/  IADD3 R19, P0, PT, R19, R18, RZ ;  /* 0x0000001213137210 */ /* 0x000fca0007f1e0ff */
[----:B------:R-:W-:Y:S01]  /*3010*/  IMAD.X R16, R16, 0x1, R17, P0 ;  /* 0x0000000110107824 */ /* 0x000fe200000e0611 */
[----:B--2---:R-:W1:Y:S04]  /*3020*/  SHFL.UP PT, R20, R19, 0x2, RZ ;  /* 0x0440000013147989 */ /* 0x004e6800000e00ff */
[----:B------:R-:W2:Y:S01]  /*3030*/  SHFL.UP PT, R21, R16, 0x2, RZ ;  /* 0x0440000010157989 */ /* 0x000ea200000e00ff */
[----:B-1----:R-:W-:Y:S02]  /*3040*/  SEL R20, R20, RZ, P1 ;  /* 0x000000ff14147207 */ /* 0x002fe40000800000 */
[----:B--2---:R-:W-:Y:S02]  /*3050*/  SEL R21, R21, RZ, P1 ;  /* 0x000000ff15157207 */ /* 0x004fe40000800000 */
[----:B------:R-:W-:-:S05]  /*3060*/  IADD3 R20, P0, PT, R20, R19, RZ ;  /* 0x0000001314147210 */ /* 0x000fca0007f1e0ff */
[----:B------:R-:W-:Y:S01]  /*3070*/  IMAD.X R21, R21, 0x1, R16, P0 ;  /* 0x0000000115157824 */ /* 0x000fe200000e0610 */
[----:B------:R-:W1:Y:S04]  /*3080*/  SHFL.UP PT, R23, R20, 0x4, RZ ;  /* 0x0480000014177989 */ /* 0x000e6800000e00ff */
        /* <DEDUP_REMOVED lines=9> */
[----:B------:R-:W-:Y:S01]  /*3120*/  IADD3 R24, P0, PT, R16, R23, RZ ;  /* 0x0000001710187210 */ /* 0x000fe20007f1e0ff */
[----:B------:R-:W-:-:S04]  /*3130*/  IMAD.U32 R23, RZ, RZ, UR17 ;  /* 0x00000011ff177e24 */ /* 0x000fc8000f8e00ff */
[----:B------:R-:W-:Y:S02]  /*3140*/  IMAD.X R25, R19, 0x1, R22, P0 ;  /* 0x0000000113197824 */ /* 0x000fe400000e0616 */
[----:B------:R-:W1:Y:S04]  /*3150*/  SHFL.UP PT, R19, R24, 0x10, RZ ;  /* 0x0600000018137989 */ /* 0x000e6800000e00ff */
[----:B------:R-:W2:Y:S01]  /*3160*/  SHFL.UP PT, R20, R25, 0x10, RZ ;  /* 0x0600000019147989 */ /* 0x000ea200000e00ff */
[----:B-1----:R-:W-:Y:S02]  /*3170*/  SEL R19, R19, RZ, P5 ;  /* 0x000000ff13137207 */ /* 0x002fe40002800000 */
[----:B--2---:R-:W-:Y:S02]  /*3180*/  SEL R20, R20, RZ, P5 ;  /* 0x000000ff14147207 */ /* 0x004fe40002800000 */
[----:B------:R-:W-:-:S05]  /*3190*/  IADD3 R16, P0, PT, R19, R24, RZ ;  /* 0x0000001813107210 */ /* 0x000fca0007f1e0ff */
[----:B------:R-:W-:Y:S01]  /*31a0*/  IMAD.X R19, R20, 0x1, R25, P0 ;  /* 0x0000000114137824 */ /* 0x000fe200000e0619 */
[----:B------:R-:W-:-:S05]  /*31b0*/  IADD3 R21, P0, PT, R16, R3, RZ ;  /* 0x0000000310157210 */ /* 0x000fca0007f1e0ff */
[----:B------:R-:W-:Y:S01]  /*31c0*/  IMAD.X R20, R19, 0x1, R2, P0 ;  /* 0x0000000113147824 */ /* 0x000fe200000e0602 */
[----:B------:R-:W-:-:S04]  /*31d0*/  ISETP.LE.U32.AND P0, PT, R21, UR24, PT ;  /* 0x0000001815007c0c */ /* 0x000fc8000bf03070 */
[----:B------:R-:W-:-:S13]  /*31e0*/  ISETP.GE.U32.AND.EX P0, PT, R23, R20, PT, P0 ;  /* 0x000000141700720c */ /* 0x000fda0003f06100 */
[----:B------:R-:W-:-:S04]  /*31f0*/  VOTE.ANY R22, PT, !P0 ;  /* 0x0000000000167806 */ /* 0x000fc800040e0100 */
[----:B------:R-:W-:-:S13]  /*3200*/  ISETP.NE.AND P0, PT, R22, RZ, PT ;  /* 0x000000ff1600720c */ /* 0x000fda0003f05270 */
[----:B------:R-:W-:Y:S05]  /*3210*/  @!P0 BRA `(.L_x_20) ;  /* 0xfffffff400d08947 */ /* 0x000fea000383ffff */
.L_x_17:
[----:B------:R-:W1:Y:S08]  /*3220*/  BREV R23, R22 ;  /* 0x0000001600177301 */ /* 0x000e700000000000 */
[----:B-1----:R-:W1:Y:S02]  /*3230*/  FLO.U32.SH R23, R23 ;  /* 0x0000001700177300 */ /* 0x002e6400000e0400 */
[----:B-1----:R-:W1:Y:S02]  /*3240*/  SHFL.IDX PT, R21, R15, R23, 0x1f ;  /* 0x00001f170f157589 */ /* 0x002e6400000e0000 */
[----:B-1----:R-:W-:-:S05]  /*3250*/  IMAD.IADD R14, R8, 0x1, R21 ;  /* 0x00000001080e7824 */ /* 0x002fca00078e0215 */
[----:B------:R-:W-:-:S13]  /*3260*/  ISETP.GE.AND P0, PT, R14, UR45, PT ;  /* 0x0000002d0e007c0c */ /* 0x000fda000bf06270 */
[----:B------:R-:W1:Y:S02]  /*3270*/  @!P0 LDC.64 R24, c[0x0][0xbf0] ;  /* 0x0002fc00ff188b82 */ /* 0x000e640000000a00 */
[----:B-1----:R-:W-:-:S05]  /*3280*/  @!P0 IMAD.WIDE R24, R14, 0xc, R24 ;  /* 0x0000000c0e188825 */ /* 0x002fca00078e0218 */
[----:B-----5:R1:W5:Y:S04]  /*3290*/  @!P0 LDG.E R6, desc[UR50][R24.64] ;  /* 0x0000003218068981 */ /* 0x020368000c1e1900 */
[----:B------:R1:W5:Y:S01]  /*32a0*/  @!P0 LDG.E R7, desc[UR50][R24.64+0x4] ;  /* 0x0000043218078981 */ /* 0x000362000c1e1900 */
[----:B------:R-:W-:-:S03]  /*32b0*/  IADD3 R16, P1, P0, R3, R16, -R18 ;  /* 0x0000001003107210 */ /* 0x000fc6000783e812 */
[----:B------:R-:W-:Y:S01]  /*32c0*/  SHFL.IDX PT, R15, R17, R23, 0x1f ;  /* 0x00001f17110f7589 */ /* 0x000fe200000e0000 */
[----:B------:R-:W-:-:S03]  /*32d0*/  IADD3.X R2, PT, PT, R2, R19, ~R17, P1, P0 ;  /* 0x0000001302027210 */ /* 0x000fc60000fe0c11 */
[----:B------:R-:W2:Y:S04]  /*32e0*/  SHFL.IDX PT, R16, R16, R23, 0x1f ;  /* 0x00001f1710107589 */ /* 0x000ea800000e0000 */
[----:B------:R-:W3:Y:S04]  /*32f0*/  SHFL.IDX PT, R2, R2, R23, 0x1f ;  /* 0x00001f1702027589 */ /* 0x000ee800000e0000 */
[----:B------:R1:W4:Y:S04]  /*3300*/  SHFL.IDX PT, R14, R18, R23, 0x1f ;  /* 0x00001f17120e7589 */ /* 0x00032800000e0000 */
[----:B------:R1:W1:Y:S04]  /*3310*/  SHFL.IDX PT, R13, R13, R23, 0x1f ;  /* 0x00001f170d0d7589 */ /* 0x00026800000e0000 */
[----:B------:R1:W1:Y:S01]  /*3320*/  SHFL.IDX PT, R12, R12, R23, 0x1f ;  /* 0x00001f170c0c7589 */ /* 0x00026200000e0000 */
[----:B--2---:R-:W-:-:S02]  /*3330*/  R2UR UR41, R16 ;  /* 0x00000000102972ca */ /* 0x004fc400000e0000 */
[----:B---3--:R-:W-:-:S15]  /*3340*/  R2UR UR40, R2 ;  /* 0x00000000022872ca */ /* 0x008fde00000e0000 */
.L_x_14:
[----:B------:R-:W-:Y:S01]  /*3350*/  ISETP.GE.AND P0, PT, R21, UR45, PT ;  /* 0x0000002d15007c0c */ /* 0x000fe2000bf06270 */
[----:B------:R-:W-:Y:S01]  /*3360*/  UMOV UR19, 0xffffffff ;  /* 0xffffffff00137882 */ /* 0x000fe20000000000 */
[----:B------:R-:W-:-:S11]  /*3370*/  MOV R17, 0xffffffff ;  /* 0xffffffff00117802 */ /* 0x000fd60000000f00 */
[----:B------:R-:W-:Y:S05]  /*3380*/  @P0 BRA `(.L_x_13) ;  /* 0x0000000400100947 */ /* 0x000fea0003800000 */
[----:B------:R-:W2:Y:S01]  /*3390*/  LDCU UR8, c[0x0][0xb98] ;  /* 0x00017300ff0877ac */ /* 0x000ea20008000800 */
[----:B-1----:R-:W-:Y:S02]  /*33a0*/  R2UR UR4, R12 ;  /* 0x000000000c0472ca */ /* 0x002fe400000e0000 */
[----:B------:R-:W-:Y:S01]  /*33b0*/  R2UR UR5, R13 ;  /* 0x000000000d0572ca */ /* 0x000fe200000e0000 */
[----:B------:R-:W1:Y:S01]  /*33c0*/  LDCU UR7, c[0x0][0xb88] ;  /* 0x00017100ff0777ac */ /* 0x000e620008000800 */
[----:B------:R-:W3:Y:S01]  /*33d0*/  LDCU UR6, c[0x0][0xbdc] ;  /* 0x00017b80ff0677ac */ /* 0x000ee20008000800 */
[----:B------:R-:W-:-:S04]  /*33e0*/  UIADD3 UR10, UP0, UPT, -UR41, UR24, URZ ;  /* 0x00000018290a7290 */ /* 0x000fc8000ff1e1ff */
[----:B------:R-:W-:-:S04]  /*33f0*/  UIADD3.X UR9, UPT, UPT, ~UR40, UR17, URZ, UP0, !UPT ;  /* 0x0000001128097290 */ /* 0x000fc800087fe5ff */
[----:B--2---:R-:W-:Y:S02]  /*3400*/  USHF.R.U32.HI UR4, URZ, UR8, UR9 ;  /* 0x00000008ff047299 */ /* 0x004fe40008011609 */
[----:B------:R-:W-:Y:S01]  /*3410*/  USHF.R.U64 UR8, UR10, UR8, UR9 ;  /* 0x000000080a087299 */ /* 0x000fe20008001209 */
[----:B-1----:R-:W-:Y:S01]  /*3420*/  SHF.R.U64 R2, R12, UR7, R13 ;  /* 0x000000070c027c19 */ /* 0x002fe2000800120d */
[----:B------:R-:W-:Y:S02]  /*3430*/  USHF.R.U32.HI UR11, URZ, UR7, UR4 ;  /* 0x00000007ff0b7299 */ /* 0x000fe40008011604 */
[----:B------:R-:W-:Y:S02]  /*3440*/  USHF.R.U32.HI UR5, URZ, UR7, UR5 ;  /* 0x00000007ff057299 */ /* 0x000fe40008011605 */
[----:B---3--:R-:W-:Y:S02]  /*3450*/  USHF.R.U32.HI UR9, URZ, UR6, UR11 ;  /* 0x00000006ff097299 */ /* 0x008fe4000801160b */
[----:B------:R-:W-:Y:S01]  /*3460*/  USHF.R.U64 UR7, UR8, UR7, UR4 ;  /* 0x0000000708077299 */ /* 0x000fe20008001204 */
[----:B------:R-:W-:Y:S01]  /*3470*/  R2UR UR4, R2 ;  /* 0x00000000020472ca */ /* 0x000fe200000e0000 */
[----:B------:R-:W-:-:S02]  /*3480*/  ULOP3.LUT UR10, UR9, UR5, URZ, 0xfc, !UPT ;  /* 0x00000005090a7292 */ /* 0x000fc4000f8efcff */
[----:B------:R-:W-:Y:S02]  /*3490*/  USHF.R.U64 UR6, UR7, UR6, UR11 ;  /* 0x0000000607067299 */ /* 0x000fe4000800120b */
[----:B------:R-:W-:-:S09]  /*34a0*/  UISETP.NE.U32.AND UP0, UPT, UR10, URZ, UPT ;  /* 0x000000ff0a00728c */ /* 0x000fd2000bf05070 */
[----:B------:R-:W-:Y:S05]  /*34b0*/  BRA.U UP0, `(.L_x_21) ;  /* 0x0000000100607547 */ /* 0x000fea000b800000 */
[----:B------:R-:W1:Y:S01]  /*34c0*/  I2F.U32.RP R3, UR4 ;  /* 0x0000000400037d06 */ /* 0x000e620008209000 */
[----:B------:R-:W-:Y:S01]  /*34d0*/  UMOV UR10, URZ ;  /* 0x000000ff000a7c82 */ /* 0x000fe20008000000 */
[----:B------:R-:W-:-:S06]  /*34e0*/  UISETP.NE.U32.AND UP0, UPT, UR4, URZ, UPT ;  /* 0x000000ff0400728c */ /* 0x000fcc000bf05070 */
[----:B-1----:R-:W1:Y:S02]  /*34f0*/  MUFU.RCP R2, R3 ;  /* 0x0000000300027308 */ /* 0x002e640000001000 */
[----:B-1----:R-:W-:-:S06]  /*3500*/  IADD3 R2, PT, PT, R2, 0xffffffe, RZ ;  /* 0x0ffffffe02027810 */ /* 0x002fcc0007ffe0ff */
[----:B------:R-:W1:Y:S02]  /*3510*/  F2I.FTZ.U32.TRUNC.NTZ R2, R2 ;  /* 0x0000000200027305 */ /* 0x000e64000021f000 */
[----:B-1----:R-:W-:-:S13]  /*3520*/  R2UR UR11, R2 ;  /* 0x00000000020b72ca */ /* 0x002fda00000e0000 */
[----:B------:R-:W-:-:S04]  /*3530*/  UIADD3 UR5, UPT, UPT, URZ, -UR11, URZ ;  /* 0x8000000bff057290 */ /* 0x000fc8000fffe0ff */
[----:B------:R-:W-:-:S04]  /*3540*/  UIMAD UR5, UR5, UR4, URZ ;  /* 0x00000004050572a4 */ /* 0x000fc8000f8e02ff */
[----:B------:R-:W-:-:S07]  /*3550*/  UIMAD.WIDE.U32 UR10, UR11, UR5, UR10 ;  /* 0x000000050b0a72a5 */ /* 0x000fce000f8e000a */
[----:B------:R-:W-:Y:S02]  /*3560*/  UMOV UR5, UR11 ;  /* 0x0000000b00057c82 */ /* 0x000fe40008000000 */
[----:B------:R-:W-:-:S07]  /*3570*/  UIMAD.WIDE.U32 UR12, UR5, UR6, URZ ;  /* 0x00000006050c72a5 */ /* 0x000fce000f8e00ff */
[----:B------:R-:W-:Y:S02]  /*3580*/  UMOV UR12, UR13 ;  /* 0x0000000d000c7c82 */ /* 0x000fe40008000000 */
[----:B------:R-:W-:-:S04]  /*3590*/  UIADD3 UR5, UPT, UPT, -UR12, URZ, URZ ;  /* 0x000000ff0c057290 */ /* 0x000fc8000fffe1ff */
[----:B------:R-:W-:-:S04]  /*35a0*/  UIMAD UR5, UR4, UR5, UR6 ;  /* 0x00000005040572a4 */ /* 0x000fc8000f8e0206 */
[----:B------:R-:W-:-:S11]  /*35b0*/  UISETP.GE.U32.AND UP2, UPT, UR5, UR4, UPT ;  /* 0x000000040500728c */ /* 0x000fd6000bf46070 */
[----:B------:R-:W-:Y:S02]  /*35c0*/  @UP2 UIADD3 UR5, UPT, UPT, UR5, -UR4, URZ ;  /* 0x8000000405052290 */ /* 0x000fe4000fffe0ff */
[----:B------:R-:W-:Y:S02]  /*35d0*/  @UP2 UIADD3 UR12, UPT, UPT, UR12, 0x1, URZ ;  /* 0x000000010c0c2890 */ /* 0x000fe4000fffe0ff */
[----:B------:R-:W-:-:S11]  /*35e0*/  UISETP.GE.U32.AND UP1, UPT, UR5, UR4, UPT ;  /* 0x000000040500728c */ /* 0x000fd6000bf26070 */
[----:B------:R-:W-:Y:S02]  /*35f0*/  @UP1 UIADD3 UR12, UPT, UPT, UR12, 0x1, URZ ;  /* 0x000000010c0c1890 */ /* 0x000fe4000fffe0ff */
[----:B------:R-:W-:-:S04]  /*3600*/  @!UP0 ULOP3.LUT UR12, URZ, UR4, URZ, 0x33, !UPT ;  /* 0x00000004ff0c8292 */ /* 0x000fc8000f8e33ff */
[----:B------:R-:W-:-:S04]  /*3610*/  UIADD3 UR11, UPT, UPT, -UR12, URZ, URZ ;  /* 0x000000ff0c0b7290 */ /* 0x000fc8000fffe1ff */
[----:B------:R-:W-:Y:S01]  /*3620*/  UIMAD UR11, UR4, UR11, UR6 ;  /* 0x0000000b040b72a4 */ /* 0x000fe2000f8e0206 */
[----:B------:R-:W-:Y:S11]  /*3630*/  BRA `(.L_x_22) ;  /* 0x0000000000107947 */ /* 0x000ff60003800000 */
.L_x_21:
[----:B------:R-:W-:Y:S02]  /*3640*/  MOV R2, 0x3660 ;  /* 0x0000366000027802 */ /* 0x000fe40000000f00 */
[----:B----45:R-:W-:Y:S05]  /*3650*/  CALL.REL.NOINC `($__internal_3_$__cuda_sm20_div_u64) ;  /* 0x000000f400187944 */ /* 0x030fea0003c00000 */
[----:B------:R-:W-:-:S04]  /*3660*/  UIADD3 UR11, UPT, UPT, -UR12, URZ, URZ ;  /* 0x000000ff0c0b7290 */ /* 0x000fc8000fffe1ff */
[----:B------:R-:W-:-:S12]  /*3670*/  UIMAD UR11, UR4, UR11, UR6 ;  /* 0x0000000b040b72a4 */ /* 0x000fd8000f8e0206 */
.L_x_22:
[----:B------:R-:W1:Y:S01]  /*3680*/  LDCU UR4, c[0x0][0xbdc] ;  /* 0x00017b80ff0477ac */ /* 0x000e620008000800 */
[----:B------:R-:W-:Y:S01]  /*3690*/  PLOP3.LUT P0, PT, PT, PT, PT, 0x8, 0x80 ;  /* 0x000000000080781c */ /* 0x000fe20003f0e170 */
[----:B------:R-:W-:Y:S01]  /*36a0*/  IMAD.MOV.U32 R17, RZ, RZ, R21 ;  /* 0x000000ffff117224 */ /* 0x000fe200078e0015 */
[----:B------:R-:W-:Y:S01]  /*36b0*/  LOP3.LUT R11, R11, 0xfffffffd, RZ, 0xc0, !PT ;  /* 0xfffffffd0b0b7812 */ /* 0x000fe200078ec0ff */
[----:B------:R-:W2:Y:S01]  /*36c0*/  LDCU UR6, c[0x0][0xb80] ;  /* 0x00017000ff0677ac */ /* 0x000ea20008000800 */
[----:B------:R-:W3:Y:S01]  /*36d0*/  LDCU UR5, c[0x0][0xbe0] ;  /* 0x00017c00ff0577ac */ /* 0x000ee20008000800 */
[----:B------:R-:W-:Y:S01]  /*36e0*/  UMOV UR10, 0xffffffff ;  /* 0xffffffff000a7882 */ /* 0x000fe20000000000 */
[----:B------:R-:W4:Y:S07]  /*36f0*/  LDCU UR9, c[0x0][0xb90] ;  /* 0x00017200ff0977ac */ /* 0x000f2e0008000800 */
[----:B------:R-:W-:Y:S01]  /*3700*/  @P0 LOP3.LUT R11, R11, 0x2, RZ, 0xfc, !PT ;  /* 0x000000020b0b0812 */ /* 0x000fe200078efcff */
[----:B-1----:R-:W-:-:S02]  /*3710*/  USHF.L.U32 UR10, UR10, UR4, URZ ;  /* 0x000000040a0a7299 */ /* 0x002fc400080006ff */
[----:B------:R-:W-:Y:S02]  /*3720*/  USHF.L.U32 UR12, UR12, UR4, URZ ;  /* 0x000000040c0c7299 */ /* 0x000fe400080006ff */
[----:B------:R-:W-:Y:S02]  /*3730*/  ULOP3.LUT UR10, URZ, UR10, URZ, 0x33, !UPT ;  /* 0x0000000aff0a7292 */ /* 0x000fe4000f8e33ff */
[----:B--2---:R-:W-:Y:S02]  /*3740*/  UIADD3 UR4, UPT, UPT, UR6, -0x1, URZ ;  /* 0xffffffff06047890 */ /* 0x004fe4000fffe0ff */
[----:B------:R-:W-:Y:S02]  /*3750*/  ULOP3.LUT UR10, UR7, UR10, URZ, 0xc0, !UPT ;  /* 0x0000000a070a7292 */ /* 0x000fe4000f8ec0ff */
[----:B------:R-:W-:Y:S02]  /*3760*/  ULOP3.LUT UR4, UR4, UR8, URZ, 0xc0, !UPT ;  /* 0x0000000804047292 */ /* 0x000fe4000f8ec0ff */
[----:B------:R-:W-:-:S02]  /*3770*/  UIADD3 UR10, UPT, UPT, UR10, UR12, URZ ;  /* 0x0000000c0a0a7290 */ /* 0x000fc4000fffe0ff */
[----:B---3--:R-:W-:Y:S02]  /*3780*/  UISETP.NE.AND UP0, UPT, UR5, 0x1, UPT ;  /* 0x000000010500788c */ /* 0x008fe4000bf05270 */
[----:B------:R-:W-:Y:S02]  /*3790*/  UIMAD UR4, UR11, UR6, UR4 ;  /* 0x000000060b0472a4 */ /* 0x000fe4000f8e0204 */
[----:B----4-:R-:W-:-:S04]  /*37a0*/  UIMAD UR9, UR10, UR9, UR32 ;  /* 0x000000090a0972a4 */ /* 0x010fc8000f8e0220 */
[----:B------:R-:W-:Y:S02]  /*37b0*/  USEL UR18, UR9, UR4, !UP0 ;  /* 0x0000000409127287 */ /* 0x000fe4000c000000 */
[----:B------:R-:W-:-:S12]  /*37c0*/  USEL UR19, UR4, UR9, !UP0 ;  /* 0x0000000904137287 */ /* 0x000fd8000c000000 */
.L_x_13:
[----:B------:R-:W2:Y:S02]  /*37d0*/  LDCU UR4, c[0x0][0x36c] ;  /* 0x00006d80ff0477ac */ /* 0x000ea40008000800 */
[----:B--2---:R-:W-:-:S09]  /*37e0*/  UISETP.EQ.U32.AND UP0, UPT, UR4, 0x1, UPT ;  /* 0x000000010400788c */ /* 0x004fd2000bf02070 */
[----:B------:R-:W-:Y:S05]  /*37f0*/  BRA.U !UP0, `(.L_x_23) ;  /* 0x00000001080c7547 */ /* 0x000fea000b800000 */
[----:B------:R-:W-:Y:S01]  /*3800*/  UCGABAR_WAIT ;  /* 0x0000000000007dc7 */ /* 0x000fe20008000000 */
[----:B------:R-:W-:Y:S01]  /*3810*/  CCTL.IVALL ;  /* 0x00000000ff00798f */ /* 0x000fe20002000000 */
[----:B------:R-:W-:Y:S05]  /*3820*/  BRA `(.L_x_24) ;  /* 0x0000000000047947 */ /* 0x000fea0003800000 */
.L_x_23:
[----:B------:R-:W-:Y:S06]  /*3830*/  BAR.SYNC.DEFER_BLOCKING 0x0 ;  /* 0x0000000000007b1d */ /* 0x000fec0000010000 */
.L_x_24:
[----:B------:R-:W-:-:S13]  /*3840*/  LOP3.LUT P0, RZ, R11, 0x2, RZ, 0xc0, !PT ;  /* 0x000000020bff7812 */ /* 0x000fda000780c0ff */
[----:B------:R-:W-:Y:S05]  /*3850*/  @P0 EXIT ;  /* 0x000000000000094d */ /* 0x000fea0003800000 */
[----:B------:R-:W2:Y:S01]  /*3860*/  S2UR UR5, SR_CgaCtaId ;  /* 0x00000000000579c3 */ /* 0x000ea20000008800 */
[----:B------:R-:W-:-:S09]  /*3870*/  UISETP.NE.AND UP0, UPT, UR37, 0x2, UPT ;  /* 0x000000022500788c */ /* 0x000fd2000bf05270 */
[----:B------:R-:W-:Y:S05]  /*3880*/  BRA.U UP0, `(.L_x_25) ;  /* 0x0000001500a07547 */ /* 0x000fea000b800000 */
[----:B------:R-:W-:Y:S02]  /*3890*/  USHF.L.U32 UR16, UR42, 0x7, URZ ;  /* 0x000000072a107899 */ /* 0x000fe400080006ff */
[----:B------:R-:W-:Y:S02]  /*38a0*/  USHF.L.U32 UR42, UR42, 0x6, URZ ;  /* 0x000000062a2a7899 */ /* 0x000fe400080006ff */
[----:B------:R-:W-:-:S04]  /*38b0*/  ULOP3.LUT UR16, UR16, 0x80, URZ, 0xc0, !UPT ;  /* 0x0000008010107892 */ /* 0x000fc8000f8ec0ff */
[----:B-1--45:R-:W1:-:S00]  /*38c0*/  USETMAXREG.DEALLOC.CTAPOOL 0x88 ;  /* 0x00000088000079c8 */ /* 0x032e4000080e0500 */
[----:B-1----:R-:W-:Y:S01]  /*38d0*/  ISETP.NE.AND P1, PT, R8, RZ, P2 ;  /* 0x000000ff0800720c */ /* 0x002fe20001725270 */
[----:B------:R-:W-:Y:S01]  /*38e0*/  IMAD.MOV.U32 R16, RZ, RZ, 0x1 ;  /* 0x00000001ff107424 */ /* 0x000fe200078e00ff */
[----:B------:R-:W-:Y:S01]  /*38f0*/  PLOP3.LUT P4, PT, PT, PT, PT, 0x8, 0x80 ;  /* 0x000000000080781c */ /* 0x000fe20003f8e170 */
[----:B------:R-:W-:Y:S01]  /*3900*/  IMAD.MOV.U32 R14, RZ, RZ, RZ ;  /* 0x000000ffff0e7224 */ /* 0x000fe200078e00ff */
[----:B------:R-:W-:Y:S01]  /*3910*/  PRMT R15, RZ, 0x7610, R15 ;  /* 0x00007610ff0f7816 */ /* 0x000fe2000000000f */
[----:B------:R-:W-:Y:S01]  /*3920*/  UMOV UR15, URZ ;  /* 0x000000ff000f7c82 */ /* 0x000fe20008000000 */
[----:B------:R-:W-:-:S09]  /*3930*/  UMOV UR14, URZ ;  /* 0x000000ff000e7c82 */ /* 0x000fd20008000000 */
.L_x_49:
[----:B------:R-:W1:Y:S02]  /*3940*/  LDC.64 R22, c[0x0][0x390] ;  /* 0x0000e400ff167b82 */ /* 0x000e640000000a00 */
[----:B-1--4-:R-:W-:-:S05]  /*3950*/  IMAD.WIDE R22, R17, 0xc, R22 ;  /* 0x0000000c11167825 */ /* 0x012fca00078e0216 */
[----:B------:R-:W3:Y:S02]  /*3960*/  LDG.E R0, desc[UR50][R22.64+0x8] ;  /* 0x0000083216007981 */ /* 0x000ee4000c1e1900 */
[----:B---3--:R-:W-:Y:S01]  /*3970*/  R2UR UR4, R0 ;  /* 0x00000000000472ca */ /* 0x008fe200000e0000 */
[----:B------:R-:W-:-:S14]  /*3980*/  @P4 BRA `(.L_x_26) ;  /* 0x0000000400cc4947 */ /* 0x000fdc0003800000 */
[----:B------:R-:W1:Y:S01]  /*3990*/  S2R R12, SR_LANEID ;  /* 0x00000000000c7919 */ /* 0x000e620000000000 */
[----:B------:R-:W-:Y:S02]  /*39a0*/  ELECT P0, URZ, PT ;  /* 0x0000000000ff782f */ /* 0x000fe40003800000 */
[----:B------:R-:W-:Y:S01]  /*39b0*/  MOV R0, 0x400 ;  /* 0x0000040000007802 */ /* 0x000fe20000000f00 */
[----:B------:R-:W-:Y:S01]  /*39c0*/  BSSY.RECONVERGENT B0, `(.L_x_27) ;  /* 0x0000055000007945 */ /* 0x000fe20003800200 */
[----:B------:R-:W3:Y:S01]  /*39d0*/  S2R R3, SR_CgaCtaId ;  /* 0x0000000000037919 */ /* 0x000ee20000008800 */
[----:B------:R-:W-:Y:S01]  /*39e0*/  LOP3.LUT R13, R15, 0xffff, RZ, 0xc0, !PT ;  /* 0x0000ffff0f0d7812 */ /* 0x000fe200078ec0ff */
[----:B-1----:R-:W-:Y:S01]  /*39f0*/  IMAD.SHL.U32 R12, R12, 0x4, RZ ;  /* 0x000000040c0c7824 */ /* 0x002fe200078e00ff */
[----:B---3--:R-:W-:-:S04]  /*3a00*/  LEA R3, R3, R0, 0x18 ;  /* 0x0000000003037211 */ /* 0x008fc800078ec0ff */
[----:B------:R-:W-:Y:S02]  /*3a10*/  IADD3 R0, PT, PT, R12, 0x480, R3 ;  /* 0x000004800c007810 */ /* 0x000fe40007ffe003 */
[----:B------:R-:W-:Y:S05]  /*3a20*/  @!P0 BRA `(.L_x_28) ;  /* 0x0000000400388947 */ /* 0x000fea0003800000 */
[----:B------:R-:W1:Y:S01]  /*3a30*/  LDC.64 R10, c[0x0][0x830] ;  /* 0x00020c00ff0a7b82 */ /* 0x000e620000000a00 */
[----:B------:R-:W3:Y:S04]  /*3a40*/  LDG.E R18, desc[UR50][R22.64+0x4] ;  /* 0x0000043216127981 */ /* 0x000ee8000c1e1900 */
[----:B------:R4:W5:Y:S03]  /*3a50*/  LDG.E R9, desc[UR50][R22.64] ;  /* 0x0000003216097981 */ /* 0x000966000c1e1900 */
[----:B------:R-:W2:Y:S08]  /*3a60*/  LDC.64 R6, c[0x0][0x840] ;  /* 0x00021000ff067b82 */ /* 0x000eb00000000a00 */
[----:B------:R-:W4:Y:S01]  /*3a70*/  LDC.64 R4, c[0x0][0x828] ;  /* 0x00020a00ff047b82 */ /* 0x000f220000000a00 */
[----:B-1----:R-:W-:-:S07]  /*3a80*/  IMAD.WIDE R10, R17, 0x8, R10 ;  /* 0x00000008110a7825 */ /* 0x002fce00078e020a */
[----:B------:R-:W1:Y:S01]  /*3a90*/  LDC.64 R2, c[0x0][0x838] ;  /* 0x00020e00ff027b82 */ /* 0x000e620000000a00 */
[----:B------:R-:W3:Y:S01]  /*3aa0*/  LDG.E.64 R10, desc[UR50][R10.64] ;  /* 0x000000320a0a7981 */ /* 0x000ee2000c1e1b00 */
[----:B--2---:R-:W-:-:S06]  /*3ab0*/  IMAD.WIDE R6, R17, 0x8, R6 ;  /* 0x0000000811067825 */ /* 0x004fcc00078e0206 */
[----:B------:R-:W2:Y:S01]  /*3ac0*/  LDG.E.64 R6, desc[UR50][R6.64] ;  /* 0x0000003206067981 */ /* 0x000ea2000c1e1b00 */
[----:B----4-:R-:W-:-:S06]  /*3ad0*/  IMAD.WIDE R24, R17, 0x8, R4 ;  /* 0x0000000811187825 */ /* 0x010fcc00078e0204 */
[----:B------:R-:W4:Y:S01]  /*3ae0*/  LDG.E.64 R24, desc[UR50][R24.64] ;  /* 0x0000003218187981 */ /* 0x000f22000c1e1b00 */
[----:B-1----:R-:W-:-:S06]  /*3af0*/  IMAD.WIDE R20, R17, 0x8, R2 ;  /* 0x0000000811147825 */ /* 0x002fcc00078e0202 */
[----:B------:R-:W4:Y:S01]  /*3b00*/  LDG.E.64 R20, desc[UR50][R20.64] ;  /* 0x0000003214147981 */ /* 0x000f22000c1e1b00 */
[----:B------:R-:W1:Y:S01]  /*3b10*/  S2UR UR5, SR_CgaCtaId ;  /* 0x00000000000579c3 */ /* 0x000e620000008800 */
[----:B------:R-:W-:Y:S02]  /*3b20*/  UMOV UR6, 0x400 ;  /* 0x0000040000067882 */ /* 0x000fe40000000000 */
[----:B-1----:R-:W-:-:S09]  /*3b30*/  ULEA UR5, UR5, UR6, 0x18 ;  /* 0x0000000605057291 */ /* 0x002fd2000f8ec0ff */
[----:B------:R-:W1:Y:S04]  /*3b40*/  LDS R5, [UR5+0x49c] ;  /* 0x00049c05ff057984 */ /* 0x000e680008000800 */
[----:B------:R-:W1:Y:S01]  /*3b50*/  LDS R4, [UR5+0x51c] ;  /* 0x00051c05ff047984 */ /* 0x000e620008000800 */
[----:B------:R-:W-:Y:S02]  /*3b60*/  UIADD3 UR7, UPT, UPT, UR5, 0x480, URZ ;  /* 0x0000048005077890 */ /* 0x000fe4000fffe0ff */
[----:B------:R-:W-:Y:S01]  /*3b70*/  UIADD3 UR6, UPT, UPT, UR5, 0x500, URZ ;  /* 0x0000050005067890 */ /* 0x000fe2000fffe0ff */
[----:B------:R-:W-:Y:S04]  /*3b80*/  STS [UR5+0x4b0], RZ ;  /* 0x0004b0ffff007988 */ /* 0x000fe80008000805 */
[----:B------:R-:W-:Y:S01]  /*3b90*/  STS [UR5+0x530], RZ ;  /* 0x000530ffff007988 */ /* 0x000fe20008000805 */
[----:B---3--:R-:W-:-:S04]  /*3ba0*/  SHF.L.U64.HI R26, R10, 0x1, R11 ;  /* 0x000000010a1a7819 */ /* 0x008fc8000001020b */
[----:B------:R-:W-:Y:S02]  /*3bb0*/  LOP3.LUT R26, R26, 0x1fffffff, RZ, 0xc0, !PT ;  /* 0x1fffffff1a1a7812 */ /* 0x000fe400078ec0ff */
[----:B--2---:R-:W-:-:S04]  /*3bc0*/  SHF.L.U64.HI R17, R6, 0x1, R7 ;  /* 0x0000000106117819 */ /* 0x004fc80000010207 */
[----:B------:R-:W-:Y:S02]  /*3bd0*/  LOP3.LUT R17, R17, 0x1fffffff, RZ, 0xc0, !PT ;  /* 0x1fffffff11117812 */ /* 0x000fe400078ec0ff */
[----:B------:R-:W-:Y:S02]  /*3be0*/  SHF.R.U32.HI R2, RZ, 0x4, R26 ;  /* 0x00000004ff027819 */ /* 0x000fe4000001161a */
[----:B------:R-:W-:Y:S02]  /*3bf0*/  SHF.R.U32.HI R3, RZ, 0x4, R17 ;  /* 0x00000004ff037819 */ /* 0x000fe40000011611 */
[----:B-1----:R-:W-:Y:S02]  /*3c00*/  LOP3.LUT R2, R5, 0xf, R2, 0xb8, !PT ;  /* 0x0000000f05027812 */ /* 0x002fe400078eb802 */
[----:B------:R-:W-:-:S03]  /*3c10*/  LOP3.LUT R11, R4, 0xf, R3, 0xb8, !PT ;  /* 0x0000000f040b7812 */ /* 0x000fc600078eb803 */
[----:B------:R-:W-:Y:S04]  /*3c20*/  STS [UR5+0x49c], R2 ;  /* 0x00049c02ff007988 */ /* 0x000fe80008000805 */
[----:B------:R-:W-:Y:S04]  /*3c30*/  STS [UR5+0x51c], R11 ;  /* 0x00051c0bff007988 */ /* 0x000fe80008000805 */
[----:B------:R-:W1:Y:S04]  /*3c40*/  LDS R4, [UR5+0x49c] ;  /* 0x00049c05ff047984 */ /* 0x000e680008000800 */
[----:B------:R-:W2:Y:S01]  /*3c50*/  LDS R3, [UR5+0x51c] ;  /* 0x00051c05ff037984 */ /* 0x000ea20008000800 */
[----:B-1----:R-:W-:-:S02]  /*3c60*/  LOP3.LUT R7, R4, 0xf0, RZ, 0xb8, !PT ;  /* 0x000000f004077812 */ /* 0x002fc400078eb8ff */
[----:B--2---:R-:W-:-:S03]  /*3c70*/  LOP3.LUT R8, R3, 0xf0, RZ, 0xb8, !PT ;  /* 0x000000f003087812 */ /* 0x004fc600078eb8ff */
[----:B------:R-:W-:Y:S04]  /*3c80*/  STS [UR5+0x49c], R7 ;  /* 0x00049c07ff007988 */ /* 0x000fe80008000805 */
[----:B------:R-:W-:Y:S04]  /*3c90*/  STS [UR5+0x51c], R8 ;  /* 0x00051c08ff007988 */ /* 0x000fe80008000805 */
[----:B------:R-:W1:Y:S04]  /*3ca0*/  LDS R5, [UR5+0x49c] ;  /* 0x00049c05ff057984 */ /* 0x000e680008000800 */
[----:B------:R-:W2:Y:S01]  /*3cb0*/  LDS R3, [UR5+0x51c] ;  /* 0x00051c05ff037984 */ /* 0x000ea20008000800 */
[----:B------:R-:W-:-:S02]  /*3cc0*/  IMAD.U32 R4, RZ, RZ, UR7 ;  /* 0x00000007ff047e24 */ /* 0x000fc4000f8e00ff */
[----:B------:R-:W-:-:S03]  /*3cd0*/  IMAD.U32 R2, RZ, RZ, UR6 ;  /* 0x00000006ff027e24 */ /* 0x000fc6000f8e00ff */
[----:B------:R-:W-:Y:S02]  /*3ce0*/  SHF.R.U64 R4, R4, 0x4, RZ ;  /* 0x0000000404047819 */ /* 0x000fe400000012ff */
[----:B------:R-:W-:Y:S02]  /*3cf0*/  SHF.R.U64 R2, R2, 0x4, RZ ;  /* 0x0000000402027819 */ /* 0x000fe400000012ff */
[----:B-1----:R-:W-:Y:S02]  /*3d00*/  LOP3.LUT R5, R5, 0xf00, RZ, 0xb8, !PT ;  /* 0x00000f0005057812 */ /* 0x002fe400078eb8ff */
[----:B--2---:R-:W-:-:S03]  /*3d10*/  LOP3.LUT R3, R3, 0xf00, RZ, 0xb8, !PT ;  /* 0x00000f0003037812 */ /* 0x004fc600078eb8ff */
[----:B------:R1:W-:Y:S04]  /*3d20*/  STS.64 [UR5+0x498], R4 ;  /* 0x00049804ff007988 */ /* 0x0003e80008000a05 */
[----:B------:R-:W-:Y:S04]  /*3d30*/  STS.64 [UR5+0x518], R2 ;  /* 0x00051802ff007988 */ /* 0x000fe80008000a05 */
[----:B------:R-:W2:Y:S04]  /*3d40*/  LDS R22, [UR5+0x49c] ;  /* 0x00049c05ff167984 */ /* 0x000ea80008000800 */
[----:B------:R-:W3:Y:S01]  /*3d50*/  LDS R19, [UR5+0x51c] ;  /* 0x00051c05ff137984 */ /* 0x000ee20008000800 */
[----:B------:R-:W-:Y:S01]  /*3d60*/  IMAD.SHL.U32 R10, R10, 0x2, RZ ;  /* 0x000000020a0a7824 */ /* 0x000fe200078e00ff */
[----:B------:R-:W-:Y:S01]  /*3d70*/  UIADD3 UR6, UPT, UPT, UR4, -0x1, URZ ;  /* 0xffffffff04067890 */ /* 0x000fe2000fffe0ff */
[----:B------:R-:W-:-:S03]  /*3d80*/  IMAD.SHL.U32 R23, R6, 0x2, RZ ;  /* 0x0000000206177824 */ /* 0x000fc600078e00ff */
[----:B------:R-:W-:Y:S02]  /*3d90*/  LOP3.LUT R7, R10, 0xfffffffe, RZ, 0xc0, !PT ;  /* 0xfffffffe0a077812 */ /* 0x000fe400078ec0ff */
[----:B------:R-:W-:Y:S01]  /*3da0*/  IMAD.U32 R8, RZ, RZ, UR6 ;  /* 0x00000006ff087e24 */ /* 0x000fe2000f8e00ff */
[----:B------:R-:W-:Y:S01]  /*3db0*/  STS [UR5+0x490], R4 ;  /* 0x00049004ff007988 */ /* 0x000fe20008000805 */
[----:B-1----:R-:W-:Y:S01]  /*3dc0*/  VIADD R5, R18, 0xffffffff ;  /* 0xffffffff12057836 */ /* 0x002fe20000000000 */
[----:B------:R-:W-:Y:S02]  /*3dd0*/  LOP3.LUT R18, R23, 0xfffffffe, RZ, 0xc0, !PT ;  /* 0xfffffffe17127812 */ /* 0x000fe400078ec0ff */
[----:B------:R1:W-:Y:S01]  /*3de0*/  STS [UR5+0x494], R4 ;  /* 0x00049404ff007988 */ /* 0x0003e20008000805 */
[----:B------:R-:W-:Y:S02]  /*3df0*/  SHF.R.U64 R26, R7, 0x4, R26 ;  /* 0x00000004071a7819 */ /* 0x000fe4000000121a */
[----:B------:R-:W-:-:S02]  /*3e00*/  CS2R R10, SRZ ;  /* 0x00000000000a7805 */ /* 0x000fc4000001ff00 */
[----:B------:R-:W-:Y:S01]  /*3e10*/  CS2R R6, SRZ ;  /* 0x0000000000067805 */ /* 0x000fe2000001ff00 */
[----:B-----5:R-:W-:Y:S01]  /*3e20*/  VIADD R9, R9, 0xffffffff ;  /* 0xffffffff09097836 */ /* 0x020fe20000000000 */
[----:B------:R-:W-:Y:S01]  /*3e30*/  SHF.R.U64 R18, R18, 0x4, R17 ;  /* 0x0000000412127819 */ /* 0x000fe20000001211 */
[----:B------:R4:W-:Y:S04]  /*3e40*/  STS [UR5+0x510], R2 ;  /* 0x00051002ff007988 */ /* 0x0009e80008000805 */
[----:B------:R4:W-:Y:S04]  /*3e50*/  STS [UR5+0x514], R2 ;  /* 0x00051402ff007988 */ /* 0x0009e80008000805 */
[----:B------:R4:W-:Y:S01]  /*3e60*/  STS.128 [UR5+0x4a0], R8 ;  /* 0x0004a008ff007988 */ /* 0x0009e20008000c05 */
[----:B--2---:R-:W-:Y:S01]  /*3e70*/  LOP3.LUT R22, R22, 0xf000, RZ, 0xb8, !PT ;  /* 0x0000f00016167812 */ /* 0x004fe200078eb8ff */
[----:B-1----:R-:W-:Y:S01]  /*3e80*/  IMAD.MOV.U32 R4, RZ, RZ, R8 ;  /* 0x000000ffff047224 */ /* 0x002fe200078e0008 */
[----:B---3--:R-:W-:Y:S01]  /*3e90*/  LOP3.LUT R19, R19, 0xf000, RZ, 0xb8, !PT ;  /* 0x0000f00013137812 */ /* 0x008fe200078eb8ff */
[----:B------:R1:W-:Y:S04]  /*3ea0*/  STS [UR5+0x48c], R26 ;  /* 0x00048c1aff007988 */ /* 0x0003e80008000805 */
[----:B------:R1:W-:Y:S04]  /*3eb0*/  STS.128 [UR5+0x520], R4 ;  /* 0x00052004ff007988 */ /* 0x0003e80008000c05 */
[----:B----4-:R1:W-:Y:S04]  /*3ec0*/  STS.64 [UR5+0x480], R24 ;  /* 0x00048018ff007988 */ /* 0x0103e80008000a05 */
[----:B------:R1:W-:Y:S04]  /*3ed0*/  STS.64 [UR5+0x500], R20 ;  /* 0x00050014ff007988 */ /* 0x0003e80008000a05 */
[----:B------:R1:W-:Y:S04]  /*3ee0*/  STS [UR5+0x50c], R18 ;  /* 0x00050c12ff007988 */ /* 0x0003e80008000805 */
[----:B------:R1:W-:Y:S04]  /*3ef0*/  STS [UR5+0x49c], R22 ;  /* 0x00049c16ff007988 */ /* 0x0003e80008000805 */
[----:B------:R1:W-:Y:S02]  /*3f00*/  STS [UR5+0x51c], R19 ;  /* 0x00051c13ff007988 */ /* 0x0003e40008000805 */
.L_x_28:
[----:B--2---:R-:W-:Y:S05]  /*3f10*/  BSYNC.RECONVERGENT B0 ;  /* 0x0000000000007941 */ /* 0x004fea0003800200 */
.L_x_27:
[----:B------:R-:W-:Y:S01]  /*3f20*/  NOP ;  /* 0x0000000000007918 */ /* 0x000fe20000000000 */
[----:B------:R2:W3:Y:S01]  /*3f30*/  LDS R2, [R0] ;  /* 0x0000000000027984 */ /* 0x0004e20000000800 */
[----:B------:R-:W-:Y:S01]  /*3f40*/  IMAD R13, R13, 0xf0f1, RZ ;  /* 0x0000f0f10d0d7824 */ /* 0x000fe200078e02ff */
[----:B------:R-:W-:Y:S01]  /*3f50*/  ELECT P0, URZ, PT ;  /* 0x0000000000ff782f */ /* 0x000fe20003800000 */
[----:B------:R-:W-:Y:S01]  /*3f60*/  BSSY.RECONVERGENT B0, `(.L_x_29) ;  /* 0x000000b000007945 */ /* 0x000fe20003800200 */
[----:B------:R2:W4:Y:S02]  /*3f70*/  LDS R3, [R0+0x80] ;  /* 0x0000800000037984 */ /* 0x0005240000000800 */
[----:B-1----:R-:W-:-:S04]  /*3f80*/  SHF.R.U32.HI R4, RZ, 0x14, R13 ;  /* 0x00000014ff047819 */ /* 0x002fc8000001160d */
[----:B------:R-:W-:-:S05]  /*3f90*/  PRMT R4, R4, 0x9910, RZ ;  /* 0x0000991004047816 */ /* 0x000fca00000000ff */
[----:B------:R-:W-:-:S04]  /*3fa0*/  IMAD R4, R4, 0x11, RZ ;  /* 0x0000001104047824 */ /* 0x000fc800078e02ff */
[----:B------:R-:W-:-:S05]  /*3fb0*/  IMAD.MOV R4, RZ, RZ, -R4 ;  /* 0x000000ffff047224 */ /* 0x000fca00078e0a04 */
[----:B------:R-:W-:-:S05]  /*3fc0*/  PRMT R4, R4, 0x7710, RZ ;  /* 0x0000771004047816 */ /* 0x000fca00000000ff */
[----:B------:R-:W-:Y:S01]  /*3fd0*/  IMAD.IADD R4, R4, 0x1, R15 ;  /* 0x0000000104047824 */ /* 0x000fe200078e020f */
[----:B--2---:R-:W-:Y:S05]  /*3fe0*/  @!P0 BRA `(.L_x_30) ;  /* 0x0000000000088947 */ /* 0x004fea0003800000 */
[----:B------:R0:W-:Y:S01]  /*3ff0*/  UTMACMDFLUSH ;  /* 0x00000000000079b7 */ /* 0x0001e20000000000 */
[----:B------:R-:W-:-:S04]  /*4000*/  DEPBAR.LE SB0, 0x0 ;  /* 0x000080000000791a */ /* 0x000fc80000000000 */
.L_x_30:
[----:B------:R-:W-:Y:S05]  /*4010*/  BSYNC.RECONVERGENT B0 ;  /* 0x0000000000007941 */ /* 0x000fea0003800200 */
.L_x_29:
[----:B------:R-:W-:-:S13]  /*4020*/  R2UR UR5, R4 ;  /* 0x00000000040572ca */ /* 0x000fda00000e0000 */
[----:B------:R-:W-:-:S04]  /*4030*/  ULOP3.LUT UR5, UR5, 0xffff, URZ, 0xc0, !UPT ;  /* 0x0000ffff05057892 */ /* 0x000fc8000f8ec0ff */
[----:B------:R-:W-:Y:S02]  /*4040*/  UIMAD.WIDE.U32 UR6, UR5, 0x80, UR38 ;  /* 0x00000080050678a5 */ /* 0x000fe4000f8e0026 */
[----:B------:R-:W-:-:S04]  /*4050*/  UIMAD.WIDE.U32 UR8, UR5, 0x80, UR34 ;  /* 0x00000080050878a5 */ /* 0x000fc8000f8e0022 */
[C---:B------:R-:W-:Y:S02]  /*4060*/  IADD3 R4, P3, PT, R12.reuse, UR6, RZ ;  /* 0x000000060c047c10 */ /* 0x040fe4000ff7e0ff */
[----:B------:R-:W-:-:S03]  /*4070*/  IADD3 R12, P0, PT, R12, UR8, RZ ;  /* 0x000000080c0c7c10 */ /* 0x000fc6000ff1e0ff */
[----:B------:R-:W-:Y:S02]  /*4080*/  IMAD.X R5, RZ, RZ, UR7, P3 ;  /* 0x00000007ff057e24 */ /* 0x000fe400098e06ff */
[----:B------:R-:W-:-:S03]  /*4090*/  IMAD.X R13, RZ, RZ, UR9, P0 ;  /* 0x00000009ff0d7e24 */ /* 0x000fc600080e06ff */
[----:B---3--:R1:W5:Y:S04]  /*40a0*/  ATOMG.E.EXCH.STRONG.GPU PT, RZ, [R4], R2 ;  /* 0x0000000204ff73a8 */ /* 0x00836800041ee100 */
[----:B----4-:R1:W5:Y:S02]  /*40b0*/  ATOMG.E.EXCH.STRONG.GPU PT, RZ, [R12], R3 ;  /* 0x000000030cff73a8 */ /* 0x01036400041ee100 */
.L_x_26:
[----:B------:R-:W-:Y:S01]  /*40c0*/  LOP3.LUT R0, R15, 0xffff, RZ, 0xc0, !PT ;  /* 0x0000ffff0f007812 */ /* 0x000fe200078ec0ff */
[----:B------:R-:W3:Y:S01]  /*40d0*/  S2UR UR13, SR_CgaCtaId ;  /* 0x00000000000d79c3 */ /* 0x000ee20000008800 */
[----:B------:R-:W-:-:S03]  /*40e0*/  UMOV UR12, 0x400 ;  /* 0x00000400000c7882 */ /* 0x000fc60000000000 */
[----:B------:R-:W-:-:S05]  /*40f0*/  IMAD R0, R0, 0xf0f1, RZ ;  /* 0x0000f0f100007824 */ /* 0x000fca00078e02ff */
[----:B------:R-:W-:-:S04]  /*4100*/  SHF.R.U32.HI R0, RZ, 0x14, R0 ;  /* 0x00000014ff007819 */ /* 0x000fc80000011600 */
[----:B------:R-:W-:-:S05]  /*4110*/  PRMT R0, R0, 0x9910, RZ ;  /* 0x0000991000007816 */ /* 0x000fca00000000ff */
[----:B------:R-:W-:-:S04]  /*4120*/  IMAD R0, R0, 0x11, RZ ;  /* 0x0000001100007824 */ /* 0x000fc800078e02ff */
[----:B------:R-:W-:Y:S01]  /*4130*/  IMAD.MOV R0, RZ, RZ, -R0 ;  /* 0x000000ffff007224 */ /* 0x000fe200078e0a00 */
[----:B---3--:R-:W-:-:S04]  /*4140*/  ULEA UR12, UR13, UR12, 0x18 ;  /* 0x0000000c0d0c7291 */ /* 0x008fc8000f8ec0ff */
[----:B------:R-:W-:Y:S01]  /*4150*/  PRMT R0, R0, 0x7710, RZ ;  /* 0x0000771000007816 */ /* 0x000fe200000000ff */
[----:B--2---:R-:W-:-:S04]  /*4160*/  ULEA UR5, UR14, UR12, 0x3 ;  /* 0x0000000c0e057291 */ /* 0x004fc8000f8e18ff */
[----:B------:R-:W-:-:S05]  /*4170*/  IMAD.IADD R0, R0, 0x1, R15 ;  /* 0x0000000100007824 */ /* 0x000fca00078e020f */
[----:B------:R-:W-:Y:S02]  /*4180*/  R2UR UR20, R0 ;  /* 0x00000000001472ca */ /* 0x000fe400000e0000 */
[----:B------:R-:W-:-:S11]  /*4190*/  SHF.L.U32 R0, R16, 0x1f, RZ ;  /* 0x0000001f10007819 */ /* 0x000fd600000006ff */
[----:B------:R-:W-:-:S04]  /*41a0*/  ULOP3.LUT UR20, UR20, 0xffff, URZ, 0xc0, !UPT ;  /* 0x0000ffff14147892 */ /* 0x000fc8000f8ec0ff */
[----:B------:R-:W-:Y:S02]  /*41b0*/  UIMAD.WIDE.U32 UR22, UR20, 0x80, UR38 ;  /* 0x00000080141678a5 */ /* 0x000fe4000f8e0026 */
[----:B------:R-:W-:Y:S01]  /*41c0*/  UIMAD.WIDE.U32 UR20, UR20, 0x80, UR34 ;  /* 0x00000080141478a5 */ /* 0x000fe2000f8e0022 */
[----:B------:R-:W-:Y:S11]  /*41d0*/  @P4 BRA `(.L_x_31) ;  /* 0x00000000001c4947 */ /* 0x000ff60003800000 */
[----:B------:R-:W-:-:S04]  /*41e0*/  DEPBAR {5,4,3,2,1,0} ;  /* 0x0000003f0000791a */ /* 0x000fc80000000000 */
[----:B------:R-:W2:Y:S02]  /*41f0*/  CCTL.E.C.LDCU.IV.DEEP [UR22] ;  /* 0x0000000016007540 */ /* 0x000ea40009c08000 */
[----:B--2---:R2:W-:Y:S01]  /*4200*/  UTMACCTL.IV [UR22] ;  /* 0x00000000160079b9 */ /* 0x0045e20008000000 */
[----:B------:R-:W-:-:S04]  /*4210*/  DEPBAR {5,4,3,2,1,0} ;  /* 0x0000003f0000791a */ /* 0x000fc80000000000 */
[----:B------:R-:W3:Y:S02]  /*4220*/  CCTL.E.C.LDCU.IV.DEEP [UR20] ;  /* 0x0000000014007540 */ /* 0x000ee40009c08000 */
[----:B---3--:R2:W-:Y:S01]  /*4230*/  UTMACCTL.IV [UR20] ;  /* 0x00000000140079b9 */ /* 0x0085e20008000000 */
[----:B------:R-:W-:Y:S01]  /*4240*/  NOP ;  /* 0x0000000000007918 */ /* 0x000fe20000000000 */
.L_x_31:
[----:B------:R-:W-:Y:S01]  /*4250*/  UIADD3 UR6, UPT, UPT, UR4, 0x3f, URZ ;  /* 0x0000003f04067890 */ /* 0x000fe2000fffe0ff */
[----:B-----5:R3:W4:Y:S01]  /*4260*/  SYNCS.PHASECHK.TRANS64.TRYWAIT P0, [UR5+0x38], R0 ;  /* 0x00003800ff0075a7 */ /* 0x0207220008001105 */
[----:B------:R-:W-:Y:S02]  /*4270*/  ULEA.HI UR11, UR18, UR18, URZ, 0x1 ;  /* 0x00000012120b7291 */ /* 0x000fe4000f8f08ff */
[----:B------:R-:W-:Y:S02]  /*4280*/  USHF.R.S32.HI UR5, URZ, 0x1f, UR6 ;  /* 0x0000001fff057899 */ /* 0x000fe40008011406 */
[----:B------:R-:W-:Y:S02]  /*4290*/  UIADD3 UR4, UPT, UPT, UR4, 0x7e, URZ ;  /* 0x0000007e04047890 */ /* 0x000fe4000fffe0ff */
[----:B------:R-:W-:Y:S02]  /*42a0*/  ULEA.HI UR5, UR5, UR6, URZ, 0x6 ;  /* 0x0000000605057291 */ /* 0x000fe4000f8f30ff */
[----:B------:R-:W-:-:S02]  /*42b0*/  ULEA UR7, UR19, UR16, 0x8 ;  /* 0x0000001013077291 */ /* 0x000fc4000f8e40ff */
[----:B------:R-:W-:Y:S02]  /*42c0*/  USHF.R.S32.HI UR18, URZ, 0x6, UR5 ;  /* 0x00000006ff127899 */ /* 0x000fe40008011405 */
[----:B------:R-:W-:Y:S02]  /*42d0*/  USHF.L.U32 UR11, UR11, 0x6, URZ ;  /* 0x000000060b0b7899 */ /* 0x000fe400080006ff */
[----:B------:R-:W-:Y:S02]  /*42e0*/  UISETP.LT.U32.AND UP0, UPT, UR18, 0x7, UPT ;  /* 0x000000071200788c */ /* 0x000fe4000bf01070 */
[----:B------:R-:W-:Y:S02]  /*42f0*/  ULOP3.LUT UR11, UR11, 0xffffff80, URZ, 0xc0, !UPT ;  /* 0xffffff800b0b7892 */ /* 0x000fe4000f8ec0ff */
[----:B------:R-:W-:Y:S02]  /*4300*/  USEL UR19, UR18, 0x7, UP0 ;  /* 0x0000000712137887 */ /* 0x000fe40008000000 */
[----:B------:R-:W-:-:S02]  /*4310*/  UISETP.GE.U32.AND UP0, UPT, UR4, 0x7f, UPT ;  /* 0x0000007f0400788c */ /* 0x000fc4000bf06070 */
[----:B------:R-:W-:Y:S01]  /*4320*/  ULOP3.LUT UR11, UR11, 0x40, UR42, 0xf8, !UPT ;  /* 0x000000400b0b7892 */ /* 0x000fe2000f8ef82a */
[----:B------:R-:W-:-:S06]  /*4330*/  UMOV UR17, URZ ;  /* 0x000000ff00117c82 */ /* 0x000fcc0008000000 */
[----:B---3--:R-:W-:Y:S05]  /*4340*/  BRA.U !UP0, `(.L_x_32) ;  /* 0x0000000108ac7547 */ /* 0x008fea000b800000 */
[----:B------:R-:W-:Y:S01]  /*4350*/  UIADD3 UR24, UPT, UPT, -UR19, URZ, URZ ;  /* 0x000000ff13187290 */ /* 0x000fe2000fffe1ff */
[----:B------:R-:W-:Y:S01]  /*4360*/  UMOV UR25, UR14 ;  /* 0x0000000e00197c82 */ /* 0x000fe20008000000 */
[----:B------:R-:W-:-:S10]  /*4370*/  UMOV UR10, URZ ;  /* 0x000000ff000a7c82 */ /* 0x000fd40008000000 */
.L_x_38:
[----:B------:R-:W-:Y:S01]  /*4380*/  UIADD3 UR24, UPT, UPT, UR24, 0x1, URZ ;  /* 0x0000000118187890 */ /* 0x000fe2000fffe0ff */
[----:B-1-3--:R-:W-:Y:S01]  /*4390*/  @P2 MOV R2, 0xc000 ;  /* 0x0000c00000022802 */ /* 0x00afe20000000f00 */
[----:B------:R-:W-:Y:S02]  /*43a0*/  ULEA UR9, UR25, UR12, 0x3 ;  /* 0x0000000c19097291 */ /* 0x000fe4000f8e18ff */
[----:B------:R-:W-:Y:S01]  /*43b0*/  UISETP.NE.AND UP0, UPT, UR24, URZ, UPT ;  /* 0x000000ff1800728c */ /* 0x000fe2000bf05270 */
[----:B--2-4-:R-:W-:Y:S10]  /*43c0*/  @P0 BRA `(.L_x_33) ;  /* 0x00000000000c0947 */ /* 0x014ff40003800000 */
[----:B------:R-:W-:-:S04]  /*43d0*/  SHF.L.U32 R3, R16, 0x1f, RZ ;  /* 0x0000001f10037819 */ /* 0x000fc800000006ff */
[----:B------:R-:W1:Y:S02]  /*43e0*/  SYNCS.PHASECHK.TRANS64.TRYWAIT P0, [UR9+0x38], R3 ;  /* 0x00003803ff0075a7 */ /* 0x000e640008001109 */
[----:B-1----:R-:W-:Y:S05]  /*43f0*/  @!P0 BRA `(.L_x_34) ;  /* 0x000000d400e48947 */ /* 0x002fea0003800000 */
.L_x_33:
[----:B------:R3:W-:Y:S01]  /*4400*/  @P2 SYNCS.ARRIVE.TRANS64 RZ, [UR9], R2 ;  /* 0x00000002ffff29a7 */ /* 0x0007e20008000009 */
[----:B------:R-:W-:-:S04]  /*4410*/  ULOP3.LUT UR4, UR29, 0x2, URZ, 0xfc, !UPT ;  /* 0x000000021d047892 */ /* 0x000fc8000f8efcff */
[----:B------:R-:W-:-:S09]  /*4420*/  UISETP.NE.AND UP1, UPT, UR4, 0x2, UPT ;  /* 0x000000020400788c */ /* 0x000fd2000bf25270 */
[----:B------:R-:W-:Y:S05]  /*4430*/  BRA.U UP1, `(.L_x_35) ;  /* 0x0000000101047547 */ /* 0x000fea000b800000 */
[----:B--2---:R-:W-:Y:S05]  /*4440*/  BPT.TRAP 0x1 ;  /* 0x000000040000795c */ /* 0x004fea0000300000 */
.L_x_35:
[----:B------:R-:W-:Y:S04]  /*4450*/  BSSY.RECONVERGENT B0, `(.L_x_36) ;  /* 0x0000003000007945 */ /* 0x000fe80003800200 */
[----:B------:R-:W-:Y:S05]  /*4460*/  @!P1 BRA `(.L_x_37) ;  /* 0x0000000000049947 */ /* 0x000fea0003800000 */
[----:B--2---:R-:W-:Y:S05]  /*4470*/  BPT.TRAP 0x1 ;  /* 0x000000040000795c */ /* 0x004fea0000300000 */
.L_x_37:
[----:B--2---:R-:W-:Y:S05]  /*4480*/  BSYNC.RECONVERGENT B0 ;  /* 0x0000000000007941 */ /* 0x004fea0003800200 */
.L_x_36:
[----:B------:R-:W-:Y:S02]  /*4490*/  UIADD3 UR14, UPT, UPT, UR25, 0x1, URZ ;  /* 0x00000001190e7890 */ /* 0x000fe4000fffe0ff */
[----:B------:R-:W-:Y:S02]  /*44a0*/  ULEA UR8, UR25, UR12, 0xd ;  /* 0x0000000c19087291 */ /* 0x000fe4000f8e68ff */
[----:B------:R-:W-:Y:S02]  /*44b0*/  UISETP.NE.AND UP1, UPT, UR14, 0x7, UPT ;  /* 0x000000070e00788c */ /* 0x000fe4000bf25270 */
[----:B------:R-:W-:Y:S02]  /*44c0*/  ULOP3.LUT UR9, UR9, 0xfefffff8, URZ, 0xc0, !UPT ;  /* 0xfefffff809097892 */ /* 0x000fe4000f8ec0ff */
[----:B------:R-:W-:Y:S02]  /*44d0*/  USEL UR5, URZ, 0x1, UP1 ;  /* 0x00000001ff057887 */ /* 0x000fe40008800000 */
[----:B------:R-:W-:-:S02]  /*44e0*/  USEL UR14, UR14, URZ, UP1 ;  /* 0x000000ff0e0e7287 */ /* 0x000fc40008800000 */
[----:B------:R-:W-:Y:S02]  /*44f0*/  UIADD3 UR8, UPT, UPT, UR8, 0x9400, URZ ;  /* 0x0000940008087890 */ /* 0x000fe4000fffe0ff */
[----:B------:R-:W-:Y:S01]  /*4500*/  ULEA UR4, UR14, UR12, 0x3 ;  /* 0x0000000c0e047291 */ /* 0x000fe2000f8e18ff */
[----:B------:R-:W-:Y:S01]  /*4510*/  LOP3.LUT R16, R16, UR5, RZ, 0x3c, !PT ;  /* 0x0000000510107c12 */ /* 0x000fe2000f8e3cff */
[----:B------:R-:W-:Y:S01]  /*4520*/  UMOV UR26, 0x0 ;  /* 0x00000000001a7882 */ /* 0x000fe20000000000 */
[----:B------:R-:W-:Y:S01]  /*4530*/  UMOV UR27, 0x10000000 ;  /* 0x10000000001b7882 */ /* 0x000fe20000000000 */
[----:B------:R-:W-:Y:S01]  /*4540*/  UMOV UR6, UR10 ;  /* 0x0000000a00067c82 */ /* 0x000fe20008000000 */
[----:B-1----:R-:W-:Y:S01]  /*4550*/  SHF.L.U32 R0, R16, 0x1f, RZ ;  /* 0x0000001f10007819 */ /* 0x002fe200000006ff */
[----:B------:R-:W-:Y:S01]  /*4560*/  UMOV UR5, UR9 ;  /* 0x0000000900057c82 */ /* 0x000fe20008000000 */
[----:B------:R-:W-:Y:S02]  /*4570*/  UMOV UR17, UR19 ;  /* 0x0000001300117c82 */ /* 0x000fe40008000000 */
[----:B------:R1:W2:Y:S01]  /*4580*/  SYNCS.PHASECHK.TRANS64.TRYWAIT P0, [UR4+0x38], R0 ;  /* 0x00003800ff0075a7 */ /* 0x0002a20008001104 */
[----:B------:R-:W-:Y:S01]  /*4590*/  ULEA UR4, UR25, UR12, 0xe ;  /* 0x0000000c19047291 */ /* 0x000fe2000f8e70ff */
[----:B------:R4:W-:Y:S02]  /*45a0*/  UTMALDG.2D.2CTA [UR8], [UR22], desc[UR26] ;  /* 0x00001a08160075b4 */ /* 0x0009e40008209000 */
[----:B------:R-:W-:Y:S01]  /*45b0*/  UMOV UR25, UR14 ;  /* 0x0000000e00197c82 */ /* 0x000fe20008000000 */
[----:B------:R-:W-:-:S09]  /*45c0*/  UIADD3 UR4, UPT, UPT, UR4, 0x17400, URZ ;  /* 0x0001740004047890 */ /* 0x000fd2000fffe0ff */
[----:B------:R1:W-:Y:S01]  /*45d0*/  UTMALDG.2D.2CTA [UR4], [UR20], desc[UR26] ;  /* 0x00001a04140075b4 */ /* 0x0003e20008209000 */
[----:B----4-:R-:W-:Y:S01]  /*45e0*/  UIADD3 UR10, UPT, UPT, UR10, 0x40, URZ ;  /* 0x000000400a0a7890 */ /* 0x010fe2000fffe0ff */
[----:B------:R-:W-:Y:S11]  /*45f0*/  BRA.U UP0, `(.L_x_38) ;  /* 0xfffffffd00607547 */ /* 0x000ff6000b83ffff */
.L_x_32:
[----:B-1----:R-:W-:Y:S01]  /*4600*/  ULEA UR4, UR14, UR12, 0x3 ;  /* 0x0000000c0e047291 */ /* 0x002fe2000f8e18ff */
[----:B------:R-:W-:Y:S01]  /*4610*/  SHF.L.U32 R0, R16, 0x1f, RZ ;  /* 0x0000001f10007819 */ /* 0x000fe200000006ff */
[----:B------:R-:W-:Y:S01]  /*4620*/  @!P4 SYNCS.ARRIVE.TRANS64.A1T0 RZ, [UR12+0xb8], RZ ;  /* 0x0000b8ffffffc9a7 */ /* 0x000fe2000810000c */
[----:B------:R-:W-:-:S06]  /*4630*/  UISETP.GT.AND UP0, UPT, UR18, UR19, UPT ;  /* 0x000000131200728c */ /* 0x000fcc000bf04270 */
[----:B--2-4-:R1:W2:Y:S03]  /*4640*/  SYNCS.PHASECHK.TRANS64.TRYWAIT P0, [UR4+0x38], R0 ;  /* 0x00003800ff0075a7 */ /* 0x0142a60008001104 */
[----:B------:R-:W-:Y:S05]  /*4650*/  BRA.U !UP0, `(.L_x_39) ;  /* 0x0000000108a47547 */ /* 0x000fea000b800000 */
[----:B------:R-:W-:-:S03]  /*4660*/  UIADD3 UR18, UPT, UPT, -UR19, UR17, UR18 ;  /* 0x0000001113127290 */ /* 0x000fc6000fffe112 */
[----:B------:R-:W-:-:S09]  /*4670*/  UMOV UR19, UR14 ;  /* 0x0000000e00137c82 */ /* 0x000fd20008000000 */
.L_x_45:
[----:B----4-:R-:W-:Y:S01]  /*4680*/  ULEA UR9, UR19, UR12, 0x3 ;  /* 0x0000000c13097291 */ /* 0x010fe2000f8e18ff */
[----:B--23--:R-:W-:Y:S01]  /*4690*/  @P2 MOV R2, 0xc000 ;  /* 0x0000c00000022802 */ /* 0x00cfe20000000f00 */
[----:B-12---:R-:W-:Y:S10]  /*46a0*/  @P0 BRA `(.L_x_40) ;  /* 0x00000000000c0947 */ /* 0x006ff40003800000 */
[----:B------:R-:W-:-:S04]  /*46b0*/  SHF.L.U32 R3, R16, 0x1f, RZ ;  /* 0x0000001f10037819 */ /* 0x000fc800000006ff */
[----:B------:R-:W2:Y:S02]  /*46c0*/  SYNCS.PHASECHK.TRANS64.TRYWAIT P0, [UR9+0x38], R3 ;  /* 0x00003803ff0075a7 */ /* 0x000ea40008001109 */
[----:B--2---:R-:W-:Y:S05]  /*46d0*/  @!P0 BRA `(.L_x_41) ;  /* 0x000000d400448947 */ /* 0x004fea0003800000 */
.L_x_40:
[----:B------:R2:W-:Y:S01]  /*46e0*/  @P2 SYNCS.ARRIVE.TRANS64 RZ, [UR9], R2 ;  /* 0x00000002ffff29a7 */ /* 0x0005e20008000009 */
[----:B------:R-:W-:-:S04]  /*46f0*/  ULOP3.LUT UR4, UR29, 0x2, URZ, 0xfc, !UPT ;  /* 0x000000021d047892 */ /* 0x000fc8000f8efcff */
[----:B------:R-:W-:-:S09]  /*4700*/  UISETP.NE.AND UP0, UPT, UR4, 0x2, UPT ;  /* 0x000000020400788c */ /* 0x000fd2000bf05270 */
[----:B------:R-:W-:Y:S05]  /*4710*/  BRA.U UP0, `(.L_x_42) ;  /* 0x0000000100047547 */ /* 0x000fea000b800000 */
[----:B------:R-:W-:Y:S05]  /*4720*/  BPT.TRAP 0x1 ;  /* 0x000000040000795c */ /* 0x000fea0000300000 */
.L_x_42:
[----:B------:R-:W-:Y:S04]  /*4730*/  BSSY.RECONVERGENT B0, `(.L_x_43) ;  /* 0x0000003000007945 */ /* 0x000fe80003800200 */
[----:B------:R-:W-:Y:S05]  /*4740*/  @!P1 BRA `(.L_x_44) ;  /* 0x0000000000049947 */ /* 0x000fea0003800000 */
[----:B------:R-:W-:Y:S05]  /*4750*/  BPT.TRAP 0x1 ;  /* 0x000000040000795c */ /* 0x000fea0000300000 */
.L_x_44:
[----:B------:R-:W-:Y:S05]  /*4760*/  BSYNC.RECONVERGENT B0 ;  /* 0x0000000000007941 */ /* 0x000fea0003800200 */
.L_x_43:
[----:B------:R-:W-:Y:S02]  /*4770*/  UIADD3 UR14, UPT, UPT, UR19, 0x1, URZ ;  /* 0x00000001130e7890 */ /* 0x000fe4000fffe0ff */
[----:B------:R-:W-:Y:S02]  /*4780*/  ULEA UR8, UR19, UR12, 0xd ;  /* 0x0000000c13087291 */ /* 0x000fe4000f8e68ff */
[----:B------:R-:W-:Y:S02]  /*4790*/  UISETP.NE.AND UP0, UPT, UR14, 0x7, UPT ;  /* 0x000000070e00788c */ /* 0x000fe4000bf05270 */
[----:B------:R-:W-:Y:S02]  /*47a0*/  USHF.L.U32 UR10, UR17, 0x6, URZ ;  /* 0x00000006110a7899 */ /* 0x000fe400080006ff */
[----:B------:R-:W-:Y:S02]  /*47b0*/  USEL UR5, URZ, 0x1, UP0 ;  /* 0x00000001ff057887 */ /* 0x000fe40008000000 */
[----:B------:R-:W-:-:S02]  /*47c0*/  USEL UR14, UR14, URZ, UP0 ;  /* 0x000000ff0e0e7287 */ /* 0x000fc40008000000 */
[----:B------:R-:W-:Y:S02]  /*47d0*/  ULOP3.LUT UR9, UR9, 0xfefffff8, URZ, 0xc0, !UPT ;  /* 0xfefffff809097892 */ /* 0x000fe4000f8ec0ff */
[----:B------:R-:W-:Y:S01]  /*47e0*/  ULEA UR4, UR14, UR12, 0x3 ;  /* 0x0000000c0e047291 */ /* 0x000fe2000f8e18ff */
[----:B------:R-:W-:Y:S01]  /*47f0*/  LOP3.LUT R16, R16, UR5, RZ, 0x3c, !PT ;  /* 0x0000000510107c12 */ /* 0x000fe2000f8e3cff */
[----:B------:R-:W-:Y:S01]  /*4800*/  UIADD3 UR8, UPT, UPT, UR8, 0x9400, URZ ;  /* 0x0000940008087890 */ /* 0x000fe2000fffe0ff */
[----:B------:R-:W-:Y:S02]  /*4810*/  UMOV UR24, 0x0 ;  /* 0x0000000000187882 */ /* 0x000fe40000000000 */
[----:B-1----:R-:W-:Y:S01]  /*4820*/  SHF.L.U32 R0, R16, 0x1f, RZ ;  /* 0x0000001f10007819 */ /* 0x002fe200000006ff */
[----:B------:R-:W-:Y:S01]  /*4830*/  UMOV UR25, 0x10000000 ;  /* 0x1000000000197882 */ /* 0x000fe20000000000 */
[----:B------:R-:W-:Y:S01]  /*4840*/  UMOV UR5, UR9 ;  /* 0x0000000900057c82 */ /* 0x000fe20008000000 */
[----:B------:R-:W-:Y:S01]  /*4850*/  UMOV UR6, UR10 ;  /* 0x0000000a00067c82 */ /* 0x000fe20008000000 */
[----:B------:R4:W1:Y:S01]  /*4860*/  SYNCS.PHASECHK.TRANS64.TRYWAIT P0, [UR4+0x38], R0 ;  /* 0x00003800ff0075a7 */ /* 0x0008620008001104 */
[----:B------:R-:W-:Y:S01]  /*4870*/  ULEA UR4, UR19, UR12, 0xe ;  /* 0x0000000c13047291 */ /* 0x000fe2000f8e70ff */
[----:B------:R4:W-:Y:S01]  /*4880*/  UTMALDG.2D.2CTA [UR8], [UR22], desc[UR24] ;  /* 0x00001808160075b4 */ /* 0x0009e20008209000 */
[----:B------:R-:W-:-:S02]  /*4890*/  UIADD3 UR17, UPT, UPT, UR17, 0x1, URZ ;  /* 0x0000000111117890 */ /* 0x000fc4000fffe0ff */
[----:B------:R-:W-:Y:S02]  /*48a0*/  UIADD3 UR4, UPT, UPT, UR4, 0x17400, URZ ;  /* 0x0001740004047890 */ /* 0x000fe4000fffe0ff */
[----:B------:R-:W-:Y:S01]  /*48b0*/  UISETP.NE.AND UP0, UPT, UR17, UR18, UPT ;  /* 0x000000121100728c */ /* 0x000fe2000bf05270 */
[----:B------:R-:W-:-:S06]  /*48c0*/  UMOV UR19, UR14 ;  /* 0x0000000e00137c82 */ /* 0x000fcc0008000000 */
[----:B------:R4:W-:Y:S02]  /*48d0*/  UTMALDG.2D.2CTA [UR4], [UR20], desc[UR24] ;  /* 0x00001804140075b4 */ /* 0x0009e40008209000 */
[----:B------:R-:W-:Y:S05]  /*48e0*/  BRA.U UP0, `(.L_x_45) ;  /* 0xfffffffd00647547 */ /* 0x000fea000b83ffff */
.L_x_39:
[----:B------:R-:W-:Y:S01]  /*48f0*/  UISETP.NE.AND UP0, UPT, UR37, 0x8, UPT ;  /* 0x000000082500788c */ /* 0x000fe2000bf05270 */
[----:B------:R-:W-:-:S08]  /*4900*/  NOP ;  /* 0x0000000000007918 */ /* 0x000fd00000000000 */
[----:B------:R-:W-:Y:S05]  /*4910*/  BRA.U UP0, `(.L_x_46) ;  /* 0x0000000100047547 */ /* 0x000fea000b800000 */
[----:B----4-:R-:W-:Y:S05]  /*4920*/  BPT.TRAP 0x1 ;  /* 0x000000040000795c */ /* 0x010fea0000300000 */
.L_x_46:
[----:B----4-:R-:W-:Y:S01]  /*4930*/  ULEA UR4, UR15, UR12, 0x3 ;  /* 0x0000000c0f047291 */ /* 0x010fe2000f8e18ff */
[----:B------:R-:W-:-:S08]  /*4940*/  SHF.L.U32 R3, R14, 0x1f, RZ ;  /* 0x0000001f0e037819 */ /* 0x000fd000000006ff */
[----:B-12---:R-:W1:Y:S02]  /*4950*/  SYNCS.PHASECHK.TRANS64.TRYWAIT P0, [UR4+0x1a0], R3 ;  /* 0x0001a003ff0075a7 */ /* 0x006e640008001104 */
[----:B-1----:R-:W-:Y:S05]  /*4960*/  @!P0 BRA `(.L_x_47) ;  /* 0x000000d000b88947 */ /* 0x002fea0003800000 */
.L_x_245:
[----:B------:R-:W-:-:S09]  /*4970*/  UIMAD UR5, UR15, 0x14, UR36 ;  /* 0x000000140f0578a4 */ /* 0x000fd2000f8e0224 */
[----:B-1----:R-:W1:Y:S04]  /*4980*/  LDS R3, [UR5] ;  /* 0x00000005ff037984 */ /* 0x002e680008000800 */
[----:B---3--:R-:W2:Y:S04]  /*4990*/  LDS R2, [UR5+0x4] ;  /* 0x00000405ff027984 */ /* 0x008ea80008000800 */
[----:B------:R-:W3:Y:S04]  /*49a0*/  LDS.U16 R15, [UR5+0x12] ;  /* 0x00001205ff0f7984 */ /* 0x000ee80008000400 */
[----:B------:R-:W4:Y:S04]  /*49b0*/  LDS R17, [UR5+0x8] ;  /* 0x00000805ff117984 */ /* 0x000f280008000800 */
[----:B------:R-:W3:Y:S01]  /*49c0*/  LDS R0, [UR5+0xc] ;  /* 0x00000c05ff007984 */ /* 0x000ee20008000800 */
[----:B------:R-:W-:Y:S01]  /*49d0*/  @!PT LDS RZ, [RZ] ;  /* 0x00000000fffff984 */ /* 0x000fe20000000800 */
[----:B------:R-:W-:Y:S01]  /*49e0*/  @!PT LDS RZ, [RZ] ;  /* 0x00000000fffff984 */ /* 0x000fe20000000800 */
[----:B------:R-:W-:Y:S01]  /*49f0*/  @!PT LDS RZ, [RZ] ;  /* 0x00000000fffff984 */ /* 0x000fe20000000800 */
[----:B------:R-:W-:Y:S01]  /*4a00*/  @!PT LDS RZ, [RZ] ;  /* 0x00000000fffff984 */ /* 0x000fe20000000800 */
[----:B------:R5:W-:Y:S06]  /*4a10*/  MEMBAR.ALL.CTA ;  /* 0x0000000000007992 */ /* 0x000bec0000008000 */
[----:B-----5:R-:W3:Y:S01]  /*4a20*/  FENCE.VIEW.ASYNC.S ;  /* 0x00000000000073c6 */ /* 0x020ee20000000000 */
[----:B-1----:R-:W-:-:S02]  /*4a30*/  R2UR UR18, R3 ;  /* 0x00000000031272ca */ /* 0x002fc400000e0000 */
[----:B--2---:R-:W-:Y:S01]  /*4a40*/  R2UR UR19, R2 ;  /* 0x00000000021372ca */ /* 0x004fe200000e0000 */
[----:B------:R-:W-:-:S14]  /*4a50*/  BRA.U UP0, `(.L_x_48) ;  /* 0x0000000100047547 */ /* 0x000fdc000b800000 */
[----:B------:R-:W-:Y:S05]  /*4a60*/  BPT.TRAP 0x1 ;  /* 0x000000040000795c */ /* 0x000fea0000300000 */
.L_x_48:
[----:B------:R-:W-:Y:S01]  /*4a70*/  UIADD3 UR4, UPT, UPT, UR4, 0x1e0, URZ ;  /* 0x000001e004047890 */ /* 0x000fe2000fffe0ff */
[----:B---3--:R-:W-:Y:S01]  /*4a80*/  ISETP.NE.AND P0, PT, R0, RZ, PT ;  /* 0x000000ff0000720c */ /* 0x008fe20003f05270 */
[----:B------:R-:W-:Y:S01]  /*4a90*/  UIADD3 UR15, UPT, UPT, UR15, 0x1, URZ ;  /* 0x000000010f0f7890 */ /* 0x000fe2000fffe0ff */
[----:B------:R-:W-:Y:S01]  /*4aa0*/  PLOP3.LUT P4, PT, PT, PT, PT, 0x80, 0x8 ;  /* 0x000000000008781c */ /* 0x000fe20003f8f070 */
[----:B------:R-:W-:Y:S02]  /*4ab0*/  UPRMT UR4, UR13, 0x654, UR4 ;  /* 0x000006540d047896 */ /* 0x000fe40008000004 */
[----:B------:R-:W-:-:S04]  /*4ac0*/  UISETP.NE.AND UP0, UPT, UR15, 0x8, UPT ;  /* 0x000000080f00788c */ /* 0x000fc8000bf05270 */
[----:B------:R-:W-:-:S03]  /*4ad0*/  USEL UR15, UR15, URZ, UP0 ;  /* 0x000000ff0f0f7287 */ /* 0x000fc60008000000 */
[----:B------:R-:W-:Y:S01]  /*4ae0*/  SYNCS.ARRIVE.TRANS64.RED.A1T0 RZ, [UR4], RZ ;  /* 0x000000ffffff79a7 */ /* 0x000fe20008100404 */
[----:B------:R-:W-:-:S06]  /*4af0*/  USEL UR4, URZ, 0x1, UP0 ;  /* 0x00000001ff047887 */ /* 0x000fcc0008000000 */
[----:B------:R-:W-:Y:S01]  /*4b00*/  LOP3.LUT R14, R14, UR4, RZ, 0x3c, !PT ;  /* 0x000000040e0e7c12 */ /* 0x000fe2000f8e3cff */
[----:B------:R-:W-:Y:S06]  /*4b10*/  @P0 BRA `(.L_x_49) ;  /* 0xffffffec00880947 */ /* 0x000fec000383ffff */
[----:B------:R-:W-:Y:S01]  /*4b20*/  UIADD3 UR12, UPT, UPT, UR12, 0x38, URZ ;  /* 0x000000380c0c7890 */ /* 0x000fe2000fffe0ff */
[----:B------:R-:W-:-:S03]  /*4b30*/  SHF.L.U32 R3, R16, 0x1f, RZ ;  /* 0x0000001f10037819 */ /* 0x000fc600000006ff */
[----:B------:R-:W-:-:S09]  /*4b40*/  ULEA UR4, UR14, UR12, 0x3 ;  /* 0x0000000c0e047291 */ /* 0x000fd2000f8e18ff */
[----:B------:R-:W1:Y:S02]  /*4b50*/  SYNCS.PHASECHK.TRANS64.TRYWAIT P0, [UR4], R3 ;  /* 0x00000003ff0075a7 */ /* 0x000e640008001104 */
[----:B-1----:R-:W-:Y:S05]  /*4b60*/  @!P0 BRA `(.L_x_50) ;  /* 0x000000d000508947 */ /* 0x002fea0003800000 */
.L_x_247:
[----:B------:R-:W-:-:S04]  /*4b70*/  UIADD3 UR5, UPT, UPT, UR14, 0x1, URZ ;  /* 0x000000010e057890 */ /* 0x000fc8000fffe0ff */
[----:B------:R-:W-:-:S04]  /*4b80*/  UISETP.NE.AND UP0, UPT, UR5, 0x7, UPT ;  /* 0x000000070500788c */ /* 0x000fc8000bf05270 */
[----:B------:R-:W-:Y:S02]  /*4b90*/  USEL UR6, URZ, 0x1, UP0 ;  /* 0x00000001ff067887 */ /* 0x000fe40008000000 */
[----:B------:R-:W-:-:S04]  /*4ba0*/  USEL UR5, UR5, URZ, UP0 ;  /* 0x000000ff05057287 */ /* 0x000fc80008000000 */
[----:B------:R-:W-:Y:S01]  /*4bb0*/  ULEA UR4, UR5, UR12, 0x3 ;  /* 0x0000000c05047291 */ /* 0x000fe2000f8e18ff */
[----:B------:R-:W-:-:S04]  /*4bc0*/  LOP3.LUT R2, R16, UR6, RZ, 0x3c, !PT ;  /* 0x0000000610027c12 */ /* 0x000fc8000f8e3cff */
[----:B-1----:R-:W-:-:S04]  /*4bd0*/  SHF.L.U32 R3, R2, 0x1f, RZ ;  /* 0x0000001f02037819 */ /* 0x002fc800000006ff */
[----:B------:R-:W1:Y:S02]  /*4be0*/  SYNCS.PHASECHK.TRANS64.TRYWAIT P0, [UR4], R3 ;  /* 0x00000003ff0075a7 */ /* 0x000e640008001104 */
[----:B-1----:R-:W-:Y:S05]  /*4bf0*/  @!P0 BRA `(.L_x_51) ;  /* 0x000000d000448947 */ /* 0x002fea0003800000 */
.L_x_249:
        /* <DEDUP_REMOVED lines=9> */
.L_x_251:
        /* <DEDUP_REMOVED lines=9> */
.L_x_253:
        /* <DEDUP_REMOVED lines=9> */
.L_x_255:
        /* <DEDUP_REMOVED lines=9> */
.L_x_257:
[----:B------:R-:W-:-:S04]  /*4e40*/  UIADD3 UR5, UPT, UPT, UR5, 0x1, URZ ;  /* 0x0000000105057890 */ /* 0x000fc8000fffe0ff */
[----:B------:R-:W-:-:S04]  /*4e50*/  UISETP.NE.AND UP0, UPT, UR5, 0x7, UPT ;  /* 0x000000070500788c */ /* 0x000fc8000bf05270 */
[----:B------:R-:W-:Y:S02]  /*4e60*/  USEL UR4, URZ, 0x1, UP0 ;  /* 0x00000001ff047887 */ /* 0x000fe40008000000 */
[----:B------:R-:W-:-:S04]  /*4e70*/  USEL UR5, UR5, URZ, UP0 ;  /* 0x000000ff05057287 */ /* 0x000fc80008000000 */
[----:B------:R-:W-:Y:S01]  /*4e80*/  LOP3.LUT R2, R2, UR4, RZ, 0x3c, !PT ;  /* 0x0000000402027c12 */ /* 0x000fe2000f8e3cff */
[----:B------:R-:W-:-:S12]  /*4e90*/  ULEA UR5, UR5, UR12, 0x3 ;  /* 0x0000000c05057291 */ /* 0x000fd8000f8e18ff */
.L_x_56:
[----:B-1----:R-:W-:Y:S02]  /*4ea0*/  SHF.L.U32 R3, R2, 0x1f, RZ ;  /* 0x0000001f02037819 */ /* 0x002fe400000006ff */
[----:B------:R-:W-:-:S04]  /*4eb0*/  MOV R0, UR5 ;  /* 0x0000000500007c02 */ /* 0x000fc80008000f00 */
[----:B------:R1:W2:Y:S03]  /*4ec0*/  SYNCS.PHASECHK.TRANS64.TRYWAIT P0, [R0+URZ], R3 ;  /* 0x00000003000075a7 */ /* 0x0002a600080011ff */
[----:B--2---:R-:W-:Y:S05]  /*4ed0*/  @!P0 NANOSLEEP.SYNCS 0x989680 ;  /* 0x009896800000895d */ /* 0x004fea0003900000 */
[----:B------:R-:W2:Y:S02]  /*4ee0*/  @!P0 SYNCS.PHASECHK.TRANS64 P0, [R0+URZ], R3 ;  /* 0x00000003000085a7 */ /* 0x000ea400080010ff */
[----:B--2---:R-:W-:Y:S05]  /*4ef0*/  @P0 EXIT ;  /* 0x000000000000094d */ /* 0x004fea0003800000 */
[----:B------:R-:W-:Y:S05]  /*4f00*/  BRA `(.L_x_56) ;  /* 0xfffffffc00e47947 */ /* 0x000fea000383ffff */
.L_x_25:
[----:B------:R-:W-:-:S04]  /*4f10*/  UISETP.LT.U32.AND UP0, UPT, UR37, 0x9, UPT ;  /* 0x000000092500788c */ /* 0x000fc8000bf01070 */
[----:B------:R-:W-:-:S04]  /*4f20*/  USEL UR4, UR37, 0x9, UP0 ;  /* 0x0000000925047887 */ /* 0x000fc80008000000 */
[----:B------:R-:W-:-:S12]  /*4f30*/  USHF.L.U32 UR4, UR4, 0x2, URZ ;  /* 0x0000000204047899 */ /* 0x000fd800080006ff */
[----:B------:R-:W3:Y:S02]  /*4f40*/  LDCU UR6, c[0x2][UR4] ;  /* 0x00800000040677ac */ /* 0x000ee40008000800 */
[----:B---3--:R-:W-:-:S10]  /*4f50*/  USHF.R.S32.HI UR7, URZ, 0x1f, UR6 ;  /* 0x0000001fff077899 */ /* 0x008fd40008011406 */
.L_x_303:
[----:B--2---:R-:W-:Y:S05]  /*4f60*/  BRXU UR6 -0x4f70                                                                                                                                                                                                                                                                                                                                                                                                                                                                                                                                                                                                                                                                                                                                                                                                                                                                                                                                                                                                                                                                                                                                                                                                                                                                                                                                                                               (*"BRANCH_TARGETS .L_x_304,.L_x_305,.L_x_312"*) ;  /* 0xffffffb006247958 */ /* 0x004fea000b83ffff */
.L_x_305:
[----:B------:R-:W-:-:S09]  /*4f70*/  UISETP.NE.AND UP0, UPT, UR37, 0x1, UPT ;  /* 0x000000012500788c */ /* 0x000fd2000bf05270 */
[----:B------:R-:W-:Y:S05]  /*4f80*/  BRA.U UP0, `(.L_x_57) ;  /* 0x0000003900487547 */ /* 0x000fea000b800000 */
[----:B------:R-:W-:-:S08]  /*4f90*/  NOP ;  /* 0x0000000000007918 */ /* 0x000fd00000000000 */
[----:B-1--45:R-:W1:-:S00]  /*4fa0*/  USETMAXREG.DEALLOC.CTAPOOL 0x88 ;  /* 0x00000088000079c8 */ /* 0x032e4000080e0500 */
[----:B------:R-:W2:Y:S01]  /*4fb0*/  LDCU.64 UR14, c[0x0][0xba0] ;  /* 0x00017400ff0e77ac */ /* 0x000ea20008000a00 */
[----:B-1----:R-:W-:Y:S01]  /*4fc0*/  HFMA2 R0, -RZ, RZ, 0, 5.9604644775390625e-08 ;  /* 0x00000001ff007431 */ /* 0x002fe200000001ff */
[----:B------:R-:W-:Y:S01]  /*4fd0*/  PRMT R9, RZ, 0x7610, R9 ;  /* 0x00007610ff097816 */ /* 0x000fe20000000009 */
[----:B------:R-:W1:Y:S01]  /*4fe0*/  LDCU.64 UR12, c[0x0][0xbb8] ;  /* 0x00017700ff0c77ac */ /* 0x000e620008000a00 */
[----:B------:R-:W3:Y:S01]  /*4ff0*/  LDCU UR4, c[0x0][0xbdc] ;  /* 0x00017b80ff0477ac */ /* 0x000ee20008000800 */
[----:B------:R-:W4:Y:S01]  /*5000*/  LDCU UR19, c[0x0][0xb80] ;  /* 0x00017000ff1377ac */ /* 0x000f220008000800 */
[----:B------:R-:W-:Y:S01]  /*5010*/  UMOV UR5, 0xffffffff ;  /* 0xffffffff00057882 */ /* 0x000fe20000000000 */
[----:B------:R-:W-:Y:S01]  /*5020*/  UMOV UR20, URZ ;  /* 0x000000ff00147c82 */ /* 0x000fe20008000000 */
[----:B--2---:R-:W-:-:S04]  /*5030*/  UIADD3 UR18, UP0, UPT, UR14, -0x1, URZ ;  /* 0xffffffff0e127890 */ /* 0x004fc8000ff1e0ff */
[----:B------:R-:W-:Y:S02]  /*5040*/  UIADD3.X UR15, UPT, UPT, UR15, -0x1, URZ, UP0, !UPT ;  /* 0xffffffff0f0f7890 */ /* 0x000fe400087fe4ff */
[----:B-1----:R-:W-:Y:S02]  /*5050*/  UIADD3 UR14, UP0, UPT, UR12, -0x1, URZ ;  /* 0xffffffff0c0e7890 */ /* 0x002fe4000ff1e0ff */
[----:B---3--:R-:W-:Y:S02]  /*5060*/  USHF.L.U32 UR4, UR5, UR4, URZ ;  /* 0x0000000405047299 */ /* 0x008fe400080006ff */
[----:B------:R-:W-:Y:S02]  /*5070*/  UIADD3.X UR13, UPT, UPT, UR13, -0x1, URZ, UP0, !UPT ;  /* 0xffffffff0d0d7890 */ /* 0x000fe400087fe4ff */
[----:B----4-:R-:W-:Y:S02]  /*5080*/  UIADD3 UR19, UPT, UPT, UR19, -0x1, URZ ;  /* 0xffffffff13137890 */ /* 0x010fe4000fffe0ff */
[----:B------:R-:W-:-:S12]  /*5090*/  ULOP3.LUT UR12, URZ, UR4, URZ, 0x33, !UPT ;  /* 0x00000004ff0c7292 */ /* 0x000fd8000f8e33ff */
.L_x_74:
[----:B-1----:R-:W1:Y:S01]  /*50a0*/  LDC.64 R2, c[0x0][0xbd0] ;  /* 0x0002f400ff027b82 */ /* 0x002e620000000a00 */
[----:B------:R-:W-:Y:S01]  /*50b0*/  UIADD3 UR24, UP0, UPT, UR24, UR30, URZ ;  /* 0x0000001e18187290 */ /* 0x000fe2000ff1e0ff */
[----:B------:R-:W-:Y:S01]  /*50c0*/  ISETP.NE.AND P1, PT, RZ, UR16, PT ;  /* 0x00000010ff007c0c */ /* 0x000fe2000bf25270 */
[----:B------:R-:W-:Y:S01]  /*50d0*/  IMAD.MOV.U32 R18, RZ, RZ, -0x1 ;  /* 0xffffffffff127424 */ /* 0x000fe200078e00ff */
[----:B------:R-:W-:Y:S01]  /*50e0*/  PLOP3.LUT P2, PT, PT, PT, PT, 0x80, 0x8 ;  /* 0x000000000008781c */ /* 0x000fe20003f4f070 */
[----:B------:R-:W-:Y:S01]  /*50f0*/  UIADD3.X UR17, UPT, UPT, UR17, UR25, URZ, UP0, !UPT ;  /* 0x0000001911117290 */ /* 0x000fe200087fe4ff */
[----:B------:R-:W-:Y:S02]  /*5100*/  IMAD.MOV.U32 R10, RZ, RZ, -0x1 ;  /* 0xffffffffff0a7424 */ /* 0x000fe400078e00ff */
[----:B------:R-:W-:Y:S02]  /*5110*/  P2R R11, PR, RZ, 0x4 ;  /* 0x00000004ff0b7803 */ /* 0x000fe40000000000 */
[----:B-1----:R-:W-:Y:S01]  /*5120*/  ISETP.LE.U32.AND P0, PT, R2, UR24, PT ;  /* 0x0000001802007c0c */ /* 0x002fe2000bf03070 */
[----:B------:R-:W-:-:S05]  /*5130*/  IMAD.U32 R2, RZ, RZ, UR17 ;  /* 0x00000011ff027e24 */ /* 0x000fca000f8e00ff */
[----:B------:R-:W-:Y:S01]  /*5140*/  ISETP.GE.U32.AND.EX P0, PT, R2, R3, PT, P0 ;  /* 0x000000030200720c */ /* 0x000fe20003f06100 */
[----:B------:R-:W-:Y:S02]  /*5150*/  IMAD.MOV.U32 R3, RZ, RZ, RZ ;  /* 0x000000ffff037224 */ /* 0x000fe400078e00ff */
[----:B------:R-:W-:-:S10]  /*5160*/  IMAD.MOV.U32 R2, RZ, RZ, -0x1 ;  /* 0xffffffffff027424 */ /* 0x000fd400078e00ff */
[----:B----45:R-:W-:Y:S05]  /*5170*/  @P0 BRA P1, `(.L_x_58) ;  /* 0x00000018000c0947 */ /* 0x030fea0000800000 */
[----:B------:R-:W-:Y:S01]  /*5180*/  IADD3 R16, P1, PT, R14, UR41, RZ ;  /* 0x000000290e107c10 */ /* 0x000fe2000ff3e0ff */
[----:B------:R-:W-:-:S03]  /*5190*/  IMAD.U32 R10, RZ, RZ, UR17 ;  /* 0x00000011ff0a7e24 */ /* 0x000fc6000f8e00ff */
[----:B------:R-:W-:Y:S02]  /*51a0*/  ISETP.LE.U32.AND P0, PT, R16, UR24, PT ;  /* 0x0000001810007c0c */ /* 0x000fe4000bf03070 */
[----:B------:R-:W-:-:S04]  /*51b0*/  IADD3.X R19, PT, PT, R15, UR40, RZ, P1, !PT ;  /* 0x000000280f137c10 */ /* 0x000fc80008ffe4ff */
[----:B------:R-:W-:-:S13]  /*51c0*/  ISETP.GE.U32.AND.EX P0, PT, R10, R19, PT, P0 ;  /* 0x000000130a00720c */ /* 0x000fda0003f06100 */
[----:B------:R-:W-:Y:S05]  /*51d0*/  @!P0 BRA `(.L_x_59) ;  /* 0x0000001000f08947 */ /* 0x000fea0003800000 */
[----:B------:R-:W1:Y:S01]  /*51e0*/  LDCU UR21, c[0x0][0xbe8] ;  /* 0x00017d00ff1577ac */ /* 0x000e620008000800 */
[----:B------:R-:W-:Y:S01]  /*51f0*/  IMAD.IADD R23, R8, 0x1, R21 ;  /* 0x0000000108177824 */ /* 0x000fe200078e0215 */
[----:B------:R-:W-:Y:S01]  /*5200*/  MOV R14, R6 ;  /* 0x00000006000e7202 */ /* 0x000fe20000000f00 */
[----:B------:R-:W-:Y:S02]  /*5210*/  IMAD.MOV.U32 R16, RZ, RZ, R7 ;  /* 0x000000ffff107224 */ /* 0x000fe400078e0007 */
[----:B------:R-:W-:-:S05]  /*5220*/  VIADD R10, R23, 0x20 ;  /* 0x00000020170a7836 */ /* 0x000fca0000000000 */
[----:B-1----:R-:W-:-:S13]  /*5230*/  ISETP.GE.AND P0, PT, R10, UR21, PT ;  /* 0x000000150a007c0c */ /* 0x002fda000bf06270 */
[----:B------:R-:W1:Y:S01]  /*5240*/  @!P0 LDC.64 R20, c[0x0][0xbf0] ;  /* 0x0002fc00ff148b82 */ /* 0x000e620000000a00 */
[----:B------:R-:W-:Y:S01]  /*5250*/  BSSY.RECONVERGENT B0, `(.L_x_60) ;  /* 0x0000062000007945 */ /* 0x000fe20003800200 */
[----:B------:R-:W-:Y:S01]  /*5260*/  HFMA2 R15, -RZ, RZ, 0, 0 ;  /* 0x00000000ff0f7431 */ /* 0x000fe200000001ff */
[----:B------:R-:W-:Y:S01]  /*5270*/  MOV R18, 0x7fffffff ;  /* 0x7fffffff00127802 */ /* 0x000fe20000000f00 */
[----:B-1----:R-:W-:-:S05]  /*5280*/  @!P0 IMAD.WIDE R20, R23, 0xc, R20 ;  /* 0x0000000c17148825 */ /* 0x002fca00078e0214 */
[----:B------:R1:W5:Y:S04]  /*5290*/  @!P0 LDG.E R6, desc[UR50][R20.64+0x180] ;  /* 0x0001803214068981 */ /* 0x000368000c1e1900 */
[----:B------:R1:W5:Y:S01]  /*52a0*/  @!P0 LDG.E R7, desc[UR50][R20.64+0x184] ;  /* 0x0001843214078981 */ /* 0x000362000c1e1900 */
[----:B------:R-:W-:-:S13]  /*52b0*/  ISETP.GE.AND P0, PT, R23, UR21, PT ;  /* 0x0000001517007c0c */ /* 0x000fda000bf06270 */
[----:B------:R-:W-:Y:S05]  /*52c0*/  @P0 BRA `(.L_x_61) ;  /* 0x0000000400680947 */ /* 0x000fea0003800000 */
[----:B------:R-:W-:Y:S01]  /*52d0*/  IABS R13, R5 ;  /* 0x00000005000d7213 */ /* 0x000fe20000000000 */
[----:B------:R-:W2:Y:S01]  /*52e0*/  LDCU.128 UR4, c[0x0][0xbc0] ;  /* 0x00017800ff0477ac */ /* 0x000ea20008000c00 */
[----:B------:R-:W-:Y:S02]  /*52f0*/  IABS R12, R4 ;  /* 0x00000004000c7213 */ /* 0x000fe40000000000 */
[----:B------:R-:W3:Y:S01]  /*5300*/  I2F.RP R24, R13 ;  /* 0x0000000d00187306 */ /* 0x000ee20000209400 */
[----:B------:R-:W4:Y:S01]  /*5310*/  LDCU.64 UR8, c[0x0][0xbb0] ;  /* 0x00017600ff0877ac */ /* 0x000f220008000a00 */
[----:B-1----:R-:W-:Y:S02]  /*5320*/  IADD3 R20, P2, PT, R16, UR14, RZ ;  /* 0x0000000e10147c10 */ /* 0x002fe4000ff5e0ff */
[----:B------:R-:W-:Y:S01]  /*5330*/  IADD3 R15, P0, PT, R14, UR18, RZ ;  /* 0x000000120e0f7c10 */ /* 0x000fe2000ff1e0ff */
[----:B------:R-:W1:Y:S01]  /*5340*/  LDCU.64 UR10, c[0x0][0xba8] ;  /* 0x00017500ff0a77ac */ /* 0x000e620008000a00 */
[----:B------:R-:W-:-:S02]  /*5350*/  LEA.HI.X.SX32 R19, R16, UR13, 0x1, P2 ;  /* 0x0000000d10137c11 */ /* 0x000fc400090f0eff */
[----:B------:R-:W1:Y:S01]  /*5360*/  I2F.RP R10, R12 ;  /* 0x0000000c000a7306 */ /* 0x000e620000209400 */
[----:B------:R-:W-:Y:S02]  /*5370*/  LEA.HI.X.SX32 R14, R14, UR15, 0x1, P0 ;  /* 0x0000000f0e0e7c11 */ /* 0x000fe400080f0eff */
[----:B--2---:R-:W-:-:S05]  /*5380*/  IADD3 R22, P1, PT, R20, UR7, RZ ;  /* 0x0000000714167c10 */ /* 0x004fca000ff3e0ff */
[----:B---3--:R-:W2:Y:S01]  /*5390*/  MUFU.RCP R24, R24 ;  /* 0x0000001800187308 */ /* 0x008ea20000001000 */
[----:B----4-:R-:W-:Y:S01]  /*53a0*/  IADD3 R18, P0, PT, R15, UR9, RZ ;  /* 0x000000090f127c10 */ /* 0x010fe2000ff1e0ff */
[----:B------:R-:W-:Y:S02]  /*53b0*/  IMAD.X R21, RZ, RZ, R19, P1 ;  /* 0x000000ffff157224 */ /* 0x000fe400008e0613 */
[----:B------:R-:W-:-:S04]  /*53c0*/  IMAD.WIDE.U32 R36, R22, UR4, RZ ;  /* 0x0000000416247c25 */ /* 0x000fc8000f8e00ff */
[----:B-1----:R-:W1:Y:S01]  /*53d0*/  MUFU.RCP R10, R10 ;  /* 0x0000000a000a7308 */ /* 0x002e620000001000 */
[----:B------:R-:W-:Y:S02]  /*53e0*/  IMAD.X R16, RZ, RZ, R14, P0 ;  /* 0x000000ffff107224 */ /* 0x000fe400000e060e */
[----:B------:R-:W-:-:S04]  /*53f0*/  IMAD.WIDE.U32 R26, R21, UR4, RZ ;  /* 0x00000004151a7c25 */ /* 0x000fc8000f8e00ff */
[----:B------:R-:W-:-:S04]  /*5400*/  IMAD.WIDE.U32 R28, R16, UR10, RZ ;  /* 0x0000000a101c7c25 */ /* 0x000fc8000f8e00ff */
[----:B--2---:R-:W-:Y:S02]  /*5410*/  VIADD R24, R24, 0xffffffe ;  /* 0x0ffffffe18187836 */ /* 0x004fe40000000000 */
[----:B------:R-:W-:Y:S02]  /*5420*/  IMAD.WIDE.U32 R26, P0, R22, UR5, R26 ;  /* 0x00000005161a7c25 */ /* 0x000fe4000f80001a */
[----:B------:R-:W2:Y:S02]  /*5430*/  F2I.FTZ.U32.TRUNC.NTZ R25, R24 ;  /* 0x0000001800197305 */ /* 0x000ea4000021f000 */
[----:B------:R-:W-:Y:S01]  /*5440*/  IMAD.WIDE.U32 R28, P1, R18, UR11, R28 ;  /* 0x0000000b121c7c25 */ /* 0x000fe2000f82001c */
[----:B------:R-:W-:-:S03]  /*5450*/  IADD3 RZ, P2, PT, R37, R26, RZ ;  /* 0x0000001a25ff7210 */ /* 0x000fc60007f5e0ff */
[----:B------:R-:W-:-:S04]  /*5460*/  IMAD.WIDE.U32 R34, R18, UR10, RZ ;  /* 0x0000000a12227c25 */ /* 0x000fc8000f8e00ff */
[----:B-1----:R-:W-:Y:S02]  /*5470*/  VIADD R10, R10, 0xffffffe ;  /* 0x0ffffffe0a0a7836 */ /* 0x002fe40000000000 */
[----:B------:R-:W-:Y:S01]  /*5480*/  IMAD.X R33, RZ, RZ, RZ, P1 ;  /* 0x000000ffff217224 */ /* 0x000fe200008e06ff */
[----:B------:R-:W-:Y:S01]  /*5490*/  IADD3 RZ, P1, PT, R35, R28, RZ ;  /* 0x0000001c23ff7210 */ /* 0x000fe20007f3e0ff */
[----:B------:R-:W-:Y:S02]  /*54a0*/  IMAD.MOV.U32 R30, RZ, RZ, R27 ;  /* 0x000000ffff1e7224 */ /* 0x000fe400078e001b */
[----:B------:R-:W1:Y:S01]  /*54b0*/  F2I.FTZ.U32.TRUNC.NTZ R27, R10 ;  /* 0x0000000a001b7305 */ /* 0x000e62000021f000 */
[----:B------:R-:W-:Y:S02]  /*54c0*/  IMAD.MOV.U32 R32, RZ, RZ, R29 ;  /* 0x000000ffff207224 */ /* 0x000fe400078e001d */
[----:B------:R-:W-:Y:S01]  /*54d0*/  IMAD.X R31, RZ, RZ, RZ, P0 ;  /* 0x000000ffff1f7224 */ /* 0x000fe200000e06ff */
[----:B------:R-:W-:Y:S01]  /*54e0*/  ISETP.NE.U32.AND P0, PT, RZ, UR10, PT ;  /* 0x0000000aff007c0c */ /* 0x000fe2000bf05070 */
[----:B------:R-:W-:Y:S01]  /*54f0*/  IMAD.WIDE.U32.X R32, R16, UR11, R32, P1 ;  /* 0x0000000b10207c25 */ /* 0x000fe200088e0420 */
[----:B------:R-:W-:-:S02]  /*5500*/  ISETP.NE.U32.AND P1, PT, RZ, UR4, PT ;  /* 0x00000004ff007c0c */ /* 0x000fc4000bf25070 */
[----:B------:R-:W-:Y:S01]  /*5510*/  ISETP.NE.AND.EX P0, PT, RZ, UR11, PT, P0 ;  /* 0x0000000bff007c0c */ /* 0x000fe2000bf05300 */
[----:B--2---:R-:W-:Y:S01]  /*5520*/  IMAD.MOV R18, RZ, RZ, -R25 ;  /* 0x000000ffff127224 */ /* 0x004fe200078e0a19 */
[----:B------:R-:W-:Y:S01]  /*5530*/  ISETP.NE.AND.EX P1, PT, RZ, UR5, PT, P1 ;  /* 0x00000005ff007c0c */ /* 0x000fe2000bf25310 */
[----:B------:R-:W-:Y:S01]  /*5540*/  IMAD.WIDE.U32.X R30, R21, UR5, R30, P2 ;  /* 0x00000005151e7c25 */ /* 0x000fe200090e041e */
[----:B------:R-:W-:Y:S02]  /*5550*/  SEL R15, R15, R32, !P0 ;  /* 0x000000200f0f7207 */ /* 0x000fe40004000000 */
[----:B------:R-:W-:Y:S01]  /*5560*/  SEL R14, R14, R33, !P0 ;  /* 0x000000210e0e7207 */ /* 0x000fe20004000000 */
[----:B------:R-:W-:Y:S01]  /*5570*/  IMAD R21, R18, R13, RZ ;  /* 0x0000000d12157224 */ /* 0x000fe200078e02ff */
[----:B------:R-:W-:Y:S01]  /*5580*/  SEL R20, R20, R30, !P1 ;  /* 0x0000001e14147207 */ /* 0x000fe20004800000 */
[----:B------:R-:W-:Y:S01]  /*5590*/  IMAD.MOV.U32 R24, RZ, RZ, RZ ;  /* 0x000000ffff187224 */ /* 0x000fe200078e00ff */
[----:B------:R-:W-:Y:S01]  /*55a0*/  SEL R19, R19, R31, !P1 ;  /* 0x0000001f13137207 */ /* 0x000fe20004800000 */
[----:B-1----:R-:W-:Y:S01]  /*55b0*/  IMAD.MOV R10, RZ, RZ, -R27 ;  /* 0x000000ffff0a7224 */ /* 0x002fe200078e0a1b */
[----:B------:R-:W-:Y:S01]  /*55c0*/  SHF.R.U64 R14, R15, UR8, R14 ;  /* 0x000000080f0e7c19 */ /* 0x000fe2000800120e */
[----:B------:R-:W-:Y:S01]  /*55d0*/  IMAD.HI.U32 R21, R25, R21, R24 ;  /* 0x0000001519157227 */ /* 0x000fe200078e0018 */
[----:B------:R-:W-:-:S02]  /*55e0*/  SHF.R.U64 R25, R20, UR6, R19 ;  /* 0x0000000614197c19 */ /* 0x000fc40008001213 */
[----:B------:R-:W-:Y:S01]  /*55f0*/  IADD3 R20, PT, PT, R5, -0x1, R14 ;  /* 0xffffffff05147810 */ /* 0x000fe20007ffe00e */
[----:B------:R-:W-:Y:S01]  /*5600*/  IMAD.MOV.U32 R19, RZ, RZ, R10 ;  /* 0x000000ffff137224 */ /* 0x000fe200078e000a */
[----:B------:R-:W-:Y:S01]  /*5610*/  IABS R15, R5 ;  /* 0x00000005000f7213 */ /* 0x000fe20000000000 */
[----:B------:R-:W-:Y:S01]  /*5620*/  IMAD.MOV.U32 R26, RZ, RZ, RZ ;  /* 0x000000ffff1a7224 */ /* 0x000fe200078e00ff */
[----:B------:R-:W-:Y:S01]  /*5630*/  IADD3 R18, PT, PT, R4, -0x1, R25 ;  /* 0xffffffff04127810 */ /* 0x000fe20007ffe019 */
[----:B------:R-:W-:Y:S01]  /*5640*/  IMAD R19, R19, R12, RZ ;  /* 0x0000000c13137224 */ /* 0x000fe200078e02ff */
[----:B------:R-:W-:Y:S01]  /*5650*/  IABS R16, R20 ;  /* 0x0000001400107213 */ /* 0x000fe20000000000 */
[----:B------:R-:W-:Y:S01]  /*5660*/  IMAD.MOV R15, RZ, RZ, -R15 ;  /* 0x000000ffff0f7224 */ /* 0x000fe200078e0a0f */
[----:B------:R-:W-:Y:S01]  /*5670*/  IABS R10, R4 ;  /* 0x00000004000a7213 */ /* 0x000fe20000000000 */
[----:B------:R-:W-:Y:S01]  /*5680*/  IMAD.HI.U32 R19, R27, R19, R26 ;  /* 0x000000131b137227 */ /* 0x000fe200078e001a */
[----:B------:R-:W-:-:S02]  /*5690*/  IABS R14, R18 ;  /* 0x00000012000e7213 */ /* 0x000fc40000000000 */
[----:B------:R-:W-:Y:S01]  /*56a0*/  ISETP.GE.AND P4, PT, R20, RZ, PT ;  /* 0x000000ff1400720c */ /* 0x000fe20003f86270 */
[----:B------:R-:W-:Y:S01]  /*56b0*/  IMAD.HI.U32 R21, R21, R16, RZ ;  /* 0x0000001015157227 */ /* 0x000fe200078e00ff */
[----:B------:R-:W-:-:S03]  /*56c0*/  ISETP.GE.AND P2, PT, R18, RZ, PT ;  /* 0x000000ff1200720c */ /* 0x000fc60003f46270 */
[----:B------:R-:W-:Y:S02]  /*56d0*/  IMAD.MOV R10, RZ, RZ, -R10 ;  /* 0x000000ffff0a7224 */ /* 0x000fe400078e0a0a */
[----:B------:R-:W-:-:S04]  /*56e0*/  IMAD.HI.U32 R19, R19, R14, RZ ;  /* 0x0000000e13137227 */ /* 0x000fc800078e00ff */
[----:B------:R-:W-:Y:S02]  /*56f0*/  IMAD R16, R21, R15, R16 ;  /* 0x0000000f15107224 */ /* 0x000fe400078e0210 */
[----:B------:R-:W-:Y:S02]  /*5700*/  IMAD R19, R19, R10, R14 ;  /* 0x0000000a13137224 */ /* 0x000fe400078e020e */
[----:B------:R-:W1:Y:S01]  /*5710*/  LDC R10, c[0x0][0xbe0] ;  /* 0x0002f800ff0a7b82 */ /* 0x000e620000000800 */
[----:B------:R-:W-:Y:S02]  /*5720*/  ISETP.GT.U32.AND P1, PT, R13, R16, PT ;  /* 0x000000100d00720c */ /* 0x000fe40003f24070 */
[----:B------:R-:W-:-:S11]  /*5730*/  ISETP.GT.U32.AND P0, PT, R12, R19, PT ;  /* 0x000000130c00720c */ /* 0x000fd60003f04070 */
[----:B------:R-:W-:Y:S01]  /*5740*/  @!P1 IMAD.IADD R16, R16, 0x1, -R13 ;  /* 0x0000000110109824 */ /* 0x000fe200078e0a0d */
[----:B------:R-:W-:Y:S01]  /*5750*/  ISETP.NE.AND P1, PT, RZ, UR27, PT ;  /* 0x0000001bff007c0c */ /* 0x000fe2000bf25270 */
[----:B------:R-:W-:-:S03]  /*5760*/  @!P0 IMAD.IADD R19, R19, 0x1, -R12 ;  /* 0x0000000113138824 */ /* 0x000fc600078e0a0c */
[----:B------:R-:W-:Y:S02]  /*5770*/  ISETP.GT.U32.AND P0, PT, R13, R16, PT ;  /* 0x000000100d00720c */ /* 0x000fe40003f04070 */
[----:B------:R-:W-:-:S11]  /*5780*/  ISETP.GT.U32.AND P3, PT, R12, R19, PT ;  /* 0x000000130c00720c */ /* 0x000fd60003f64070 */
[----:B------:R-:W-:Y:S01]  /*5790*/  @!P0 IMAD.IADD R16, R16, 0x1, -R13 ;  /* 0x0000000110108824 */ /* 0x000fe200078e0a0d */
[----:B------:R-:W-:Y:S01]  /*57a0*/  ISETP.NE.AND P0, PT, RZ, UR26, PT ;  /* 0x0000001aff007c0c */ /* 0x000fe2000bf05270 */
[----:B------:R-:W-:Y:S02]  /*57b0*/  @!P3 IMAD.IADD R19, R19, 0x1, -R12 ;  /* 0x000000011313b824 */ /* 0x000fe400078e0a0c */
[----:B------:R-:W-:Y:S01]  /*57c0*/  @!P4 IMAD.MOV R16, RZ, RZ, -R16 ;  /* 0x000000ffff10c224 */ /* 0x000fe200078e0a10 */
[----:B------:R-:W-:Y:S01]  /*57d0*/  @!P1 LOP3.LUT R16, RZ, UR27, RZ, 0x33, !PT ;  /* 0x0000001bff109c12 */ /* 0x000fe2000f8e33ff */
[----:B------:R-:W-:-:S04]  /*57e0*/  @!P2 IMAD.MOV R19, RZ, RZ, -R19 ;  /* 0x000000ffff13a224 */ /* 0x000fc800078e0a13 */
[----:B------:R-:W-:-:S04]  /*57f0*/  IMAD.IADD R16, R20, 0x1, -R16 ;  /* 0x0000000114107824 */ /* 0x000fc800078e0a10 */
[----:B------:R-:W-:Y:S02]  /*5800*/  @!P0 LOP3.LUT R19, RZ, UR26, RZ, 0x33, !PT ;  /* 0x0000001aff138c12 */ /* 0x000fe4000f8e33ff */
[----:B-1----:R-:W-:-:S03]  /*5810*/  ISETP.NE.AND P0, PT, R10, 0x1, PT ;  /* 0x000000010a00780c */ /* 0x002fc60003f05270 */
[----:B------:R-:W-:-:S04]  /*5820*/  IMAD.IADD R19, R18, 0x1, -R19 ;  /* 0x0000000112137824 */ /* 0x000fc800078e0a13 */
[----:B------:R-:W-:Y:S01]  /*5830*/  IMAD R18, R16, R19, RZ ;  /* 0x0000001310127224 */ /* 0x000fe200078e02ff */
[----:B------:R-:W-:-:S04]  /*5840*/  SEL R12, R19, R16, !P0 ;  /* 0x00000010130c7207 */ /* 0x000fc80004000000 */
[----:B------:R-:W-:Y:S02]  /*5850*/  SHF.R.S32.HI R15, RZ, 0x1f, R18 ;  /* 0x0000001fff0f7819 */ /* 0x000fe40000011412 */
[----:B------:R-:W-:Y:S02]  /*5860*/  SHF.R.S32.HI R13, RZ, 0x1f, R12 ;  /* 0x0000001fff0d7819 */ /* 0x000fe4000001140c */
.L_x_61:
[----:B------:R-:W-:Y:S05]  /*5870*/  BSYNC.RECONVERGENT B0 ;  /* 0x0000000000007941 */ /* 0x000fea0003800200 */
.L_x_60:
        /* <DEDUP_REMOVED lines=12> */
[----:B------:R-:W1:Y:S01]  /*5940*/  SHFL.UP PT, R16, R10, 0x2, RZ ;  /* 0x044000000a107989 */ /* 0x000e6200000e00ff */
        /* <DEDUP_REMOVED lines=8> */
[----:B--2---:R-:W-:-:S05]  /*59d0*/  SEL R21, R21, RZ, P1 ;  /* 0x000000ff15157207 */ /* 0x004fca0000800000 */
[----:B------:R-:W-:Y:S02]  /*59e0*/  IMAD.X R10, R21, 0x1, R16, P0 ;  /* 0x00000001150a7824 */ /* 0x000fe400000e0610 */
[----:B------:R-:W1:Y:S04]  /*59f0*/  SHFL.UP PT, R21, R20, 0x8, RZ ;  /* 0x0500000014157989 */ /* 0x000e6800000e00ff */
        /* <DEDUP_REMOVED lines=10> */
[----:B------:R-:W-:Y:S01]  /*5aa0*/  IMAD.X R16, R21, 0x1, R24, P0 ;  /* 0x0000000115107824 */ /* 0x000fe200000e0618 */
[----:B------:R-:W-:Y:S01]  /*5ab0*/  IADD3 R10, P0, PT, R19, UR41, RZ ;  /* 0x00000029130a7c10 */ /* 0x000fe2000ff1e0ff */
[----:B------:R-:W-:-:S03]  /*5ac0*/  IMAD.U32 R21, RZ, RZ, UR17 ;  /* 0x00000011ff157e24 */ /* 0x000fc6000f8e00ff */
[----:B------:R-:W-:Y:S02]  /*5ad0*/  IADD3.X R14, PT, PT, R16, UR40, RZ, P0, !PT ;  /* 0x00000028100e7c10 */ /* 0x000fe400087fe4ff */
[----:B------:R-:W-:-:S04]  /*5ae0*/  ISETP.LE.U32.AND P0, PT, R10, UR24, PT ;  /* 0x000000180a007c0c */ /* 0x000fc8000bf03070 */
[----:B------:R-:W-:-:S13]  /*5af0*/  ISETP.GE.U32.AND.EX P0, PT, R21, R14, PT, P0 ;  /* 0x0000000e1500720c */ /* 0x000fda0003f06100 */
[----:B------:R-:W-:-:S04]  /*5b00*/  VOTE.ANY R20, PT, !P0 ;  /* 0x0000000000147806 */ /* 0x000fc800040e0100 */
[----:B------:R-:W-:-:S13]  /*5b10*/  ISETP.NE.AND P0, PT, R20, RZ, PT ;  /* 0x000000ff1400720c */ /* 0x000fda0003f05270 */
[----:B------:R-:W-:Y:S05]  /*5b20*/  @P0 BRA `(.L_x_62) ;  /* 0x00000008004c0947 */ /* 0x000fea0003800000 */
[----:B------:R-:W1:Y:S01]  /*5b30*/  LDC R15, c[0x0][0xbe0] ;  /* 0x0002f800ff0f7b82 */ /* 0x000e620000000800 */
[----:B------:R-:W2:Y:S01]  /*5b40*/  LDCU UR21, c[0x0][0xbe8] ;  /* 0x00017d00ff1577ac */ /* 0x000ea20008000800 */
[----:B------:R-:W3:Y:S01]  /*5b50*/  LDCU.64 UR10, c[0x0][0xba8] ;  /* 0x00017500ff0a77ac */ /* 0x000ee20008000a00 */
[----:B------:R-:W4:Y:S01]  /*5b60*/  LDCU.64 UR8, c[0x0][0xbb0] ;  /* 0x00017600ff0877ac */ /* 0x000f220008000a00 */
[----:B------:R-:W1:Y:S02]  /*5b70*/  LDCU.128 UR4, c[0x0][0xbc0] ;  /* 0x00017800ff0477ac */ /* 0x000e640008000c00 */
[----:B-1234-:R-:W-:-:S13]  /*5b80*/  ISETP.NE.AND P6, PT, R15, 0x1, PT ;  /* 0x000000010f00780c */ /* 0x01efda0003fc5270 */
.L_x_65:
[C---:B------:R-:W-:Y:S01]  /*5b90*/  VIADD R15, R23.reuse, 0x40 ;  /* 0x00000040170f7836 */ /* 0x040fe20000000000 */
[----:B-----5:R-:W-:Y:S01]  /*5ba0*/  MOV R19, R6 ;  /* 0x0000000600137202 */ /* 0x020fe20000000f00 */
[----:B------:R-:W-:Y:S02]  /*5bb0*/  VIADD R23, R23, 0x20 ;  /* 0x0000002017177836 */ /* 0x000fe40000000000 */
[----:B------:R-:W-:Y:S01]  /*5bc0*/  IMAD.MOV.U32 R16, RZ, RZ, R7 ;  /* 0x000000ffff107224 */ /* 0x000fe200078e0007 */
[----:B------:R-:W-:-:S13]  /*5bd0*/  ISETP.GE.AND P0, PT, R15, UR21, PT ;  /* 0x000000150f007c0c */ /* 0x000fda000bf06270 */
[----:B------:R-:W1:Y:S01]  /*5be0*/  @!P0 LDC.64 R20, c[0x0][0xbf0] ;  /* 0x0002fc00ff148b82 */ /* 0x000e620000000a00 */
[----:B------:R-:W2:Y:S01]  /*5bf0*/  SHFL.IDX PT, R14, R14, 0x1f, 0x1f ;  /* 0x03e01f000e0e7f89 */ /* 0x000ea200000e0000 */
[----:B------:R-:W-:Y:S01]  /*5c00*/  BSSY.RECONVERGENT B0, `(.L_x_63) ;  /* 0x000005d000007945 */ /* 0x000fe20003800200 */
[----:B------:R-:W-:Y:S02]  /*5c10*/  HFMA2 R15, -RZ, RZ, 0, 0 ;  /* 0x00000000ff0f7431 */ /* 0x000fe400000001ff */
[----:B------:R-:W3:Y:S01]  /*5c20*/  SHFL.IDX PT, R10, R10, 0x1f, 0x1f ;  /* 0x03e01f000a0a7f89 */ /* 0x000ee200000e0000 */
[----:B-1----:R-:W-:-:S05]  /*5c30*/  @!P0 IMAD.WIDE R20, R23, 0xc, R20 ;  /* 0x0000000c17148825 */ /* 0x002fca00078e0214 */
[----:B------:R1:W5:Y:S04]  /*5c40*/  @!P0 LDG.E R6, desc[UR50][R20.64+0x180] ;  /* 0x0001803214068981 */ /* 0x000368000c1e1900 */
[----:B------:R1:W5:Y:S01]  /*5c50*/  @!P0 LDG.E R7, desc[UR50][R20.64+0x184] ;  /* 0x0001843214078981 */ /* 0x000362000c1e1900 */
[----:B------:R-:W-:Y:S02]  /*5c60*/  ISETP.GE.AND P0, PT, R23, UR21, PT ;  /* 0x0000001517007c0c */ /* 0x000fe4000bf06270 */
[----:B------:R-:W-:-:S11]  /*5c70*/  MOV R18, 0x7fffffff ;  /* 0x7fffffff00127802 */ /* 0x000fd60000000f00 */
[----:B--23--:R-:W-:Y:S05]  /*5c80*/  @P0 BRA `(.L_x_64) ;  /* 0x0000000400500947 */ /* 0x00cfea0003800000 */
[----:B------:R-:W-:-:S04]  /*5c90*/  IADD3 R13, P0, PT, R19, UR18, RZ ;  /* 0x00000012130d7c10 */ /* 0x000fc8000ff1e0ff */
[----:B------:R-:W-:Y:S02]  /*5ca0*/  LEA.HI.X.SX32 R12, R19, UR15, 0x1, P0 ;  /* 0x0000000f130c7c11 */ /* 0x000fe400080f0eff */
[----:B------:R-:W-:-:S04]  /*5cb0*/  IADD3 R19, P0, PT, R16, UR14, RZ ;  /* 0x0000000e10137c10 */ /* 0x000fc8000ff1e0ff */
[----:B------:R-:W-:Y:S02]  /*5cc0*/  LEA.HI.X.SX32 R18, R16, UR13, 0x1, P0 ;  /* 0x0000000d10127c11 */ /* 0x000fe400080f0eff */
[----:B------:R-:W-:-:S05]  /*5cd0*/  IADD3 R16, P0, PT, R13, UR9, RZ ;  /* 0x000000090d107c10 */ /* 0x000fca000ff1e0ff */
[----:B------:R-:W-:Y:S01]  /*5ce0*/  IMAD.X R15, RZ, RZ, R12, P0 ;  /* 0x000000ffff0f7224 */ /* 0x000fe200000e060c */
[----:B-1----:R-:W-:Y:S01]  /*5cf0*/  IADD3 R21, P0, PT, R19, UR7, RZ ;  /* 0x0000000713157c10 */ /* 0x002fe2000ff1e0ff */
        /* <DEDUP_REMOVED lines=10> */
[----:B------:R-:W-:-:S04]  /*5da0*/  IMAD.WIDE.U32 R30, R21, UR4, RZ ;  /* 0x00000004151e7c25 */ /* 0x000fc8000f8e00ff */
[----:B------:R-:W-:Y:S01]  /*5db0*/  IMAD.WIDE.U32.X R28, R15, UR11, R28, P0 ;  /* 0x0000000b0f1c7c25 */ /* 0x000fe200080e041c */
[----:B------:R-:W-:-:S03]  /*5dc0*/  IADD3 RZ, P0, PT, R31, R26, RZ ;  /* 0x0000001a1fff7210 */ /* 0x000fc60007f1e0ff */
[----:B------:R-:W-:-:S04]  /*5dd0*/  IMAD.MOV.U32 R24, RZ, RZ, R27 ;  /* 0x000000ffff187224 */ /* 0x000fc800078e001b */
        /* <DEDUP_REMOVED lines=19> */
[----:B-1----:R-:W-:Y:S01]  /*5f10*/  VIADD R24, R24, 0xffffffe ;  /* 0x0ffffffe18187836 */ /* 0x002fe20000000000 */
[----:B------:R-:W-:-:S05]  /*5f20*/  IABS R16, R4 ;  /* 0x0000000400107213 */ /* 0x000fca0000000000 */
[----:B------:R-:W1:Y:S08]  /*5f30*/  F2I.FTZ.U32.TRUNC.NTZ R25, R24 ;  /* 0x0000001800197305 */ /* 0x000e70000021f000 */
[----:B------:R-:W2:Y:S01]  /*5f40*/  I2F.RP R26, R16 ;  /* 0x00000010001a7306 */ /* 0x000ea20000209400 */
[----:B-1----:R-:W-:Y:S02]  /*5f50*/  IMAD.MOV R15, RZ, RZ, -R25 ;  /* 0x000000ffff0f7224 */ /* 0x002fe400078e0a19 */
[----:B------:R-:W-:-:S02]  /*5f60*/  IMAD.MOV.U32 R24, RZ, RZ, RZ ;  /* 0x000000ffff187224 */ /* 0x000fc400078e00ff */
[----:B------:R-:W-:-:S04]  /*5f70*/  IMAD R15, R15, R18, RZ ;  /* 0x000000120f0f7224 */ /* 0x000fc800078e02ff */
[----:B------:R-:W-:Y:S02]  /*5f80*/  IMAD.HI.U32 R15, R25, R15, R24 ;  /* 0x0000000f190f7227 */ /* 0x000fe400078e0018 */
[----:B--2---:R-:W1:Y:S04]  /*5f90*/  MUFU.RCP R24, R26 ;  /* 0x0000001a00187308 */ /* 0x004e680000001000 */
[----:B------:R-:W-:-:S04]  /*5fa0*/  IMAD.HI.U32 R15, R15, R13, RZ ;  /* 0x0000000d0f0f7227 */ /* 0x000fc800078e00ff */
[----:B------:R-:W-:Y:S01]  /*5fb0*/  IMAD R21, R15, R12, R13 ;  /* 0x0000000c0f157224 */ /* 0x000fe200078e020d */
[----:B------:R-:W-:-:S04]  /*5fc0*/  IABS R13, R19 ;  /* 0x00000013000d7213 */ /* 0x000fc80000000000 */
[----:B------:R-:W-:Y:S01]  /*5fd0*/  ISETP.GT.U32.AND P0, PT, R18, R21, PT ;  /* 0x000000151200720c */ /* 0x000fe20003f04070 */
[----:B-1----:R-:W-:-:S04]  /*5fe0*/  VIADD R24, R24, 0xffffffe ;  /* 0x0ffffffe18187836 */ /* 0x002fc80000000000 */
[----:B------:R-:W1:Y:S08]  /*5ff0*/  F2I.FTZ.U32.TRUNC.NTZ R25, R24 ;  /* 0x0000001800197305 */ /* 0x000e70000021f000 */
[----:B------:R-:W-:Y:S02]  /*6000*/  @!P0 IMAD.IADD R21, R21, 0x1, -R18 ;  /* 0x0000000115158824 */ /* 0x000fe400078e0a12 */
[----:B-1----:R-:W-:-:S02]  /*6010*/  IMAD.MOV R12, RZ, RZ, -R25 ;  /* 0x000000ffff0c7224 */ /* 0x002fc400078e0a19 */
        /* <DEDUP_REMOVED lines=21> */
[----:B------:R-:W-:-:S05]  /*6170*/  @!P0 LOP3.LUT R13, RZ, UR26, RZ, 0x33, !PT ;  /* 0x0000001aff0d8c12 */ /* 0x000fca000f8e33ff */
[----:B------:R-:W-:-:S05]  /*6180*/  IMAD.IADD R13, R19, 0x1, -R13 ;  /* 0x00000001130d7824 */ /* 0x000fca00078e0a0d */
[CC--:B------:R-:W-:Y:S01]  /*6190*/  SEL R12, R13.reuse, R18.reuse, !P6 ;  /* 0x000000120d0c7207 */ /* 0x0c0fe20007000000 */
[----:B------:R-:W-:-:S03]  /*61a0*/  IMAD R18, R13, R18, RZ ;  /* 0x000000120d127224 */ /* 0x000fc600078e02ff */
[----:B------:R-:W-:Y:S02]  /*61b0*/  SHF.R.S32.HI R13, RZ, 0x1f, R12 ;  /* 0x0000001fff0d7819 */ /* 0x000fe4000001140c */
[----:B------:R-:W-:Y:S02]  /*61c0*/  SHF.R.S32.HI R15, RZ, 0x1f, R18 ;  /* 0x0000001fff0f7819 */ /* 0x000fe40000011412 */
.L_x_64:
[----:B------:R-:W-:Y:S05]  /*61d0*/  BSYNC.RECONVERGENT B0 ;  /* 0x0000000000007941 */ /* 0x000fea0003800200 */
.L_x_63:
[----:B------:R-:W2:Y:S01]  /*61e0*/  SHFL.UP PT, R19, R18, 0x1, RZ ;  /* 0x0420000012137989 */ /* 0x000ea200000e00ff */
[----:B------:R-:W-:Y:S02]  /*61f0*/  R2UR UR41, R10 ;  /* 0x000000000a2972ca */ /* 0x000fe400000e0000 */
[----:B------:R-:W-:Y:S01]  /*6200*/  R2UR UR40, R14 ;  /* 0x000000000e2872ca */ /* 0x000fe200000e0000 */
[----:B------:R-:W3:Y:S01]  /*6210*/  SHFL.UP PT, R16, R15, 0x1, RZ ;  /* 0x042000000f107989 */ /* 0x000ee200000e00ff */
[----:B--2---:R-:W-:Y:S02]  /*6220*/  SEL R19, R19, RZ, P5 ;  /* 0x000000ff13137207 */ /* 0x004fe40002800000 */
[----:B---3--:R-:W-:Y:S02]  /*6230*/  SEL R16, R16, RZ, P5 ;  /* 0x000000ff10107207 */ /* 0x008fe40002800000 */
[----:B------:R-:W-:-:S05]  /*6240*/  IADD3 R19, P0, PT, R19, R18, RZ ;  /* 0x0000001213137210 */ /* 0x000fca0007f1e0ff */
[----:B------:R-:W-:Y:S01]  /*6250*/  IMAD.X R16, R16, 0x1, R15, P0 ;  /* 0x0000000110107824 */ /* 0x000fe200000e060f */
[----:B-1----:R-:W1:Y:S04]  /*6260*/  SHFL.UP PT, R20, R19, 0x2, RZ ;  /* 0x0440000013147989 */ /* 0x002e6800000e00ff */
        /* <DEDUP_REMOVED lines=16> */
[----:B------:R-:W-:Y:S02]  /*6370*/  IMAD.X R20, R19, 0x1, R22, P0 ;  /* 0x0000000113147824 */ /* 0x000fe400000e0616 */
[----:B------:R-:W1:Y:S04]  /*6380*/  SHFL.UP PT, R19, R24, 0x10, RZ ;  /* 0x0600000018137989 */ /* 0x000e6800000e00ff */
[----:B------:R-:W2:Y:S01]  /*6390*/  SHFL.UP PT, R21, R20, 0x10, RZ ;  /* 0x0600000014157989 */ /* 0x000ea200000e00ff */
[----:B-1----:R-:W-:Y:S02]  /*63a0*/  SEL R19, R19, RZ, P3 ;  /* 0x000000ff13137207 */ /* 0x002fe40001800000 */
[----:B--2---:R-:W-:Y:S02]  /*63b0*/  SEL R21, R21, RZ, P3 ;  /* 0x000000ff15157207 */ /* 0x004fe40001800000 */
[----:B------:R-:W-:-:S05]  /*63c0*/  IADD3 R19, P0, PT, R19, R24, RZ ;  /* 0x0000001813137210 */ /* 0x000fca0007f1e0ff */
        /* <DEDUP_REMOVED lines=8> */
[----:B------:R-:W-:Y:S05]  /*6450*/  @!P0 BRA `(.L_x_65) ;  /* 0xfffffff400cc8947 */ /* 0x000fea000383ffff */
.L_x_62:
        /* <DEDUP_REMOVED lines=9> */
[----:B------:R-:W-:-:S03]  /*64f0*/  IADD3 R10, P1, P0, R19, UR41, -R18 ;  /* 0x00000029130a7c10 */ /* 0x000fc6000f83e812 */
[----:B------:R-:W-:Y:S01]  /*6500*/  SHFL.IDX PT, R18, R18, R25, 0x1f ;  /* 0x00001f1912127589 */ /* 0x000fe200000e0000 */
[----:B------:R-:W-:-:S03]  /*6510*/  IADD3.X R14, PT, PT, R16, UR40, ~R15, P1, P0 ;  /* 0x00000028100e7c10 */ /* 0x000fc60008fe0c0f */
[----:B------:R-:W2:Y:S04]  /*6520*/  SHFL.IDX PT, R10, R10, R25, 0x1f ;  /* 0x00001f190a0a7589 */ /* 0x000ea800000e0000 */
[----:B------:R-:W3:Y:S04]  /*6530*/  SHFL.IDX PT, R14, R14, R25, 0x1f ;  /* 0x00001f190e0e7589 */ /* 0x000ee800000e0000 */
[----:B------:R1:W4:Y:S04]  /*6540*/  SHFL.IDX PT, R15, R15, R25, 0x1f ;  /* 0x00001f190f0f7589 */ /* 0x00032800000e0000 */
[----:B------:R1:W1:Y:S04]  /*6550*/  SHFL.IDX PT, R13, R13, R25, 0x1f ;  /* 0x00001f190d0d7589 */ /* 0x00026800000e0000 */
[----:B------:R1:W1:Y:S01]  /*6560*/  SHFL.IDX PT, R12, R12, R25, 0x1f ;  /* 0x00001f190c0c7589 */ /* 0x00026200000e0000 */
[----:B--2---:R-:W-:-:S02]  /*6570*/  R2UR UR41, R10 ;  /* 0x000000000a2972ca */ /* 0x004fc400000e0000 */
[----:B---3--:R-:W-:Y:S01]  /*6580*/  R2UR UR40, R14 ;  /* 0x000000000e2872ca */ /* 0x008fe200000e0000 */
[----:B------:R-:W-:-:S14]  /*6590*/  IMAD.MOV.U32 R14, RZ, RZ, R18 ;  /* 0x000000ffff0e7224 */ /* 0x000fdc00078e0012 */
.L_x_59:
[----:B------:R-:W2:Y:S01]  /*65a0*/  LDCU UR4, c[0x0][0xbe8] ;  /* 0x00017d00ff0477ac */ /* 0x000ea20008000800 */
[----:B------:R-:W-:Y:S01]  /*65b0*/  IMAD.MOV.U32 R18, RZ, RZ, -0x1 ;  /* 0xffffffffff127424 */ /* 0x000fe200078e00ff */
[----:B------:R-:W-:Y:S02]  /*65c0*/  MOV R10, 0xffffffff ;  /* 0xffffffff000a7802 */ /* 0x000fe40000000f00 */
[----:B--2---:R-:W-:-:S13]  /*65d0*/  ISETP.GE.AND P0, PT, R21, UR4, PT ;  /* 0x0000000415007c0c */ /* 0x004fda000bf06270 */
[----:B------:R-:W-:Y:S05]  /*65e0*/  @P0 BRA `(.L_x_58) ;  /* 0x0000000000f00947 */ /* 0x000fea0003800000 */
[----:B------:R-:W2:Y:S01]  /*65f0*/  LDCU UR9, c[0x0][0xb98] ;  /* 0x00017300ff0977ac */ /* 0x000ea20008000800 */
[----:B------:R-:W1:Y:S01]  /*6600*/  LDCU UR7, c[0x0][0xb88] ;  /* 0x00017100ff0777ac */ /* 0x000e620008000800 */
[----:B------:R-:W3:Y:S01]  /*6610*/  LDCU UR5, c[0x0][0xbdc] ;  /* 0x00017b80ff0577ac */ /* 0x000ee20008000800 */
[----:B------:R-:W-:-:S04]  /*6620*/  UIADD3 UR11, UP0, UPT, -UR41, UR24, URZ ;  /* 0x00000018290b7290 */ /* 0x000fc8000ff1e1ff */
[----:B------:R-:W-:-:S04]  /*6630*/  UIADD3.X UR10, UPT, UPT, ~UR40, UR17, URZ, UP0, !UPT ;  /* 0x00000011280a7290 */ /* 0x000fc800087fe5ff */
[----:B--2---:R-:W-:Y:S01]  /*6640*/  USHF.R.U32.HI UR8, URZ, UR9, UR10 ;  /* 0x00000009ff087299 */ /* 0x004fe2000801160a */
[--C-:B-1----:R-:W-:Y:S01]  /*6650*/  SHF.R.U32.HI R3, RZ, UR7, R13.reuse ;  /* 0x00000007ff037c19 */ /* 0x102fe2000801160d */
[----:B------:R-:W-:Y:S01]  /*6660*/  USHF.R.U64 UR11, UR11, UR9, UR10 ;  /* 0x000000090b0b7299 */ /* 0x000fe2000800120a */
[----:B------:R-:W-:Y:S01]  /*6670*/  SHF.R.U64 R16, R12, UR7, R13 ;  /* 0x000000070c107c19 */ /* 0x000fe2000800120d */
[----:B------:R-:W-:Y:S02]  /*6680*/  USHF.R.U32.HI UR6, URZ, UR7, UR8 ;  /* 0x00000007ff067299 */ /* 0x000fe40008011608 */
[----:B------:R-:W-:Y:S02]  /*6690*/  USHF.R.U64 UR8, UR11, UR7, UR8 ;  /* 0x000000070b087299 */ /* 0x000fe40008001208 */
[----:B---3--:R-:W-:Y:S02]  /*66a0*/  USHF.R.U32.HI UR4, URZ, UR5, UR6 ;  /* 0x00000005ff047299 */ /* 0x008fe40008011606 */
[----:B------:R-:W-:-:S04]  /*66b0*/  USHF.R.U64 UR5, UR8, UR5, UR6 ;  /* 0x0000000508057299 */ /* 0x000fc80008001206 */
[----:B------:R-:W-:-:S04]  /*66c0*/  LOP3.LUT R2, R3, UR4, RZ, 0xfc, !PT ;  /* 0x0000000403027c12 */ /* 0x000fc8000f8efcff */
[----:B------:R-:W-:-:S13]  /*66d0*/  ISETP.NE.U32.AND P0, PT, R2, RZ, PT ;  /* 0x000000ff0200720c */ /* 0x000fda0003f05070 */
[----:B------:R-:W-:Y:S05]  /*66e0*/  @P0 BRA `(.L_x_66) ;  /* 0x0000000000540947 */ /* 0x000fea0003800000 */
[----:B------:R-:W1:Y:S01]  /*66f0*/  I2F.U32.RP R18, R16 ;  /* 0x0000001000127306 */ /* 0x000e620000209000 */
[----:B------:R-:W-:-:S07]  /*6700*/  ISETP.NE.U32.AND P1, PT, R16, RZ, PT ;  /* 0x000000ff1000720c */ /* 0x000fce0003f25070 */
[----:B-1----:R-:W1:Y:S02]  /*6710*/  MUFU.RCP R10, R18 ;  /* 0x00000012000a7308 */ /* 0x002e640000001000 */
[----:B-1----:R-:W-:-:S06]  /*6720*/  IADD3 R10, PT, PT, R10, 0xffffffe, RZ ;  /* 0x0ffffffe0a0a7810 */ /* 0x002fcc0007ffe0ff */
[----:B------:R1:W2:Y:S02]  /*6730*/  F2I.FTZ.U32.TRUNC.NTZ R11, R10 ;  /* 0x0000000a000b7305 */ /* 0x0002a4000021f000 */
[----:B-1----:R-:W-:Y:S02]  /*6740*/  HFMA2 R10, -RZ, RZ, 0, 0 ;  /* 0x00000000ff0a7431 */ /* 0x002fe400000001ff */
[----:B--2---:R-:W-:-:S04]  /*6750*/  IMAD.MOV R2, RZ, RZ, -R11 ;  /* 0x000000ffff027224 */ /* 0x004fc800078e0a0b */
[----:B------:R-:W-:-:S04]  /*6760*/  IMAD R2, R2, R16, RZ ;  /* 0x0000001002027224 */ /* 0x000fc800078e02ff */
[----:B------:R-:W-:-:S06]  /*6770*/  IMAD.HI.U32 R2, R11, R2, R10 ;  /* 0x000000020b027227 */ /* 0x000fcc00078e000a */
[----:B------:R-:W-:-:S04]  /*6780*/  IMAD.HI.U32 R20, R2, UR5, RZ ;  /* 0x0000000502147c27 */ /* 0x000fc8000f8e00ff */
[----:B------:R-:W-:-:S04]  /*6790*/  IMAD.MOV R3, RZ, RZ, -R20 ;  /* 0x000000ffff037224 */ /* 0x000fc800078e0a14 */
[----:B------:R-:W-:-:S05]  /*67a0*/  IMAD R3, R16, R3, UR5 ;  /* 0x0000000510037e24 */ /* 0x000fca000f8e0203 */
[----:B------:R-:W-:-:S13]  /*67b0*/  ISETP.GE.U32.AND P0, PT, R3, R16, PT ;  /* 0x000000100300720c */ /* 0x000fda0003f06070 */
[----:B------:R-:W-:Y:S01]  /*67c0*/  @P0 IADD3 R3, PT, PT, R3, -R16, RZ ;  /* 0x8000001003030210 */ /* 0x000fe20007ffe0ff */
[----:B------:R-:W-:-:S03]  /*67d0*/  @P0 VIADD R20, R20, 0x1 ;  /* 0x0000000114140836 */ /* 0x000fc60000000000 */
[----:B------:R-:W-:-:S13]  /*67e0*/  ISETP.GE.U32.AND P2, PT, R3, R16, PT ;  /* 0x000000100300720c */ /* 0x000fda0003f46070 */
[----:B------:R-:W-:Y:S02]  /*67f0*/  @P2 IADD3 R20, PT, PT, R20, 0x1, RZ ;  /* 0x0000000114142810 */ /* 0x000fe40007ffe0ff */
[----:B------:R-:W-:-:S04]  /*6800*/  @!P1 LOP3.LUT R20, RZ, R16, RZ, 0x33, !PT ;  /* 0x00000010ff149212 */ /* 0x000fc800078e33ff */
[----:B------:R-:W-:-:S05]  /*6810*/  IADD3 R19, PT, PT, -R20, RZ, RZ ;  /* 0x000000ff14137210 */ /* 0x000fca0007ffe1ff */
[----:B------:R-:W-:Y:S01]  /*6820*/  IMAD R19, R16, R19, UR5 ;  /* 0x0000000510137e24 */ /* 0x000fe2000f8e0213 */
[----:B------:R-:W-:Y:S06]  /*6830*/  BRA `(.L_x_67) ;  /* 0x0000000000187947 */ /* 0x000fec0003800000 */
.L_x_66:
[----:B------:R-:W-:Y:S01]  /*6840*/  IMAD.U32 R19, RZ, RZ, UR5 ;  /* 0x00000005ff137e24 */ /* 0x000fe2000f8e00ff */
[----:B------:R-:W-:Y:S02]  /*6850*/  MOV R18, UR4 ;  /* 0x0000000400127c02 */ /* 0x000fe40008000f00 */
[----:B------:R-:W-:Y:S02]  /*6860*/  MOV R2, 0x6880 ;  /* 0x0000688000027802 */ /* 0x000fe40000000f00 */
[----:B----45:R-:W-:Y:S05]  /*6870*/  CALL.REL.NOINC `(.L_x_68) ;  /* 0x000000c400ac7944 */ /* 0x030fea0003c00000 */
[----:B------:R-:W-:-:S05]  /*6880*/  IADD3 R19, PT, PT, -R20, RZ, RZ ;  /* 0x000000ff14137210 */ /* 0x000fca0007ffe1ff */
[----:B------:R-:W-:-:S07]  /*6890*/  IMAD R19, R16, R19, UR5 ;  /* 0x0000000510137e24 */ /* 0x000fce000f8e0213 */
.L_x_67:
[----:B------:R-:W1:Y:S01]  /*68a0*/  LDC R11, c[0x0][0xbdc] ;  /* 0x0002f700ff0b7b82 */ /* 0x000e620000000800 */
[----:B------:R-:W-:Y:S01]  /*68b0*/  ULOP3.LUT UR8, UR8, UR12, URZ, 0xc0, !UPT ;  /* 0x0000000c08087292 */ /* 0x000fe2000f8ec0ff */
[----:B------:R-:W-:Y:S01]  /*68c0*/  PLOP3.LUT P1, PT, PT, PT, PT, 0x8, 0x80 ;  /* 0x000000000080781c */ /* 0x000fe20003f2e170 */
[----:B------:R-:W-:-:S05]  /*68d0*/  ULOP3.LUT UR11, UR19, UR11, URZ, 0xc0, !UPT ;  /* 0x0000000b130b7292 */ /* 0x000fca000f8ec0ff */
[----:B------:R-:W2:Y:S08]  /*68e0*/  LDC R2, c[0x0][0xb80] ;  /* 0x0002e000ff027b82 */ /* 0x000eb00000000800 */
[----:B------:R-:W3:Y:S08]  /*68f0*/  LDC R3, c[0x0][0xb90] ;  /* 0x0002e400ff037b82 */ /* 0x000ef00000000800 */
[----:B------:R-:W4:Y:S01]  /*6900*/  LDC R10, c[0x0][0xbe0] ;  /* 0x0002f800ff0a7b82 */ /* 0x000f220000000800 */
[----:B-1----:R-:W-:-:S05]  /*6910*/  SHF.L.U32 R11, R20, R11, RZ ;  /* 0x0000000b140b7219 */ /* 0x002fca00000006ff */
[----:B------:R-:W-:Y:S01]  /*6920*/  VIADD R16, R11, UR8 ;  /* 0x000000080b107c36 */ /* 0x000fe20008000000 */
[----:B------:R-:W-:Y:S01]  /*6930*/  P2R R11, PR, RZ, 0x2 ;  /* 0x00000002ff0b7803 */ /* 0x000fe20000000000 */
[----:B--2---:R-:W-:Y:S02]  /*6940*/  IMAD R19, R19, R2, UR11 ;  /* 0x0000000b13137e24 */ /* 0x004fe4000f8e0202 */
[----:B---3--:R-:W-:Y:S02]  /*6950*/  IMAD R16, R16, R3, UR32 ;  /* 0x0000002010107e24 */ /* 0x008fe4000f8e0203 */
[----:B------:R-:W-:Y:S01]  /*6960*/  IMAD.MOV.U32 R3, RZ, RZ, 0x1 ;  /* 0x00000001ff037424 */ /* 0x000fe200078e00ff */
[----:B----4-:R-:W-:Y:S01]  /*6970*/  ISETP.NE.AND P0, PT, R10, 0x1, PT ;  /* 0x000000010a00780c */ /* 0x010fe20003f05270 */
[----:B------:R-:W-:-:S03]  /*6980*/  IMAD.MOV.U32 R10, RZ, RZ, R21 ;  /* 0x000000ffff0a7224 */ /* 0x000fc600078e0015 */
[----:B------:R-:W-:Y:S02]  /*6990*/  SEL R2, R16, R19, !P0 ;  /* 0x0000001310027207 */ /* 0x000fe40004000000 */
[----:B------:R-:W-:Y:S02]  /*69a0*/  SEL R18, R19, R16, !P0 ;  /* 0x0000001013127207 */ /* 0x000fe40004000000 */
.L_x_58:
[----:B------:R-:W-:-:S09]  /*69b0*/  UISETP.NE.AND UP0, UPT, UR37, 0x1, UPT ;  /* 0x000000012500788c */ /* 0x000fd2000bf05270 */
[----:B------:R-:W-:Y:S05]  /*69c0*/  BRA.U !UP0, `(.L_x_69) ;  /* 0x0000000108047547 */ /* 0x000fea000b800000 */
[----:B------:R-:W-:Y:S05]  /*69d0*/  BPT.TRAP 0x1 ;  /* 0x000000040000795c */ /* 0x000fea0000300000 */
.L_x_69:
[----:B------:R-:W2:Y:S01]  /*69e0*/  S2UR UR4, SR_CgaCtaId ;  /* 0x00000000000479c3 */ /* 0x000ea20000008800 */
[----:B------:R-:W-:Y:S01]  /*69f0*/  UMOV UR5, 0x400 ;  /* 0x0000040000057882 */ /* 0x000fe20000000000 */
[----:B------:R-:W-:Y:S01]  /*6a00*/  SHF.L.U32 R16, R0, 0x1f, RZ ;  /* 0x0000001f00107819 */ /* 0x000fe200000006ff */
[----:B------:R-:W-:Y:S01]  /*6a10*/  VIADD R19, R9, 0x1 ;  /* 0x0000000109137836 */ /* 0x000fe20000000000 */
[----:B------:R-:W-:Y:S01]  /*6a20*/  ISETP.NE.AND P1, PT, R17, R10, PT ;  /* 0x0000000a1100720c */ /* 0x000fe20003f25270 */
[----:B--2---:R-:W-:-:S04]  /*6a30*/  ULEA UR4, UR4, UR5, 0x18 ;  /* 0x0000000504047291 */ /* 0x004fc8000f8ec0ff */
[----:B------:R-:W-:-:S09]  /*6a40*/  ULEA UR4, UR20, UR4, 0x3 ;  /* 0x0000000414047291 */ /* 0x000fd2000f8e18ff */
[----:B------:R-:W2:Y:S02]  /*6a50*/  SYNCS.PHASECHK.TRANS64.TRYWAIT P0, [UR4+0x100], R16 ;  /* 0x00010010ff0075a7 */ /* 0x000ea40008001104 */
[----:B--2---:R-:W-:Y:S05]  /*6a60*/  @!P0 BRA `(.L_x_70) ;  /* 0x000000b400208947 */ /* 0x004fea0003800000 */
.L_x_259:
[----:B------:R-:W-:Y:S01]  /*6a70*/  ELECT P0, URZ, PT ;  /* 0x0000000000ff782f */ /* 0x000fe20003800000 */
[----:B------:R-:W-:Y:S01]  /*6a80*/  @!P1 IMAD.MOV R19, RZ, RZ, R9 ;  /* 0x000000ffff139224 */ /* 0x000fe200078e0209 */
[----:B------:R-:W-:Y:S01]  /*6a90*/  BSSY.RECONVERGENT B0, `(.L_x_71) ;  /* 0x0000017000007945 */ /* 0x000fe20003800200 */
[----:B------:R-:W-:-:S03]  /*6aa0*/  ISETP.NE.AND P2, PT, R11, RZ, PT ;  /* 0x000000ff0b00720c */ /* 0x000fc60003f45270 */
[----:B------:R-:W-:-:S07]  /*6ab0*/  PRMT R9, R19, 0x7610, R9 ;  /* 0x0000761013097816 */ /* 0x000fce0000000009 */
[----:B------:R-:W-:Y:S05]  /*6ac0*/  @!P0 BRA `(.L_x_72) ;  /* 0x00000000004c8947 */ /* 0x000fea0003800000 */
[----:B------:R-:W-:Y:S01]  /*6ad0*/  PLOP3.LUT P0, PT, P1, P2, PT, 0x20, 0x2 ;  /* 0x000000000002781c */ /* 0x000fe20000f04470 */
[----:B------:R-:W-:Y:S01]  /*6ae0*/  UIMAD UR5, UR20, 0x14, UR36 ;  /* 0x00000014140578a4 */ /* 0x000fe2000f8e0224 */
[----:B------:R-:W-:Y:S02]  /*6af0*/  SEL R11, R9, RZ, !P2 ;  /* 0x000000ff090b7207 */ /* 0x000fe40005000000 */
[----:B--2---:R-:W-:-:S04]  /*6b00*/  SEL R16, RZ, 0x1, !P0 ;  /* 0x00000001ff107807 */ /* 0x004fc80004000000 */
[----:B------:R-:W-:Y:S02]  /*6b10*/  PRMT R11, R16, 0x5410, R11 ;  /* 0x00005410100b7816 */ /* 0x000fe4000000000b */
[----:B------:R2:W-:Y:S04]  /*6b20*/  STS [UR5], R2 ;  /* 0x00000002ff007988 */ /* 0x0005e80008000805 */
[----:B------:R2:W-:Y:S04]  /*6b30*/  STS [UR5+0x4], R18 ;  /* 0x00000412ff007988 */ /* 0x0005e80008000805 */
[----:B------:R2:W-:Y:S04]  /*6b40*/  STS [UR5+0xc], R3 ;  /* 0x00000c03ff007988 */ /* 0x0005e80008000805 */
[----:B------:R2:W-:Y:S04]  /*6b50*/  STS [UR5+0x10], R11 ;  /* 0x0000100bff007988 */ /* 0x0005e80008000805 */
[----:B------:R2:W-:Y:S01]  /*6b60*/  STS [UR5+0x8], R10 ;  /* 0x0000080aff007988 */ /* 0x0005e20008000805 */
[----:B------:R-:W-:Y:S01]  /*6b70*/  @!PT LDS RZ, [RZ] ;  /* 0x00000000fffff984 */ /* 0x000fe20000000800 */
[----:B------:R-:W-:Y:S01]  /*6b80*/  @!PT LDS RZ, [RZ] ;  /* 0x00000000fffff984 */ /* 0x000fe20000000800 */
[----:B------:R-:W-:Y:S01]  /*6b90*/  @!PT LDS RZ, [RZ] ;  /* 0x00000000fffff984 */ /* 0x000fe20000000800 */
[----:B------:R-:W-:Y:S01]  /*6ba0*/  @!PT LDS RZ, [RZ] ;  /* 0x00000000fffff984 */ /* 0x000fe20000000800 */
[----:B------:R3:W-:Y:S06]  /*6bb0*/  MEMBAR.ALL.CTA ;  /* 0x0000000000007992 */ /* 0x0007ec0000008000 */
[----:B---3--:R-:W3:Y:S01]  /*6bc0*/  FENCE.VIEW.ASYNC.S ;  /* 0x00000000000073c6 */ /* 0x008ee20000000000 */
[----:B------:R-:W-:Y:S05]  /*6bd0*/  BRA.U !UP0, `(.L_x_73) ;  /* 0x0000000108047547 */ /* 0x000fea000b800000 */
[----:B------:R-:W-:Y:S05]  /*6be0*/  BPT.TRAP 0x1 ;  /* 0x000000040000795c */ /* 0x000fea0000300000 */
.L_x_73:
[----:B---3--:R-:W-:Y:S01]  /*6bf0*/  SYNCS.ARRIVE.TRANS64.A1T0 RZ, [UR4+0xc0], RZ ;  /* 0x0000c0ffffff79a7 */ /* 0x008fe20008100004 */
.L_x_72:
[----:B------:R-:W-:Y:S05]  /*6c00*/  BSYNC.RECONVERGENT B0 ;  /* 0x0000000000007941 */ /* 0x000fea0003800200 */
.L_x_71:
[----:B------:R-:W-:Y:S01]  /*6c10*/  UIADD3 UR20, UPT, UPT, UR20, 0x1, URZ ;  /* 0x0000000114147890 */ /* 0x000fe2000fffe0ff */
[----:B--2---:R-:W-:-:S03]  /*6c20*/  MOV R17, R10 ;  /* 0x0000000a00117202 */ /* 0x004fc60000000f00 */
[----:B------:R-:W-:-:S04]  /*6c30*/  UISETP.NE.AND UP0, UPT, UR20, 0x8, UPT ;  /* 0x000000081400788c */ /* 0x000fc8000bf05270 */
[----:B------:R-:W-:Y:S02]  /*6c40*/  USEL UR4, URZ, 0x1, UP0 ;  /* 0x00000001ff047887 */ /* 0x000fe40008000000 */
[----:B------:R-:W-:-:S04]  /*6c50*/  USEL UR20, UR20, URZ, UP0 ;  /* 0x000000ff14147287 */ /* 0x000fc80008000000 */
[----:B------:R-:W-:Y:S01]  /*6c60*/  LOP3.LUT R0, R0, UR4, RZ, 0x3c, !PT ;  /* 0x0000000400007c12 */ /* 0x000fe2000f8e3cff */
[----:B------:R-:W-:Y:S07]  /*6c70*/  @!P2 BRA `(.L_x_74) ;  /* 0xffffffe40008a947 */ /* 0x000fee000383ffff */
[----:B------:R-:W-:Y:S01]  /*6c80*/  HFMA2 R9, -RZ, RZ, 0, 0 ;  /* 0x00000000ff097431 */ /* 0x000fe200000001ff */
[----:B------:R-:W-:Y:S02]  /*6c90*/  PRMT R11, RZ, 0x7610, R11 ;  /* 0x00007610ff0b7816 */ /* 0x000fe4000000000b */
.L_x_90:
[----:B--2---:R-:W2:Y:S01]  /*6ca0*/  LDC.64 R2, c[0x0][0xbd0] ;  /* 0x0002f400ff027b82 */ /* 0x004ea20000000a00 */
[----:B------:R-:W-:Y:S01]  /*6cb0*/  UIADD3 UR24, UP0, UPT, UR24, UR30, URZ ;  /* 0x0000001e18187290 */ /* 0x000fe2000ff1e0ff */
[----:B------:R-:W-:Y:S01]  /*6cc0*/  ISETP.NE.AND P1, PT, RZ, UR16, PT ;  /* 0x00000010ff007c0c */ /* 0x000fe2000bf25270 */
[----:B------:R-:W-:Y:S01]  /*6cd0*/  IMAD.MOV.U32 R23, RZ, RZ, RZ ;  /* 0x000000ffff177224 */ /* 0x000fe200078e00ff */
[----:B------:R-:W-:Y:S01]  /*6ce0*/  PLOP3.LUT P2, PT, PT, PT, PT, 0x80, 0x8 ;  /* 0x000000000008781c */ /* 0x000fe20003f4f070 */
[----:B------:R-:W-:Y:S01]  /*6cf0*/  UIADD3.X UR17, UPT, UPT, UR17, UR25, URZ, UP0, !UPT ;  /* 0x0000001911117290 */ /* 0x000fe200087fe4ff */
[----:B------:R-:W-:Y:S02]  /*6d00*/  IMAD.MOV.U32 R22, RZ, RZ, -0x1 ;  /* 0xffffffffff167424 */ /* 0x000fe400078e00ff */
[----:B------:R-:W-:Y:S01]  /*6d10*/  P2R R24, PR, RZ, 0x4 ;  /* 0x00000004ff187803 */ /* 0x000fe20000000000 */
[----:B------:R-:W-:Y:S01]  /*6d20*/  IMAD.MOV.U32 R16, RZ, RZ, -0x1 ;  /* 0xffffffffff107424 */ /* 0x000fe200078e00ff */
[----:B--2---:R-:W-:Y:S01]  /*6d30*/  ISETP.LE.U32.AND P0, PT, R2, UR24, PT ;  /* 0x0000001802007c0c */ /* 0x004fe2000bf03070 */
[----:B------:R-:W-:-:S05]  /*6d40*/  IMAD.U32 R2, RZ, RZ, UR17 ;  /* 0x00000011ff027e24 */ /* 0x000fca000f8e00ff */
[----:B------:R-:W-:Y:S01]  /*6d50*/  ISETP.GE.U32.AND.EX P0, PT, R2, R3, PT, P0 ;  /* 0x000000030200720c */ /* 0x000fe20003f06100 */
[----:B------:R-:W-:-:S12]  /*6d60*/  IMAD.MOV.U32 R3, RZ, RZ, -0x1 ;  /* 0xffffffffff037424 */ /* 0x000fd800078e00ff */
[----:B------:R-:W-:Y:S05]  /*6d70*/  @P0 BRA P1, `(.L_x_75) ;  /* 0x0000001800080947 */ /* 0x000fea0000800000 */
[----:B------:R-:W-:Y:S01]  /*6d80*/  IADD3 R3, P1, PT, R14, UR41, RZ ;  /* 0x000000290e037c10 */ /* 0x000fe2000ff3e0ff */
[----:B------:R-:W-:-:S03]  /*6d90*/  IMAD.U32 R2, RZ, RZ, UR17 ;  /* 0x00000011ff027e24 */ /* 0x000fc6000f8e00ff */
[----:B------:R-:W-:Y:S02]  /*6da0*/  ISETP.LE.U32.AND P0, PT, R3, UR24, PT ;  /* 0x0000001803007c0c */ /* 0x000fe4000bf03070 */
[----:B----4-:R-:W-:-:S04]  /*6db0*/  IADD3.X R3, PT, PT, R15, UR40, RZ, P1, !PT ;  /* 0x000000280f037c10 */ /* 0x010fc80008ffe4ff */
[----:B------:R-:W-:-:S13]  /*6dc0*/  ISETP.GE.U32.AND.EX P0, PT, R2, R3, PT, P0 ;  /* 0x000000030200720c */ /* 0x000fda0003f06100 */
[----:B------:R-:W-:Y:S05]  /*6dd0*/  @!P0 BRA `(.L_x_76) ;  /* 0x0000001000e88947 */ /* 0x000fea0003800000 */
[----:B------:R-:W2:Y:S01]  /*6de0*/  LDCU UR21, c[0x0][0xbe8] ;  /* 0x00017d00ff1577ac */ /* 0x000ea20008000800 */
[----:B------:R-:W-:Y:S01]  /*6df0*/  IMAD.IADD R21, R8, 0x1, R21 ;  /* 0x0000000108157824 */ /* 0x000fe200078e0215 */
[----:B-----5:R-:W-:Y:S01]  /*6e00*/  MOV R16, R6 ;  /* 0x0000000600107202 */ /* 0x020fe20000000f00 */
[----:B------:R-:W-:Y:S02]  /*6e10*/  IMAD.MOV.U32 R15, RZ, RZ, R7 ;  /* 0x000000ffff0f7224 */ /* 0x000fe400078e0007 */
[----:B------:R-:W-:-:S05]  /*6e20*/  VIADD R2, R21, 0x20 ;  /* 0x0000002015027836 */ /* 0x000fca0000000000 */
[----:B--2---:R-:W-:-:S13]  /*6e30*/  ISETP.GE.AND P0, PT, R2, UR21, PT ;  /* 0x0000001502007c0c */ /* 0x004fda000bf06270 */
[----:B------:R-:W2:Y:S01]  /*6e40*/  @!P0 LDC.64 R2, c[0x0][0xbf0] ;  /* 0x0002fc00ff028b82 */ /* 0x000ea20000000a00 */
[----:B------:R-:W-:Y:S01]  /*6e50*/  BSSY.RECONVERGENT B0, `(.L_x_77) ;  /* 0x0000061000007945 */ /* 0x000fe20003800200 */
[----:B------:R-:W-:Y:S01]  /*6e60*/  HFMA2 R14, -RZ, RZ, 0, 0 ;  /* 0x00000000ff0e7431 */ /* 0x000fe200000001ff */
[----:B------:R-:W-:Y:S01]  /*6e70*/  MOV R17, 0x7fffffff ;  /* 0x7fffffff00117802 */ /* 0x000fe20000000f00 */
[----:B--2---:R-:W-:-:S05]  /*6e80*/  @!P0 IMAD.WIDE R2, R21, 0xc, R2 ;  /* 0x0000000c15028825 */ /* 0x004fca00078e0202 */
[----:B------:R2:W5:Y:S04]  /*6e90*/  @!P0 LDG.E R6, desc[UR50][R2.64+0x180] ;  /* 0x0001803202068981 */ /* 0x000568000c1e1900 */
[----:B------:R2:W5:Y:S01]  /*6ea0*/  @!P0 LDG.E R7, desc[UR50][R2.64+0x184] ;  /* 0x0001843202078981 */ /* 0x000562000c1e1900 */
[----:B------:R-:W-:-:S13]  /*6eb0*/  ISETP.GE.AND P0, PT, R21, UR21, PT ;  /* 0x0000001515007c0c */ /* 0x000fda000bf06270 */
[----:B------:R-:W-:Y:S05]  /*6ec0*/  @P0 BRA `(.L_x_78) ;  /* 0x0000000400640947 */ /* 0x000fea0003800000 */
[----:B-1----:R-:W-:Y:S01]  /*6ed0*/  IABS R12, R5 ;  /* 0x00000005000c7213 */ /* 0x002fe20000000000 */
[----:B------:R-:W1:Y:S01]  /*6ee0*/  LDCU.64 UR8, c[0x0][0xbb0] ;  /* 0x00017600ff0877ac */ /* 0x000e620008000a00 */
[----:B--2---:R-:W-:Y:S02]  /*6ef0*/  IABS R3, R4 ;  /* 0x0000000400037213 */ /* 0x004fe40000000000 */
[----:B------:R-:W2:Y:S01]  /*6f00*/  I2F.RP R26, R12 ;  /* 0x0000000c001a7306 */ /* 0x000ea20000209400 */
[----:B------:R-:W3:Y:S01]  /*6f10*/  LDCU.128 UR4, c[0x0][0xbc0] ;  /* 0x00017800ff0477ac */ /* 0x000ee20008000c00 */
[C---:B------:R-:W-:Y:S02]  /*6f20*/  IADD3 R14, P0, PT, R16.reuse, UR18, RZ ;  /* 0x00000012100e7c10 */ /* 0x040fe4000ff1e0ff */
[----:B------:R-:W-:Y:S01]  /*6f30*/  IADD3 R18, P2, PT, R15, UR14, RZ ;  /* 0x0000000e0f127c10 */ /* 0x000fe2000ff5e0ff */
[----:B------:R-:W4:Y:S01]  /*6f40*/  LDCU.64 UR10, c[0x0][0xba8] ;  /* 0x00017500ff0a77ac */ /* 0x000f220008000a00 */
[----:B------:R-:W-:-:S02]  /*6f50*/  LEA.HI.X.SX32 R13, R16, UR15, 0x1, P0 ;  /* 0x0000000f100d7c11 */ /* 0x000fc400080f0eff */
[----:B------:R-:W4:Y:S01]  /*6f60*/  I2F.RP R2, R3 ;  /* 0x0000000300027306 */ /* 0x000f220000209400 */
[----:B------:R-:W-:Y:S02]  /*6f70*/  LEA.HI.X.SX32 R17, R15, UR13, 0x1, P2 ;  /* 0x0000000d0f117c11 */ /* 0x000fe400090f0eff */
[----:B-1----:R-:W-:-:S05]  /*6f80*/  IADD3 R16, P0, PT, R14, UR9, RZ ;  /* 0x000000090e107c10 */ /* 0x002fca000ff1e0ff */
[----:B--2---:R-:W1:Y:S01]  /*6f90*/  MUFU.RCP R26, R26 ;  /* 0x0000001a001a7308 */ /* 0x004e620000001000 */
[----:B---3--:R-:W-:Y:S01]  /*6fa0*/  IADD3 R20, P1, PT, R18, UR7, RZ ;  /* 0x0000000712147c10 */ /* 0x008fe2000ff3e0ff */
[----:B------:R-:W-:Y:S02]  /*6fb0*/  IMAD.X R15, RZ, RZ, R13, P0 ;  /* 0x000000ffff0f7224 */ /* 0x000fe400000e060d */
[----:B----4-:R-:W-:-:S04]  /*6fc0*/  IMAD.WIDE.U32 R36, R16, UR10, RZ ;  /* 0x0000000a10247c25 */ /* 0x010fc8000f8e00ff */
[----:B------:R-:W2:Y:S01]  /*6fd0*/  MUFU.RCP R2, R2 ;  /* 0x0000000200027308 */ /* 0x000ea20000001000 */
[----:B------:R-:W-:Y:S02]  /*6fe0*/  IMAD.X R19, RZ, RZ, R17, P1 ;  /* 0x000000ffff137224 */ /* 0x000fe400008e0611 */
[----:B------:R-:W-:-:S04]  /*6ff0*/  IMAD.WIDE.U32 R30, R15, UR10, RZ ;  /* 0x0000000a0f1e7c25 */ /* 0x000fc8000f8e00ff */
[----:B------:R-:W-:-:S04]  /*7000*/  IMAD.WIDE.U32 R28, R19, UR4, RZ ;  /* 0x00000004131c7c25 */ /* 0x000fc8000f8e00ff */
[----:B------:R-:W-:-:S04]  /*7010*/  IMAD.WIDE.U32 R30, P1, R16, UR11, R30 ;  /* 0x0000000b101e7c25 */ /* 0x000fc8000f82001e */
[----:B-1----:R-:W-:Y:S02]  /*7020*/  VIADD R26, R26, 0xffffffe ;  /* 0x0ffffffe1a1a7836 */ /* 0x002fe40000000000 */
[C---:B------:R-:W-:Y:S02]  /*7030*/  IMAD.WIDE.U32 R28, P0, R20.reuse, UR5, R28 ;  /* 0x00000005141c7c25 */ /* 0x040fe4000f80001c */
[----:B------:R-:W1:Y:S02]  /*7040*/  F2I.FTZ.U32.TRUNC.NTZ R27, R26 ;  /* 0x0000001a001b7305 */ /* 0x000e64000021f000 */
[----:B------:R-:W-:-:S04]  /*7050*/  IMAD.WIDE.U32 R38, R20, UR4, RZ ;  /* 0x0000000414267c25 */ /* 0x000fc8000f8e00ff */
[----:B------:R-:W-:Y:S01]  /*7060*/  IMAD.X R35, RZ, RZ, RZ, P1 ;  /* 0x000000ffff237224 */ /* 0x000fe200008e06ff */
[----:B------:R-:W-:Y:S01]  /*7070*/  IADD3 RZ, P1, PT, R37, R30, RZ ;  /* 0x0000001e25ff7210 */ /* 0x000fe20007f3e0ff */
[----:B--2---:R-:W-:Y:S01]  /*7080*/  VIADD R2, R2, 0xffffffe ;  /* 0x0ffffffe02027836 */ /* 0x004fe20000000000 */
[----:B------:R-:W-:Y:S01]  /*7090*/  IADD3 RZ, P2, PT, R39, R28, RZ ;  /* 0x0000001c27ff7210 */ /* 0x000fe20007f5e0ff */
[----:B------:R-:W-:Y:S02]  /*70a0*/  IMAD.MOV.U32 R34, RZ, RZ, R31 ;  /* 0x000000ffff227224 */ /* 0x000fe400078e001f */
[----:B------:R-:W-:Y:S01]  /*70b0*/  IMAD.X R33, RZ, RZ, RZ, P0 ;  /* 0x000000ffff217224 */ /* 0x000fe200000e06ff */
[----:B------:R-:W-:Y:S01]  /*70c0*/  ISETP.NE.U32.AND P0, PT, RZ, UR10, PT ;  /* 0x0000000aff007c0c */ /* 0x000fe2000bf05070 */
[----:B------:R-:W-:Y:S02]  /*70d0*/  IMAD.MOV.U32 R32, RZ, RZ, R29 ;  /* 0x000000ffff207224 */ /* 0x000fe400078e001d */
[----:B------:R-:W2:Y:S01]  /*70e0*/  F2I.FTZ.U32.TRUNC.NTZ R29, R2 ;  /* 0x00000002001d7305 */ /* 0x000ea2000021f000 */
[----:B------:R-:W-:Y:S01]  /*70f0*/  IMAD.WIDE.U32.X R34, R15, UR11, R34, P1 ;  /* 0x0000000b0f227c25 */ /* 0x000fe200088e0422 */
[----:B------:R-:W-:-:S02]  /*7100*/  ISETP.NE.U32.AND P1, PT, RZ, UR4, PT ;  /* 0x00000004ff007c0c */ /* 0x000fc4000bf25070 */
[----:B------:R-:W-:Y:S01]  /*7110*/  ISETP.NE.AND.EX P0, PT, RZ, UR11, PT, P0 ;  /* 0x0000000bff007c0c */ /* 0x000fe2000bf05300 */
[----:B------:R-:W-:Y:S01]  /*7120*/  IMAD.WIDE.U32.X R32, R19, UR5, R32, P2 ;  /* 0x0000000513207c25 */ /* 0x000fe200090e0420 */
[----:B------:R-:W-:Y:S02]  /*7130*/  ISETP.NE.AND.EX P1, PT, RZ, UR5, PT, P1 ;  /* 0x00000005ff007c0c */ /* 0x000fe4000bf25310 */
[----:B------:R-:W-:Y:S01]  /*7140*/  SEL R14, R14, R34, !P0 ;  /* 0x000000220e0e7207 */ /* 0x000fe20004000000 */
[----:B-1----:R-:W-:Y:S01]  /*7150*/  IMAD.MOV R16, RZ, RZ, -R27 ;  /* 0x000000ffff107224 */ /* 0x002fe200078e0a1b */
[----:B------:R-:W-:Y:S01]  /*7160*/  SEL R13, R13, R35, !P0 ;  /* 0x000000230d0d7207 */ /* 0x000fe20004000000 */
[----:B------:R-:W-:Y:S01]  /*7170*/  IMAD.MOV.U32 R26, RZ, RZ, RZ ;  /* 0x000000ffff1a7224 */ /* 0x000fe200078e00ff */
[----:B------:R-:W-:Y:S01]  /*7180*/  SEL R18, R18, R32, !P1 ;  /* 0x0000002012127207 */ /* 0x000fe20004800000 */
[----:B------:R-:W-:Y:S01]  /*7190*/  IMAD R15, R16, R12, RZ ;  /* 0x0000000c100f7224 */ /* 0x000fe200078e02ff */
[----:B------:R-:W-:Y:S01]  /*71a0*/  SEL R17, R17, R33, !P1 ;  /* 0x0000002111117207 */ /* 0x000fe20004800000 */
[----:B--2---:R-:W-:Y:S01]  /*71b0*/  IMAD.MOV R20, RZ, RZ, -R29 ;  /* 0x000000ffff147224 */ /* 0x004fe200078e0a1d */
[----:B------:R-:W-:Y:S01]  /*71c0*/  SHF.R.U64 R2, R14, UR8, R13 ;  /* 0x000000080e027c19 */ /* 0x000fe2000800120d */
[----:B------:R-:W-:Y:S01]  /*71d0*/  IMAD.HI.U32 R15, R27, R15, R26 ;  /* 0x0000000f1b0f7227 */ /* 0x000fe200078e001a */
[----:B------:R-:W-:-:S02]  /*71e0*/  SHF.R.U64 R17, R18, UR6, R17 ;  /* 0x0000000612117c19 */ /* 0x000fc40008001211 */
[----:B------:R-:W-:Y:S01]  /*71f0*/  IADD3 R19, PT, PT, R5, -0x1, R2 ;  /* 0xffffffff05137810 */ /* 0x000fe20007ffe002 */
[----:B------:R-:W-:Y:S01]  /*7200*/  IMAD.MOV.U32 R28, RZ, RZ, RZ ;  /* 0x000000ffff1c7224 */ /* 0x000fe200078e00ff */
[----:B------:R-:W-:Y:S01]  /*7210*/  IADD3 R18, PT, PT, R4, -0x1, R17 ;  /* 0xffffffff04127810 */ /* 0x000fe20007ffe011 */
[----:B------:R-:W-:Y:S01]  /*7220*/  IMAD R17, R20, R3, RZ ;  /* 0x0000000314117224 */ /* 0x000fe200078e02ff */
[----:B------:R-:W-:Y:S02]  /*7230*/  IABS R14, R5 ;  /* 0x00000005000e7213 */ /* 0x000fe40000000000 */
[----:B------:R-:W-:Y:S01]  /*7240*/  IABS R16, R19 ;  /* 0x0000001300107213 */ /* 0x000fe20000000000 */
[----:B------:R-:W-:Y:S01]  /*7250*/  IMAD.HI.U32 R17, R29, R17, R28 ;  /* 0x000000111d117227 */ /* 0x000fe200078e001c */
[----:B------:R-:W-:Y:S02]  /*7260*/  IABS R2, R4 ;  /* 0x0000000400027213 */ /* 0x000fe40000000000 */
[----:B------:R-:W-:Y:S01]  /*7270*/  IABS R13, R18 ;  /* 0x00000012000d7213 */ /* 0x000fe20000000000 */
[----:B------:R-:W-:Y:S01]  /*7280*/  IMAD.MOV R14, RZ, RZ, -R14 ;  /* 0x000000ffff0e7224 */ /* 0x000fe200078e0a0e */
        /* <DEDUP_REMOVED lines=29> */
.L_x_78:
[----:B------:R-:W-:Y:S05]  /*7460*/  BSYNC.RECONVERGENT B0 ;  /* 0x0000000000007941 */ /* 0x000fea0003800200 */
.L_x_77:
[----:B--2---:R-:W2:Y:S01]  /*7470*/  SHFL.UP PT, R2, R17, 0x1, RZ ;  /* 0x0420000011027989 */ /* 0x004ea200000e00ff */
        /* <DEDUP_REMOVED lines=14> */
[----:B---3--:R-:W-:-:S03]  /*7560*/  SEL R15, R15, RZ, P4 ;  /* 0x000000ff0f0f7207 */ /* 0x008fc60002000000 */
[----:B------:R-:W2:Y:S02]  /*7570*/  SHFL.UP PT, R19, R16, 0x4, RZ ;  /* 0x0480000010137989 */ /* 0x000ea400000e00ff */
[----:B------:R-:W-:-:S05]  /*7580*/  IMAD.X R15, R15, 0x1, R2, P0 ;  /* 0x000000010f0f7824 */ /* 0x000fca00000e0602 */
        /* <DEDUP_REMOVED lines=8> */
[----:B------:R-:W-:Y:S01]  /*7610*/  IADD3 R20, P0, PT, R18, R19, RZ ;  /* 0x0000001312147210 */ /* 0x000fe20007f1e0ff */
[----:B------:R-:W-:Y:S01]  /*7620*/  IMAD.U32 R18, RZ, RZ, UR17 ;  /* 0x00000011ff127e24 */ /* 0x000fe2000f8e00ff */
[----:B---3--:R-:W-:-:S03]  /*7630*/  SEL R3, R3, RZ, P2 ;  /* 0x000000ff03037207 */ /* 0x008fc60001000000 */
[----:B------:R-:W2:Y:S02]  /*7640*/  SHFL.UP PT, R15, R20, 0x10, RZ ;  /* 0x06000000140f7989 */ /* 0x000ea400000e00ff */
[----:B-1----:R-:W-:-:S05]  /*7650*/  IMAD.X R25, R3, 0x1, R2, P0 ;  /* 0x0000000103197824 */ /* 0x002fca00000e0602 */
[----:B------:R-:W1:Y:S01]  /*7660*/  SHFL.UP PT, R3, R25, 0x10, RZ ;  /* 0x0600000019037989 */ /* 0x000e6200000e00ff */
[----:B--2---:R-:W-:-:S04]  /*7670*/  SEL R15, R15, RZ, P3 ;  /* 0x000000ff0f0f7207 */ /* 0x004fc80001800000 */
[----:B------:R-:W-:Y:S02]  /*7680*/  IADD3 R16, P0, PT, R15, R20, RZ ;  /* 0x000000140f107210 */ /* 0x000fe40007f1e0ff */
[----:B-1----:R-:W-:-:S05]  /*7690*/  SEL R2, R3, RZ, P3 ;  /* 0x000000ff03027207 */ /* 0x002fca0001800000 */
[----:B------:R-:W-:Y:S01]  /*76a0*/  IMAD.X R15, R2, 0x1, R25, P0 ;  /* 0x00000001020f7824 */ /* 0x000fe200000e0619 */
[----:B------:R-:W-:-:S04]  /*76b0*/  IADD3 R2, P0, PT, R16, UR41, RZ ;  /* 0x0000002910027c10 */ /* 0x000fc8000ff1e0ff */
        /* <DEDUP_REMOVED lines=12> */
.L_x_82:
        /* <DEDUP_REMOVED lines=100> */
.L_x_81:
[----:B------:R-:W-:Y:S05]  /*7dc0*/  BSYNC.RECONVERGENT B0 ;  /* 0x0000000000007941 */ /* 0x000fea0003800200 */
.L_x_80:
        /* <DEDUP_REMOVED lines=40> */
.L_x_79:
        /* <DEDUP_REMOVED lines=12> */
[----:B------:R-:W1:Y:S04]  /*8110*/  SHFL.IDX PT, R16, R16, R3, 0x1f ;  /* 0x00001f0310107589 */ /* 0x000e6800000e0000 */
[----:B------:R-:W3:Y:S04]  /*8120*/  SHFL.IDX PT, R2, R2, R3, 0x1f ;  /* 0x00001f0302027589 */ /* 0x000ee800000e0000 */
[----:B------:R2:W4:Y:S04]  /*8130*/  SHFL.IDX PT, R15, R14, R3, 0x1f ;  /* 0x00001f030e0f7589 */ /* 0x00052800000e0000 */
[----:B------:R2:W2:Y:S04]  /*8140*/  SHFL.IDX PT, R14, R17, R3, 0x1f ;  /* 0x00001f03110e7589 */ /* 0x0004a800000e0000 */
[----:B------:R2:W2:Y:S01]  /*8150*/  SHFL.IDX PT, R12, R12, R3, 0x1f ;  /* 0x00001f030c0c7589 */ /* 0x0004a200000e0000 */
[----:B-1----:R-:W-:-:S02]  /*8160*/  R2UR UR41, R16 ;  /* 0x00000000102972ca */ /* 0x002fc400000e0000 */
[----:B---3--:R-:W-:-:S15]  /*8170*/  R2UR UR40, R2 ;  /* 0x00000000022872ca */ /* 0x008fde00000e0000 */
.L_x_76:
[----:B------:R-:W3:Y:S01]  /*8180*/  LDCU UR4, c[0x0][0xbe8] ;  /* 0x00017d00ff0477ac */ /* 0x000ee20008000800 */
[----:B------:R-:W-:Y:S01]  /*8190*/  IMAD.MOV.U32 R16, RZ, RZ, -0x1 ;  /* 0xffffffffff107424 */ /* 0x000fe200078e00ff */
[----:B--2---:R-:W-:Y:S02]  /*81a0*/  MOV R3, 0xffffffff ;  /* 0xffffffff00037802 */ /* 0x004fe40000000f00 */
[----:B---3--:R-:W-:-:S13]  /*81b0*/  ISETP.GE.AND P0, PT, R21, UR4, PT ;  /* 0x0000000415007c0c */ /* 0x008fda000bf06270 */
        /* <DEDUP_REMOVED lines=38> */
.L_x_83:
[----:B------:R-:W-:Y:S01]  /*8420*/  IMAD.U32 R19, RZ, RZ, UR5 ;  /* 0x00000005ff137e24 */ /* 0x000fe2000f8e00ff */
[----:B------:R-:W-:Y:S02]  /*8430*/  MOV R18, UR4 ;  /* 0x0000000400127c02 */ /* 0x000fe40008000f00 */
[----:B------:R-:W-:Y:S02]  /*8440*/  MOV R2, 0x8460 ;  /* 0x0000846000027802 */ /* 0x000fe40000000f00 */
[----:B----45:R-:W-:Y:S05]  /*8450*/  CALL.REL.NOINC `(.L_x_68) ;  /* 0x000000a800b47944 */ /* 0x030fea0003c00000 */
[----:B------:R-:W-:Y:S02]  /*8460*/  IADD3 R3, PT, PT, -R20, RZ, RZ ;  /* 0x000000ff14037210 */ /* 0x000fe40007ffe1ff */
[----:B------:R-:W-:-:S03]  /*8470*/  MOV R2, R20 ;  /* 0x0000001400027202 */ /* 0x000fc60000000f00 */
[----:B------:R-:W-:-:S07]  /*8480*/  IMAD R20, R16, R3, UR5 ;  /* 0x0000000510147e24 */ /* 0x000fce000f8e0203 */
.L_x_84:
[----:B------:R-:W1:Y:S01]  /*8490*/  LDC R17, c[0x0][0xbdc] ;  /* 0x0002f700ff117b82 */ /* 0x000e620000000800 */
[----:B------:R-:W-:Y:S01]  /*84a0*/  ULOP3.LUT UR8, UR8, UR12, URZ, 0xc0, !UPT ;  /* 0x0000000c08087292 */ /* 0x000fe2000f8ec0ff */
[----:B------:R-:W-:Y:S01]  /*84b0*/  PLOP3.LUT P1, PT, PT, PT, PT, 0x8, 0x80 ;  /* 0x000000000080781c */ /* 0x000fe20003f2e170 */
[----:B------:R-:W-:Y:S01]  /*84c0*/  ULOP3.LUT UR11, UR19, UR11, URZ, 0xc0, !UPT ;  /* 0x0000000b130b7292 */ /* 0x000fe2000f8ec0ff */
[----:B------:R-:W-:Y:S02]  /*84d0*/  IMAD.MOV.U32 R23, RZ, RZ, 0x1 ;  /* 0x00000001ff177424 */ /* 0x000fe400078e00ff */
[----:B------:R-:W-:Y:S02]  /*84e0*/  P2R R24, PR, RZ, 0x2 ;  /* 0x00000002ff187803 */ /* 0x000fe40000000000 */
[----:B------:R-:W2:Y:S08]  /*84f0*/  LDC R3, c[0x0][0xb80] ;  /* 0x0002e000ff037b82 */ /* 0x000eb00000000800 */
[----:B------:R-:W3:Y:S08]  /*8500*/  LDC R16, c[0x0][0xb90] ;  /* 0x0002e400ff107b82 */ /* 0x000ef00000000800 */
[----:B------:R-:W4:Y:S01]  /*8510*/  LDC R18, c[0x0][0xbe0] ;  /* 0x0002f800ff127b82 */ /* 0x000f220000000800 */
[----:B-1----:R-:W-:-:S05]  /*8520*/  SHF.L.U32 R2, R2, R17, RZ ;  /* 0x0000001102027219 */ /* 0x002fca00000006ff */
[----:B------:R-:W-:Y:S02]  /*8530*/  VIADD R17, R2, UR8 ;  /* 0x0000000802117c36 */ /* 0x000fe40008000000 */
[----:B--2---:R-:W-:Y:S02]  /*8540*/  IMAD R3, R20, R3, UR11 ;  /* 0x0000000b14037e24 */ /* 0x004fe4000f8e0203 */
[----:B---3--:R-:W-:Y:S01]  /*8550*/  IMAD R16, R17, R16, UR32 ;  /* 0x0000002011107e24 */ /* 0x008fe2000f8e0210 */
[----:B----4-:R-:W-:-:S04]  /*8560*/  ISETP.NE.AND P0, PT, R18, 0x1, PT ;  /* 0x000000011200780c */ /* 0x010fc80003f05270 */
[----:B------:R-:W-:Y:S02]  /*8570*/  SEL R22, R16, R3, !P0 ;  /* 0x0000000310167207 */ /* 0x000fe40004000000 */
[----:B------:R-:W-:Y:S01]  /*8580*/  SEL R16, R3, R16, !P0 ;  /* 0x0000001003107207 */ /* 0x000fe20004000000 */
[----:B------:R-:W-:Y:S02]  /*8590*/  IMAD.MOV.U32 R3, RZ, RZ, R21 ;  /* 0x000000ffff037224 */ /* 0x000fe400078e0015 */
.L_x_75:
[----:B------:R-:W-:-:S09]  /*85a0*/  UISETP.NE.AND UP0, UPT, UR37, 0x1, UPT ;  /* 0x000000012500788c */ /* 0x000fd2000bf05270 */
[----:B------:R-:W-:Y:S05]  /*85b0*/  BRA.U !UP0, `(.L_x_85) ;  /* 0x0000000108047547 */ /* 0x000fea000b800000 */
[----:B------:R-:W-:Y:S05]  /*85c0*/  BPT.TRAP 0x1 ;  /* 0x000000040000795c */ /* 0x000fea0000300000 */
.L_x_85:
[----:B------:R-:W2:Y:S01]  /*85d0*/  S2UR UR4, SR_CgaCtaId ;  /* 0x00000000000479c3 */ /* 0x000ea20000008800 */
[----:B------:R-:W-:Y:S01]  /*85e0*/  UMOV UR5, 0x400 ;  /* 0x0000040000057882 */ /* 0x000fe20000000000 */
[----:B------:R-:W-:Y:S02]  /*85f0*/  SHF.L.U32 R2, R0, 0x1f, RZ ;  /* 0x0000001f00027819 */ /* 0x000fe400000006ff */
[----:B------:R-:W-:Y:S02]  /*8600*/  ISETP.NE.AND P1, PT, R10, R3, PT ;  /* 0x000000030a00720c */ /* 0x000fe40003f25270 */
[----:B------:R-:W-:-:S04]  /*8610*/  ISETP.NE.AND P2, PT, R24, RZ, PT ;  /* 0x000000ff1800720c */ /* 0x000fc80003f45270 */
[----:B------:R-:W-:Y:S01]  /*8620*/  ISETP.NE.AND P2, PT, R10, R3, !P2 ;  /* 0x000000030a00720c */ /* 0x000fe20005745270 */
[----:B------:R-:W-:-:S06]  /*8630*/  VIADD R10, R11, 0x1 ;  /* 0x000000010b0a7836 */ /* 0x000fcc0000000000 */
[----:B------:R-:W-:Y:S01]  /*8640*/  @!P1 IMAD.MOV R10, RZ, RZ, R11 ;  /* 0x000000ffff0a9224 */ /* 0x000fe200078e020b */
[----:B--2---:R-:W-:-:S04]  /*8650*/  ULEA UR4, UR4, UR5, 0x18 ;  /* 0x0000000504047291 */ /* 0x004fc8000f8ec0ff */
[----:B------:R-:W-:-:S09]  /*8660*/  ULEA UR4, UR20, UR4, 0x3 ;  /* 0x0000000414047291 */ /* 0x000fd2000f8e18ff */
[----:B------:R-:W2:Y:S02]  /*8670*/  SYNCS.PHASECHK.TRANS64.TRYWAIT P0, [UR4+0x100], R2 ;  /* 0x00010002ff0075a7 */ /* 0x000ea40008001104 */
[----:B--2---:R-:W-:Y:S05]  /*8680*/  @!P0 BRA `(.L_x_86) ;  /* 0x0000009800308947 */ /* 0x004fea0003800000 */
.L_x_261:
[----:B------:R-:W-:Y:S02]  /*8690*/  ELECT P0, URZ, PT ;  /* 0x0000000000ff782f */ /* 0x000fe40003800000 */
[----:B------:R-:W-:Y:S01]  /*86a0*/  ISETP.NE.AND P1, PT, R24, RZ, PT ;  /* 0x000000ff1800720c */ /* 0x000fe20003f25270 */
[----:B------:R-:W-:Y:S03]  /*86b0*/  BSSY.RECONVERGENT B0, `(.L_x_87) ;  /* 0x0000015000007945 */ /* 0x000fe60003800200 */
[----:B------:R-:W-:-:S04]  /*86c0*/  SEL R10, R10, RZ, !P1 ;  /* 0x000000ff0a0a7207 */ /* 0x000fc80004800000 */
[----:B--2---:R-:W-:-:S03]  /*86d0*/  PRMT R11, R10, 0x7610, R11 ;  /* 0x000076100a0b7816 */ /* 0x004fc6000000000b */
[----:B------:R-:W-:Y:S05]  /*86e0*/  @!P0 BRA `(.L_x_88) ;  /* 0x0000000000448947 */ /* 0x000fea0003800000 */
[----:B------:R-:W-:Y:S01]  /*86f0*/  UIMAD UR5, UR20, 0x14, UR36 ;  /* 0x00000014140578a4 */ /* 0x000fe2000f8e0224 */
[----:B------:R-:W-:-:S04]  /*8700*/  SEL R2, RZ, 0x1, !P2 ;  /* 0x00000001ff027807 */ /* 0x000fc80005000000 */
[----:B------:R-:W-:-:S04]  /*8710*/  PRMT R2, R2, 0x5410, R11 ;  /* 0x0000541002027816 */ /* 0x000fc8000000000b */
        /* <DEDUP_REMOVED lines=13> */
.L_x_89:
[----:B---3--:R-:W-:Y:S01]  /*87f0*/  SYNCS.ARRIVE.TRANS64.A1T0 RZ, [UR4+0xc0], RZ ;  /* 0x0000c0ffffff79a7 */ /* 0x008fe20008100004 */
.L_x_88:
[----:B------:R-:W-:Y:S05]  /*8800*/  BSYNC.RECONVERGENT B0 ;  /* 0x0000000000007941 */ /* 0x000fea0003800200 */
.L_x_87:
[----:B------:R-:W-:Y:S01]  /*8810*/  UIADD3 UR20, UPT, UPT, UR20, 0x1, URZ ;  /* 0x0000000114147890 */ /* 0x000fe2000fffe0ff */
[----:B------:R-:W-:Y:S02]  /*8820*/  VIADD R9, R9, 0x1 ;  /* 0x0000000109097836 */ /* 0x000fe40000000000 */
[----:B------:R-:W-:Y:S01]  /*8830*/  IMAD.MOV.U32 R10, RZ, RZ, R3 ;  /* 0x000000ffff0a7224 */ /* 0x000fe200078e0003 */
[----:B------:R-:W-:Y:S02]  /*8840*/  UISETP.NE.AND UP0, UPT, UR20, 0x8, UPT ;  /* 0x000000081400788c */ /* 0x000fe4000bf05270 */
[----:B------:R-:W-:Y:S02]  /*8850*/  ISETP.NE.AND P0, PT, R9, 0x4, PT ;  /* 0x000000040900780c */ /* 0x000fe40003f05270 */
[----:B------:R-:W-:Y:S02]  /*8860*/  USEL UR4, URZ, 0x1, UP0 ;  /* 0x00000001ff047887 */ /* 0x000fe40008000000 */
[----:B------:R-:W-:-:S04]  /*8870*/  USEL UR20, UR20, URZ, UP0 ;  /* 0x000000ff14147287 */ /* 0x000fc80008000000 */
[----:B------:R-:W-:-:S05]  /*8880*/  LOP3.LUT R0, R0, UR4, RZ, 0x3c, !PT ;  /* 0x0000000400007c12 */ /* 0x000fca000f8e3cff */
[----:B------:R-:W-:Y:S05]  /*8890*/  @!P0 EXIT ;  /* 0x000000000000894d */ /* 0x000fea0003800000 */
[----:B------:R-:W-:Y:S05]  /*88a0*/  BRA `(.L_x_90) ;  /* 0xffffffe000fc7947 */ /* 0x000fea000383ffff */
.L_x_57:
[----:B------:R-:W-:-:S09]  /*88b0*/  UISETP.NE.AND UP0, UPT, UR37, 0x3, UPT ;  /* 0x000000032500788c */ /* 0x000fd2000bf05270 */
[----:B------:R-:W-:Y:S05]  /*88c0*/  BRA.U UP0, `(.L_x_91) ;  /* 0x0000001100cc7547 */ /* 0x000fea000b800000 */
[----:B------:R-:W-:-:S08]  /*88d0*/  NOP ;  /* 0x0000000000007918 */ /* 0x000fd00000000000 */
[----:B-1--45:R-:W1:-:S00]  /*88e0*/  USETMAXREG.DEALLOC.CTAPOOL 0x88 ;  /* 0x00000088000079c8 */ /* 0x032e4000080e0500 */
[----:B-1----:R-:W1:Y:S01]  /*88f0*/  LDC.64 R20, c[0x0][0x390] ;  /* 0x0000e400ff147b82 */ /* 0x002e620000000a00 */
[----:B------:R-:W-:Y:S02]  /*8900*/  HFMA2 R18, -RZ, RZ, 0, 0 ;  /* 0x00000000ff127431 */ /* 0x000fe400000001ff */
[----:B------:R-:W-:Y:S01]  /*8910*/  IMAD.MOV.U32 R19, RZ, RZ, 0x1 ;  /* 0x00000001ff137424 */ /* 0x000fe200078e00ff */
[----:B------:R-:W-:Y:S01]  /*8920*/  PRMT R4, RZ, 0x7610, R4 ;  /* 0x00007610ff047816 */ /* 0x000fe20000000004 */
[----:B------:R-:W2:Y:S03]  /*8930*/  LDCU UR26, c[0x0][0x880] ;  /* 0x00011000ff1a77ac */ /* 0x000ea60008000800 */
[----:B------:R-:W3:Y:S01]  /*8940*/  LDC.64 R10, c[0x0][0xb08] ;  /* 0x0002c200ff0a7b82 */ /* 0x000ee20000000a00 */
[----:B------:R-:W4:Y:S01]  /*8950*/  LDCU.64 UR6, c[0x0][0x888] ;  /* 0x00011100ff0677ac */ /* 0x000f220008000a00 */
[----:B------:R-:W-:Y:S01]  /*8960*/  UPLOP3.LUT UP1, UPT, UPT, UPT, UPT, 0x40, 0x4 ;  /* 0x000000000004789c */ /* 0x000fe20003f2e870 */
[----:B------:R-:W-:-:S05]  /*8970*/  UMOV UR5, URZ ;  /* 0x000000ff00057c82 */ /* 0x000fca0008000000 */
[----:B------:R-:W1:Y:S08]  /*8980*/  LDC.64 R8, c[0x0][0xb10] ;  /* 0x0002c400ff087b82 */ /* 0x000e700000000a00 */
[----:B--2---:R-:W1:Y:S02]  /*8990*/  LDC.64 R2, c[0x0][0x890] ;  /* 0x00022400ff027b82 */ /* 0x004e640000000a00 */
.L_x_125:
[----:B------:R-:W-:Y:S04]  /*89a0*/  LOP3.LUT R0, R4, 0xffff, RZ, 0xc0, !PT ;  /* 0x0000ffff04007812 */ /* 0x000fe800078ec0ff */
[----:B------:R-:W-:Y:S04]  /*89b0*/  SHF.R.U32.HI R0, RZ, 0x1, R0 ;  /* 0x00000001ff007819 */ /* 0x000fe80000011600 */
[----:B------:R-:W-:Y:S05]  /*89c0*/  LOP3.LUT R0, R0, 0xffff, RZ, 0xc0, !PT ;  /* 0x0000ffff00007812 */ /* 0x000fea00078ec0ff */
[----:B------:R-:W-:Y:S05]  /*89d0*/  IMAD R0, R0, 0x4925, RZ ;  /* 0x0000492500007824 */ /* 0x000fea00078e02ff */
[----:B------:R-:W-:Y:S04]  /*89e0*/  SHF.R.U32.HI R0, RZ, 0x11, R0 ;  /* 0x00000011ff007819 */ /* 0x000fe80000011600 */
[----:B------:R-:W-:Y:S05]  /*89f0*/  PRMT R0, R0, 0x9910, RZ ;  /* 0x0000991000007816 */ /* 0x000fea00000000ff */
[----:B------:R-:W-:Y:S04]  /*8a00*/  IMAD R0, R0, 0xe, RZ ;  /* 0x0000000e00007824 */ /* 0x000fe800078e02ff */
[----:B------:R-:W-:Y:S05]  /*8a10*/  IMAD.MOV R0, RZ, RZ, -R0 ;  /* 0x000000ffff007224 */ /* 0x000fea00078e0a00 */
[----:B------:R-:W-:Y:S05]  /*8a20*/  PRMT R5, R0, 0x7710, RZ ;  /* 0x0000771000057816 */ /* 0x000fea00000000ff */
[----:B------:R-:W-:Y:S05]  /*8a30*/  IMAD.IADD R5, R5, 0x1, R4 ;  /* 0x0000000105057824 */ /* 0x000fea00078e0204 */
[----:B------:R-:W-:Y:S11]  /*8a40*/  R2UR UR4, R5 ;  /* 0x00000000050472ca */ /* 0x000ff600000e0000 */
[----:B------:R-:W-:Y:S02]  /*8a50*/  @!UPT UIADD3 URZ, UPT, UPT, URZ, URZ, URZ ;  /* 0x000000fffffff290 */ /* 0x000fe4000fffe0ff */
[----:B------:R-:W-:Y:S06]  /*8a60*/  ULOP3.LUT UR4, UR4, 0xffff, URZ, 0xc0, !UPT ;  /* 0x0000ffff04047892 */ /* 0x000fec000f8ec0ff */
[----:B------:R-:W-:Y:S02]  /*8a70*/  IMAD.U32 R4, RZ, RZ, UR4 ;  /* 0x00000004ff047e24 */ /* 0x000fe4000f8e00ff */
[----:B------:R-:W-:Y:S03]  /*8a80*/  IMAD.U32 R0, RZ, RZ, UR4 ;  /* 0x00000004ff007e24 */ /* 0x000fe6000f8e00ff */
[----:B------:R-:W-:Y:S04]  /*8a90*/  LEA R4, P0, R4, UR22, 0x7 ;  /* 0x0000001604047c11 */ /* 0x000fe8000f8038ff */
[----:B------:R-:W-:Y:S02]  /*8aa0*/  LEA.HI.X R5, R0, UR23, RZ, 0x7, P0 ;  /* 0x0000001700057c11 */ /* 0x000fe400080f3cff */
[----:B------:R-:W-:Y:S02]  /*8ab0*/  R2UR UR28, R4 ;  /* 0x00000000041c72ca */ /* 0x000fe400000e0000 */
[----:B------:R-:W-:Y:S01]  /*8ac0*/  R2UR UR29, R5 ;  /* 0x00000000051d72ca */ /* 0x000fe200000e0000 */
[----:B------:R-:W-:Y:S03]  /*8ad0*/  @!UPT UIADD3 URZ, UPT, UPT, URZ, URZ, URZ ;  /* 0x000000fffffff290 */ /* 0x000fe6000fffe0ff */
[----:B------:R-:W-:Y:S11]  /*8ae0*/  BRA.U UP1, `(.L_x_92) ;  /* 0x0000000501107547 */ /* 0x000ff6000b800000 */
[----:B------:R-:W2:Y:S01]  /*8af0*/  S2R R0, SR_LANEID ;  /* 0x0000000000007919 */ /* 0x000ea20000000000 */
[----:B------:R-:W-:Y:S02]  /*8b00*/  MOV R4, 0x400 ;  /* 0x0000040000047802 */ /* 0x000fe40000000f00 */
[----:B------:R-:W-:Y:S01]  /*8b10*/  ELECT P0, URZ, PT ;  /* 0x0000000000ff782f */ /* 0x000fe20003800000 */
[----:B------:R-:W-:Y:S01]  /*8b20*/  BSSY.RECONVERGENT B0, `(.L_x_93) ;  /* 0x0000037000007945 */ /* 0x000fe20003800200 */
[----:B------:R-:W5:Y:S02]  /*8b30*/  S2R R15, SR_CgaCtaId ;  /* 0x00000000000f7919 */ /* 0x000f640000008800 */
[----:B-----5:R-:W-:Y:S01]  /*8b40*/  LEA R15, R15, R4, 0x18 ;  /* 0x000000040f0f7211 */ /* 0x020fe200078ec0ff */
[----:B--2---:R-:W-:Y:S05]  /*8b50*/  IMAD.SHL.U32 R0, R0, 0x4, RZ ;  /* 0x0000000400007824 */ /* 0x004fea00078e00ff */
[----:B------:R-:W-:Y:S03]  /*8b60*/  IADD3 R16, PT, PT, R0, 0x380, R15 ;  /* 0x0000038000107810 */ /* 0x000fe60007ffe00f */
[----:B------:R-:W-:Y:S05]  /*8b70*/  @!P0 BRA `(.L_x_94) ;  /* 0x0000000000c48947 */ /* 0x000fea0003800000 */
[----:B-1----:R-:W-:Y:S01]  /*8b80*/  ISETP.NE.U32.AND P0, PT, R8, RZ, PT ;  /* 0x000000ff0800720c */ /* 0x002fe20003f05070 */
[----:B------:R-:W-:Y:S01]  /*8b90*/  IMAD.WIDE R12, R17, 0xc, R20 ;  /* 0x0000000c110c7825 */ /* 0x000fe200078e0214 */
[----:B---3--:R-:W-:Y:S01]  /*8ba0*/  ISETP.NE.U32.AND P1, PT, R10, RZ, PT ;  /* 0x000000ff0a00720c */ /* 0x008fe20003f25070 */
[----:B------:R-:W1:Y:S01]  /*8bb0*/  S2UR UR4, SR_CgaCtaId ;  /* 0x00000000000479c3 */ /* 0x000e620000008800 */
[----:B------:R-:W-:Y:S01]  /*8bc0*/  ISETP.NE.AND.EX P0, PT, R9, RZ, PT, P0 ;  /* 0x000000ff0900720c */ /* 0x000fe20003f05300 */
[----:B------:R-:W-:Y:S01]  /*8bd0*/  UMOV UR8, 0x400 ;  /* 0x0000040000087882 */ /* 0x000fe20000000000 */
[----:B------:R-:W2:Y:S01]  /*8be0*/  LDG.E R26, desc[UR50][R12.64] ;  /* 0x000000320c1a7981 */ /* 0x000ea2000c1e1900 */
[----:B------:R-:W-:Y:S10]  /*8bf0*/  ISETP.NE.AND.EX P1, PT, R11, RZ, PT, P1 ;  /* 0x000000ff0b00720c */ /* 0x000ff40003f25310 */
[----:B------:R-:W3:Y:S08]  /*8c00*/  @P0 LDC.64 R4, c[0x0][0xb10] ;  /* 0x0002c400ff040b82 */ /* 0x000ef00000000a00 */
[----:B------:R-:W5:Y:S01]  /*8c10*/  @P1 LDC.64 R6, c[0x0][0xb08] ;  /* 0x0002c200ff061b82 */ /* 0x000f620000000a00 */
[----:B--2---:R-:W-:Y:S01]  /*8c20*/  SHF.R.S32.HI R27, RZ, 0x1f, R26 ;  /* 0x0000001fff1b7819 */ /* 0x004fe2000001141a */
[C---:B---3--:R-:W-:Y:S01]  /*8c30*/  @P0 IMAD.WIDE R4, R17.reuse, 0x8, R4 ;  /* 0x0000000811040825 */ /* 0x048fe200078e0204 */
[----:B-1----:R-:W-:Y:S03]  /*8c40*/  ULEA UR4, UR4, UR8, 0x18 ;  /* 0x0000000804047291 */ /* 0x002fe6000f8ec0ff */
[----:B-----5:R-:W-:Y:S01]  /*8c50*/  @P1 IMAD.WIDE R6, R17, 0x8, R6 ;  /* 0x0000000811061825 */ /* 0x020fe200078e0206 */
[----:B------:R-:W2:Y:S01]  /*8c60*/  @P0 LDG.E.64 R28, desc[UR50][R4.64] ;  /* 0x00000032041c0981 */ /* 0x000ea2000c1e1b00 */
[----:B------:R-:W-:Y:S03]  /*8c70*/  UIADD3 UR8, UPT, UPT, UR4, 0x380, URZ ;  /* 0x0000038004087890 */ /* 0x000fe6000fffe0ff */
[----:B------:R1:W3:Y:S04]  /*8c80*/  @P1 LDG.E.64 R24, desc[UR50][R6.64] ;  /* 0x0000003206181981 */ /* 0x0002e8000c1e1b00 */
[----:B------:R-:W-:Y:S04]  /*8c90*/  STS [UR4+0x3b0], RZ ;  /* 0x0003b0ffff007988 */ /* 0x000fe80008000804 */
[----:B------:R5:W4:Y:S04]  /*8ca0*/  LDG.E R5, desc[UR50][R12.64+0x4] ;  /* 0x000004320c057981 */ /* 0x000b28000c1e1900 */
[----:B-1----:R-:W1:Y:S01]  /*8cb0*/  LDS R7, [UR4+0x39c] ;  /* 0x00039c04ff077984 */ /* 0x002e620008000800 */
[----:B------:R-:W-:Y:S05]  /*8cc0*/  IMAD.U32 R6, RZ, RZ, UR8 ;  /* 0x00000008ff067e24 */ /* 0x000fea000f8e00ff */
[----:B-----5:R-:W-:Y:S05]  /*8cd0*/  SHF.R.U64 R12, R6, 0x4, RZ ;  /* 0x00000004060c7819 */ /* 0x020fea00000012ff */
[----:B------:R-:W-:Y:S04]  /*8ce0*/  STS [UR4+0x390], R12 ;  /* 0x0003900cff007988 */ /* 0x000fe80008000804 */
[----:B------:R-:W-:Y:S01]  /*8cf0*/  STS [UR4+0x394], R12 ;  /* 0x0003940cff007988 */ /* 0x000fe20008000804 */
[----:B------:R-:W-:Y:S02]  /*8d00*/  @!P0 IMAD.MOV.U32 R28, RZ, RZ, R26 ;  /* 0x000000ffff1c8224 */ /* 0x000fe400078e001a */
[----:B------:R-:W-:Y:S01]  /*8d10*/  @!P0 IMAD.MOV.U32 R29, RZ, RZ, R27 ;  /* 0x000000ffff1d8224 */ /* 0x000fe200078e001b */
[----:B---3--:R-:W-:Y:S04]  /*8d20*/  @P1 STS.64 [UR4+0x380], R24 ;  /* 0x00038018ff001988 */ /* 0x008fe80008000a04 */
[----:B--2---:R-:W-:Y:S04]  /*8d30*/  SHF.L.U64.HI R14, R28, 0x1, R29 ;  /* 0x000000011c0e7819 */ /* 0x004fe8000001021d */
[----:B------:R-:W-:Y:S04]  /*8d40*/  LOP3.LUT R14, R14, 0x1fffffff, RZ, 0xc0, !PT ;  /* 0x1fffffff0e0e7812 */ /* 0x000fe800078ec0ff */
[----:B------:R-:W-:Y:S04]  /*8d50*/  SHF.R.U32.HI R4, RZ, 0x4, R14 ;  /* 0x00000004ff047819 */ /* 0x000fe8000001160e */
[----:B-1----:R-:W-:Y:S02]  /*8d60*/  LOP3.LUT R23, R7, 0xf, R4, 0xb8, !PT ;  /* 0x0000000f07177812 */ /* 0x002fe400078eb804 */
[----:B------:R-:W-:Y:S03]  /*8d70*/  CS2R R6, SRZ ;  /* 0x0000000000067805 */ /* 0x000fe6000001ff00 */
[----:B------:R1:W-:Y:S01]  /*8d80*/  STS [UR4+0x39c], R23 ;  /* 0x00039c17ff007988 */ /* 0x0003e20008000804 */
[----:B----4-:R-:W-:Y:S03]  /*8d90*/  VIADD R5, R5, 0xffffffff ;  /* 0xffffffff05057836 */ /* 0x010fe60000000000 */
[----:B------:R-:W2:Y:S01]  /*8da0*/  LDS R4, [UR4+0x39c] ;  /* 0x00039c04ff047984 */ /* 0x000ea20008000800 */
[----:B-1----:R-:W-:Y:S05]  /*8db0*/  IMAD.SHL.U32 R23, R28, 0x2, RZ ;  /* 0x000000021c177824 */ /* 0x002fea00078e00ff */
[----:B------:R-:W-:Y:S04]  /*8dc0*/  LOP3.LUT R23, R23, 0xfffffffe, RZ, 0xc0, !PT ;  /* 0xfffffffe17177812 */ /* 0x000fe800078ec0ff */
[----:B------:R-:W-:Y:S05]  /*8dd0*/  SHF.R.U64 R14, R23, 0x4, R14 ;  /* 0x00000004170e7819 */ /* 0x000fea000000120e */
[----:B------:R-:W-:Y:S01]  /*8de0*/  STS [UR4+0x38c], R14 ;  /* 0x00038c0eff007988 */ /* 0x000fe20008000804 */
[----:B--2---:R-:W-:Y:S05]  /*8df0*/  LOP3.LUT R30, R4, 0xf0, RZ, 0xb8, !PT ;  /* 0x000000f0041e7812 */ /* 0x004fea00078eb8ff */
[----:B------:R-:W-:Y:S04]  /*8e00*/  STS [UR4+0x39c], R30 ;  /* 0x00039c1eff007988 */ /* 0x000fe80008000804 */
[----:B------:R-:W1:Y:S02]  /*8e10*/  LDS R4, [UR4+0x39c] ;  /* 0x00039c04ff047984 */ /* 0x000e640008000800 */
[----:B-1----:R-:W-:Y:S01]  /*8e20*/  LOP3.LUT R13, R4, 0xf00, RZ, 0xb8, !PT ;  /* 0x00000f00040d7812 */ /* 0x002fe200078eb8ff */
[----:B------:R-:W-:Y:S04]  /*8e30*/  VIADD R4, R26, 0xffffffff ;  /* 0xffffffff1a047836 */ /* 0x000fe80000000000 */
[----:B------:R-:W-:Y:S04]  /*8e40*/  STS.64 [UR4+0x398], R12 ;  /* 0x0003980cff007988 */ /* 0x000fe80008000a04 */
[----:B------:R-:W1:Y:S04]  /*8e50*/  LDS R22, [UR4+0x39c] ;  /* 0x00039c04ff167984 */ /* 0x000e680008000800 */
[----:B------:R2:W-:Y:S01]  /*8e60*/  STS.128 [UR4+0x3a0], R4 ;  /* 0x0003a004ff007988 */ /* 0x0005e20008000c04 */
[----:B-1----:R-:W-:Y:S05]  /*8e70*/  LOP3.LUT R22, R22, 0xf000, RZ, 0xb8, !PT ;  /* 0x0000f00016167812 */ /* 0x002fea00078eb8ff */
[----:B------:R2:W-:Y:S02]  /*8e80*/  STS [UR4+0x39c], R22 ;  /* 0x00039c16ff007988 */ /* 0x0005e40008000804 */
.L_x_94:
[----:B----4-:R-:W-:Y:S05]  /*8e90*/  BSYNC.RECONVERGENT B0 ;  /* 0x0000000000007941 */ /* 0x010fea0003800200 */
.L_x_93:
[----:B------:R-:W-:Y:S01]  /*8ea0*/  NOP ;  /* 0x0000000000007918 */ /* 0x000fe20000000000 */
[----:B------:R-:W4:Y:S01]  /*8eb0*/  LDS R16, [R16] ;  /* 0x0000000010107984 */ /* 0x000f220000000800 */
[----:B--2---:R-:W-:Y:S01]  /*8ec0*/  IADD3 R4, P0, PT, R0, UR28, RZ ;  /* 0x0000001c00047c10 */ /* 0x004fe2000ff1e0ff */
[----:B------:R-:W-:Y:S04]  /*8ed0*/  IMAD.U32 R0, RZ, RZ, UR20 ;  /* 0x00000014ff007e24 */ /* 0x000fe8000f8e00ff */
[----:B------:R-:W-:Y:S01]  /*8ee0*/  IMAD.X R5, RZ, RZ, UR29, P0 ;  /* 0x0000001dff057e24 */ /* 0x000fe200080e06ff */
[----:B------:R-:W-:Y:S04]  /*8ef0*/  SHF.L.U32 R6, R0, 0x1f, RZ ;  /* 0x0000001f00067819 */ /* 0x000fe800000006ff */
[----:B----4-:R2:W4:Y:S02]  /*8f00*/  ATOMG.E.EXCH.STRONG.GPU PT, RZ, [R4], R16 ;  /* 0x0000001004ff73a8 */ /* 0x01052400041ee100 */
[----:B----4-:R-:W4:Y:S02]  /*8f10*/  SYNCS.PHASECHK.TRANS64.TRYWAIT P0, [R15+URZ+0xb8], R6 ;  /* 0x0000b8060f0075a7 */ /* 0x010f2400080011ff */
[----:B--2-4-:R-:W-:Y:S05]  /*8f20*/  @!P0 BRA `(.L_x_95) ;  /* 0x0000009000208947 */ /* 0x014fea0003800000 */
.L_x_92:
[----:B-1----:R-:W-:Y:S04]  /*8f30*/  ISETP.NE.U32.AND P0, PT, R2, RZ, PT ;  /* 0x000000ff0200720c */ /* 0x002fe80003f05070 */
[----:B------:R-:W-:Y:S11]  /*8f40*/  ISETP.NE.AND.EX P0, PT, R3, RZ, PT, P0 ;  /* 0x000000ff0300720c */ /* 0x000ff60003f05300 */
[----:B------:R-:W-:Y:S02]  /*8f50*/  @!UPT UIADD3 URZ, UPT, UPT, URZ, URZ, URZ ;  /* 0x000000fffffff290 */ /* 0x000fe4000fffe0ff */
[----:B------:R-:W1:Y:S02]  /*8f60*/  @P0 LDC.64 R4, c[0x0][0x890] ;  /* 0x00022400ff040b82 */ /* 0x000e640000000a00 */
[----:B-1----:R-:W-:Y:S01]  /*8f70*/  @P0 IMAD.WIDE R4, R17, 0x8, R4 ;  /* 0x0000000811040825 */ /* 0x002fe200078e0204 */
[----:B------:R-:W-:Y:S06]  /*8f80*/  BRA.U UP1, `(.L_x_96) ;  /* 0x0000000101107547 */ /* 0x000fec000b800000 */
[----:B------:R-:W-:Y:S04]  /*8f90*/  DEPBAR {5,4,3,2,1,0} ;  /* 0x0000003f0000791a */ /* 0x000fe80000000000 */
[----:B------:R-:W1:Y:S02]  /*8fa0*/  CCTL.E.C.LDCU.IV.DEEP [UR28] ;  /* 0x000000001c007540 */ /* 0x000e640009c08000 */
[----:B-1----:R1:W-:Y:S01]  /*8fb0*/  UTMACCTL.IV [UR28] ;  /* 0x000000001c0079b9 */ /* 0x0023e20008000000 */
[----:B------:R-:W-:Y:S01]  /*8fc0*/  NOP ;  /* 0x0000000000007918 */ /* 0x000fe20000000000 */
.L_x_96:
[----:B------:R-:W5:Y:S01]  /*8fd0*/  @P0 LDG.E.64 R4, desc[UR50][R4.64] ;  /* 0x0000003204040981 */ /* 0x000f62000c1e1b00 */
[----:B------:R-:W-:Y:S02]  /*8fe0*/  USHF.L.U32 UR18, UR18, 0x6, URZ ;  /* 0x0000000612127899 */ /* 0x000fe400080006ff */
[----:B------:R-:W-:Y:S01]  /*8ff0*/  USHF.L.U32 UR19, UR19, 0x8, URZ ;  /* 0x0000000813137899 */ /* 0x000fe200080006ff */
[----:B-----5:R-:W5:Y:S02]  /*9000*/  @P0 LD.E R0, desc[UR50][R4.64] ;  /* 0x0000003204000980 */ /* 0x020f64000c101900 */
[----:B-----5:R-:W-:Y:S01]  /*9010*/  @P0 FSETP.NEU.AND P1, PT, R0, RZ, PT ;  /* 0x000000ff0000020b */ /* 0x020fe20003f2d000 */
[----:B------:R-:W-:Y:S01]  /*9020*/  @!UPT UIADD3 URZ, UPT, UPT, URZ, URZ, URZ ;  /* 0x000000fffffff290 */ /* 0x000fe2000fffe0ff */
[----:B------:R-:W-:Y:S11]  /*9030*/  @P0 BRA `(.L_x_97) ;  /* 0x00000000002c0947 */ /* 0x000ff60003800000 */
[----:B----4-:R-:W-:Y:S02]  /*9040*/  ISETP.NE.U32.AND P0, PT, RZ, UR6, PT ;  /* 0x00000006ff007c0c */ /* 0x010fe4000bf05070 */
[----:B------:R-:W-:Y:S02]  /*9050*/  FSETP.NEU.AND P1, PT, RZ, UR26, PT ;  /* 0x0000001aff007c0b */ /* 0x000fe4000bf2d000 */
[----:B------:R-:W-:Y:S11]  /*9060*/  ISETP.NE.AND.EX P0, PT, RZ, UR7, PT, P0 ;  /* 0x00000007ff007c0c */ /* 0x000ff6000bf05300 */
[----:B------:R-:W-:Y:S02]  /*9070*/  @!UPT UIADD3 URZ, UPT, UPT, URZ, URZ, URZ ;  /* 0x000000fffffff290 */ /* 0x000fe4000fffe0ff */
[----:B------:R-:W4:Y:S08]  /*9080*/  @P0 LDC R0, c[0x0][0x898] ;  /* 0x00022600ff000b82 */ /* 0x000f300000000800 */
[----:B------:R-:W5:Y:S01]  /*9090*/  @P0 LDC.64 R4, c[0x0][0x888] ;  /* 0x00022200ff040b82 */ /* 0x000f620000000a00 */
[----:B----4-:R-:W-:Y:S04]  /*90a0*/  @P0 IMAD R17, R17, R0, RZ ;  /* 0x0000000011110224 */ /* 0x010fe800078e02ff */
[----:B-----5:R-:W-:Y:S06]  /*90b0*/  @P0 IMAD.WIDE R4, R17, 0x4, R4 ;  /* 0x0000000411040825 */ /* 0x020fec00078e0204 */
[----:B------:R-:W4:Y:S02]  /*90c0*/  @P0 LDG.E R4, desc[UR50][R4.64] ;  /* 0x0000003204040981 */ /* 0x000f24000c1e1900 */
[----:B----4-:R-:W-:Y:S11]  /*90d0*/  @P0 FSETP.NEU.AND P1, PT, R4, RZ, PT ;  /* 0x000000ff0400020b */ /* 0x010ff60003f2d000 */
[----:B------:R-:W-:Y:S02]  /*90e0*/  @!UPT UIADD3 URZ, UPT, UPT, URZ, URZ, URZ ;  /* 0x000000fffffff290 */ /* 0x000fe4000fffe0ff */
.L_x_97:
[----:B------:R-:W-:Y:S01]  /*90f0*/  UISETP.NE.AND UP0, UPT, UR21, 0x4, UPT ;  /* 0x000000041500788c */ /* 0x000fe2000bf05270 */
[----:B------:R-:W-:Y:S04]  /*9100*/  ELECT P0, URZ, PT ;  /* 0x0000000000ff782f */ /* 0x000fe80003800000 */
[----:B------:R-:W-:Y:S04]  /*9110*/  PLOP3.LUT P1, PT, P1, P0, PT, 0x80, 0x8 ;  /* 0x000000000008781c */ /* 0x000fe80000f21070 */
[----:B------:R-:W-:Y:S09]  /*9120*/  BRA.U UP0, `(.L_x_98) ;  /* 0x0000000100047547 */ /* 0x000ff2000b800000 */
[----:B-1--4-:R-:W-:Y:S05]  /*9130*/  BPT.TRAP 0x1 ;  /* 0x000000040000795c */ /* 0x012fea0000300000 */
.L_x_98:
[----:B------:R-:W5:Y:S01]  /*9140*/  S2UR UR25, SR_CgaCtaId ;  /* 0x00000000001979c3 */ /* 0x000f620000008800 */
[----:B------:R-:W-:Y:S01]  /*9150*/  UMOV UR24, 0x400 ;  /* 0x0000040000187882 */ /* 0x000fe20000000000 */
[----:B------:R-:W-:Y:S01]  /*9160*/  SHF.L.U32 R5, R19, 0x1f, RZ ;  /* 0x0000001f13057819 */ /* 0x000fe200000006ff */
[----:B-----5:R-:W-:Y:S09]  /*9170*/  ULEA UR24, UR25, UR24, 0x18 ;  /* 0x0000001819187291 */ /* 0x020ff2000f8ec0ff */
[----:B------:R-:W5:Y:S02]  /*9180*/  SYNCS.PHASECHK.TRANS64.TRYWAIT P0, [UR24+0x90], R5 ;  /* 0x00009005ff0075a7 */ /* 0x000f640008001118 */
[----:B-----5:R-:W-:Y:S05]  /*9190*/  @!P0 BRA `(.L_x_99) ;  /* 0x0000008c00988947 */ /* 0x020fea0003800000 */
.L_x_263:
[----:B------:R-:W-:Y:S04]  /*91a0*/  BSSY.RECONVERGENT B0, `(.L_x_100) ;  /* 0x0000011000007945 */ /* 0x000fe80003800200 */
[----:B------:R-:W-:Y:S05]  /*91b0*/  @!P1 BRA `(.L_x_101) ;  /* 0x00000000003c9947 */ /* 0x000fea0003800000 */
[----:B------:R-:W-:Y:S02]  /*91c0*/  UIADD3 UR17, UPT, UPT, UR24, 0x70, URZ ;  /* 0x0000007018117890 */ /* 0x000fe4000fffe0ff */
[----:B------:R-:W-:Y:S01]  /*91d0*/  UIADD3 UR16, UPT, UPT, UR24, 0x1000, URZ ;  /* 0x0000100018107890 */ /* 0x000fe2000fffe0ff */
[----:B------:R-:W-:Y:S01]  /*91e0*/  UMOV UR12, 0x0 ;  /* 0x00000000000c7882 */ /* 0x000fe20000000000 */
[----:B------:R-:W-:Y:S01]  /*91f0*/  UMOV UR13, 0x10000000 ;  /* 0x10000000000d7882 */ /* 0x000fe20000000000 */
[----:B------:R-:W-:Y:S02]  /*9200*/  UIADD3 UR11, UPT, UPT, UR19, 0x80, URZ ;  /* 0x00000080130b7890 */ /* 0x000fe4000fffe0ff */
[----:B------:R-:W-:Y:S01]  /*9210*/  UIADD3 UR8, UPT, UPT, UR24, 0x2000, URZ ;  /* 0x0000200018087890 */ /* 0x000fe2000fffe0ff */
[----:B------:R-:W-:Y:S03]  /*9220*/  UMOV UR10, UR18 ;  /* 0x00000012000a7c82 */ /* 0x000fe60008000000 */
[----:B------:R1:W-:Y:S01]  /*9230*/  UTMALDG.2D [UR16], [UR28], desc[UR12] ;  /* 0x00000c101c0075b4 */ /* 0x0003e20008009000 */
[----:B------:R-:W-:Y:S01]  /*9240*/  UMOV UR9, UR17 ;  /* 0x0000001100097c82 */ /* 0x000fe20008000000 */
[----:B------:R-:W-:Y:S03]  /*9250*/  UISETP.NE.AND UP0, UPT, UR21, 0x4, UPT ;  /* 0x000000041500788c */ /* 0x000fe6000bf05270 */
[----:B------:R1:W-:Y:S06]  /*9260*/  UTMALDG.2D [UR8], [UR28], desc[UR12] ;  /* 0x00000c081c0075b4 */ /* 0x0003ec0008009000 */
[----:B-1----:R-:W-:Y:S05]  /*9270*/  BRA.U UP0, `(.L_x_102) ;  /* 0x0000000100047547 */ /* 0x002fea000b800000 */
[----:B----4-:R-:W-:Y:S05]  /*9280*/  BPT.TRAP 0x1 ;  /* 0x000000040000795c */ /* 0x010fea0000300000 */
.L_x_102:
[----:B------:R-:W-:Y:S04]  /*9290*/  HFMA2 R0, -RZ, RZ, 0, 0.0078125 ;  /* 0x00002000ff007431 */ /* 0x000fe800000001ff */
[----:B------:R1:W-:Y:S03]  /*92a0*/  SYNCS.ARRIVE.TRANS64.RED.A0TR RZ, [UR24+0x70], R0 ;  /* 0x00007000ffff79a7 */ /* 0x0003e60008300418 */
.L_x_101:
[----:B-1--4-:R-:W-:Y:S05]  /*92b0*/  BSYNC.RECONVERGENT B0 ;  /* 0x0000000000007941 */ /* 0x012fea0003800200 */
.L_x_100:
[----:B------:R-:W-:Y:S09]  /*92c0*/  UISETP.NE.AND UP0, UPT, UR21, 0x4, UPT ;  /* 0x000000041500788c */ /* 0x000ff2000bf05270 */
[----:B------:R-:W-:Y:S05]  /*92d0*/  BRA.U UP0, `(.L_x_103) ;  /* 0x0000000100047547 */ /* 0x000fea000b800000 */
[----:B------:R-:W-:Y:S05]  /*92e0*/  BPT.TRAP 0x1 ;  /* 0x000000040000795c */ /* 0x000fea0000300000 */
.L_x_103:
[----:B------:R-:W-:Y:S04]  /*92f0*/  UIADD3 UR4, UPT, UPT, UR24, 0x70, URZ ;  /* 0x0000007018047890 */ /* 0x000fe8000fffe0ff */
[----:B------:R-:W-:Y:S09]  /*9300*/  UPRMT UR4, UR25, 0x654, UR4 ;  /* 0x0000065419047896 */ /* 0x000ff20008000004 */
[----:B------:R-:W-:Y:S01]  /*9310*/  SYNCS.ARRIVE.TRANS64.RED.A1T0 RZ, [UR4], RZ ;  /* 0x000000ffffff79a7 */ /* 0x000fe20008100404 */
[----:B------:R-:W-:Y:S05]  /*9320*/  BRA.U UP0, `(.L_x_104) ;  /* 0x0000000100047547 */ /* 0x000fea000b800000 */
[----:B------:R-:W-:Y:S05]  /*9330*/  BPT.TRAP 0x1 ;  /* 0x000000040000795c */ /* 0x000fea0000300000 */
.L_x_104:
[----:B------:R-:W1:Y:S02]  /*9340*/  SYNCS.PHASECHK.TRANS64.TRYWAIT P0, [UR24+0x98], R5 ;  /* 0x00009805ff0075a7 */ /* 0x000e640008001118 */
[----:B-1----:R-:W-:Y:S05]  /*9350*/  @!P0 BRA `(.L_x_105) ;  /* 0x0000008c00408947 */ /* 0x002fea0003800000 */
.L_x_265:
[----:B------:R-:W-:Y:S04]  /*9360*/  BSSY.RECONVERGENT B0, `(.L_x_106) ;  /* 0x0000012000007945 */ /* 0x000fe80003800200 */
[----:B------:R-:W-:Y:S05]  /*9370*/  @!P1 BRA `(.L_x_107) ;  /* 0x0000000000409947 */ /* 0x000fea0003800000 */
[----:B------:R-:W-:Y:S02]  /*9380*/  UIADD3 UR13, UPT, UPT, UR24, 0x78, URZ ;  /* 0x00000078180d7890 */ /* 0x000fe4000fffe0ff */
[----:B------:R-:W-:Y:S02]  /*9390*/  UIADD3 UR15, UPT, UPT, UR19, 0x20, URZ ;  /* 0x00000020130f7890 */ /* 0x000fe4000fffe0ff */
[----:B------:R-:W-:Y:S01]  /*93a0*/  UIADD3 UR12, UPT, UPT, UR24, 0x3000, URZ ;  /* 0x00003000180c7890 */ /* 0x000fe2000fffe0ff */
[----:B------:R-:W-:Y:S01]  /*93b0*/  UMOV UR16, 0x0 ;  /* 0x0000000000107882 */ /* 0x000fe20000000000 */
[----:B------:R-:W-:Y:S01]  /*93c0*/  UMOV UR17, 0x10000000 ;  /* 0x1000000000117882 */ /* 0x000fe20000000000 */
[----:B------:R-:W-:Y:S01]  /*93d0*/  UMOV UR14, UR18 ;  /* 0x00000012000e7c82 */ /* 0x000fe20008000000 */
[----:B------:R-:W-:Y:S02]  /*93e0*/  UIADD3 UR11, UPT, UPT, UR19, 0xa0, URZ ;  /* 0x000000a0130b7890 */ /* 0x000fe4000fffe0ff */
[----:B------:R-:W-:Y:S03]  /*93f0*/  UIADD3 UR8, UPT, UPT, UR24, 0x4000, URZ ;  /* 0x0000400018087890 */ /* 0x000fe6000fffe0ff */
[----:B------:R4:W-:Y:S01]  /*9400*/  UTMALDG.2D [UR12], [UR28], desc[UR16] ;  /* 0x0000100c1c0075b4 */ /* 0x0009e20008009000 */
[----:B------:R-:W-:Y:S01]  /*9410*/  UMOV UR10, UR18 ;  /* 0x00000012000a7c82 */ /* 0x000fe20008000000 */
[----:B------:R-:W-:Y:S04]  /*9420*/  UMOV UR9, UR13 ;  /* 0x0000000d00097c82 */ /* 0x000fe80008000000 */
[----:B------:R4:W-:Y:S02]  /*9430*/  UTMALDG.2D [UR8], [UR28], desc[UR16] ;  /* 0x000010081c0075b4 */ /* 0x0009e40008009000 */
[----:B----4-:R-:W-:Y:S05]  /*9440*/  BRA.U UP0, `(.L_x_108) ;  /* 0x0000000100047547 */ /* 0x010fea000b800000 */
[----:B------:R-:W-:Y:S05]  /*9450*/  BPT.TRAP 0x1 ;  /* 0x000000040000795c */ /* 0x000fea0000300000 */
.L_x_108:
[----:B-1----:R-:W-:Y:S04]  /*9460*/  HFMA2 R0, -RZ, RZ, 0, 0.0078125 ;  /* 0x00002000ff007431 */ /* 0x002fe800000001ff */
[----:B------:R4:W-:Y:S03]  /*9470*/  SYNCS.ARRIVE.TRANS64.RED.A0TR RZ, [UR24+0x78], R0 ;  /* 0x00007800ffff79a7 */ /* 0x0009e60008300418 */
.L_x_107:
[----:B------:R-:W-:Y:S05]  /*9480*/  BSYNC.RECONVERGENT B0 ;  /* 0x0000000000007941 */ /* 0x000fea0003800200 */
.L_x_106:
[----:B------:R-:W-:Y:S05]  /*9490*/  BRA.U UP0, `(.L_x_109) ;  /* 0x0000000100047547 */ /* 0x000fea000b800000 */
[----:B------:R-:W-:Y:S05]  /*94a0*/  BPT.TRAP 0x1 ;  /* 0x000000040000795c */ /* 0x000fea0000300000 */
.L_x_109:
[----:B------:R-:W-:Y:S04]  /*94b0*/  UIADD3 UR4, UPT, UPT, UR24, 0x78, URZ ;  /* 0x0000007818047890 */ /* 0x000fe8000fffe0ff */
[----:B------:R-:W-:Y:S09]  /*94c0*/  UPRMT UR4, UR25, 0x654, UR4 ;  /* 0x0000065419047896 */ /* 0x000ff20008000004 */
[----:B------:R-:W-:Y:S01]  /*94d0*/  SYNCS.ARRIVE.TRANS64.RED.A1T0 RZ, [UR4], RZ ;  /* 0x000000ffffff79a7 */ /* 0x000fe20008100404 */
[----:B------:R-:W-:Y:S05]  /*94e0*/  BRA.U UP0, `(.L_x_110) ;  /* 0x0000000100047547 */ /* 0x000fea000b800000 */
[----:B------:R-:W-:Y:S05]  /*94f0*/  BPT.TRAP 0x1 ;  /* 0x000000040000795c */ /* 0x000fea0000300000 */
.L_x_110:
[----:B------:R-:W5:Y:S02]  /*9500*/  SYNCS.PHASECHK.TRANS64.TRYWAIT P0, [UR24+0xa0], R5 ;  /* 0x0000a005ff0075a7 */ /* 0x000f640008001118 */
[----:B-----5:R-:W-:Y:S05]  /*9510*/  @!P0 BRA `(.L_x_111) ;  /* 0x0000008800e88947 */ /* 0x020fea0003800000 */
.L_x_267:
        /* <DEDUP_REMOVED lines=14> */
[----:B-1----:R-:W-:Y:S05]  /*9600*/  BRA.U UP0, `(.L_x_114) ;  /* 0x0000000100047547 */ /* 0x002fea000b800000 */
[----:B------:R-:W-:Y:S05]  /*9610*/  BPT.TRAP 0x1 ;  /* 0x000000040000795c */ /* 0x000fea0000300000 */
.L_x_114:
[----:B----4-:R-:W-:Y:S04]  /*9620*/  HFMA2 R0, -RZ, RZ, 0, 0.0078125 ;  /* 0x00002000ff007431 */ /* 0x010fe800000001ff */
[----:B------:R1:W-:Y:S03]  /*9630*/  SYNCS.ARRIVE.TRANS64.RED.A0TR RZ, [UR24+0x80], R0 ;  /* 0x00008000ffff79a7 */ /* 0x0003e60008300418 */
.L_x_113:
[----:B------:R-:W-:Y:S05]  /*9640*/  BSYNC.RECONVERGENT B0 ;  /* 0x0000000000007941 */ /* 0x000fea0003800200 */
.L_x_112:
[----:B------:R-:W-:Y:S05]  /*9650*/  BRA.U UP0, `(.L_x_115) ;  /* 0x0000000100047547 */ /* 0x000fea000b800000 */
[----:B------:R-:W-:Y:S05]  /*9660*/  BPT.TRAP 0x1 ;  /* 0x000000040000795c */ /* 0x000fea0000300000 */
.L_x_115:
[----:B------:R-:W-:Y:S04]  /*9670*/  UIADD3 UR4, UPT, UPT, UR24, 0x80, URZ ;  /* 0x0000008018047890 */ /* 0x000fe8000fffe0ff */
[----:B------:R-:W-:Y:S09]  /*9680*/  UPRMT UR4, UR25, 0x654, UR4 ;  /* 0x0000065419047896 */ /* 0x000ff20008000004 */
[----:B------:R-:W-:Y:S01]  /*9690*/  SYNCS.ARRIVE.TRANS64.RED.A1T0 RZ, [UR4], RZ ;  /* 0x000000ffffff79a7 */ /* 0x000fe20008100404 */
[----:B------:R-:W-:Y:S05]  /*96a0*/  BRA.U UP0, `(.L_x_116) ;  /* 0x0000000100047547 */ /* 0x000fea000b800000 */
[----:B------:R-:W-:Y:S05]  /*96b0*/  BPT.TRAP 0x1 ;  /* 0x000000040000795c */ /* 0x000fea0000300000 */
.L_x_116:
[----:B------:R-:W5:Y:S02]  /*96c0*/  SYNCS.PHASECHK.TRANS64.TRYWAIT P0, [UR24+0xa8], R5 ;  /* 0x0000a805ff0075a7 */ /* 0x000f640008001118 */
[----:B-----5:R-:W-:Y:S05]  /*96d0*/  @!P0 BRA `(.L_x_117) ;  /* 0x0000008800908947 */ /* 0x020fea0003800000 */
.L_x_269:
        /* <DEDUP_REMOVED lines=16> */
.L_x_120:
[----:B----4-:R-:W-:Y:S04]  /*97e0*/  HFMA2 R0, -RZ, RZ, 0, 0.0078125 ;  /* 0x00002000ff007431 */ /* 0x010fe800000001ff */
[----:B------:R1:W-:Y:S03]  /*97f0*/  SYNCS.ARRIVE.TRANS64.RED.A0TR RZ, [UR24+0x88], R0 ;  /* 0x00008800ffff79a7 */ /* 0x0003e60008300418 */
.L_x_119:
[----:B------:R-:W-:Y:S05]  /*9800*/  BSYNC.RECONVERGENT B0 ;  /* 0x0000000000007941 */ /* 0x000fea0003800200 */
.L_x_118:
[----:B------:R-:W-:Y:S05]  /*9810*/  BRA.U UP0, `(.L_x_121) ;  /* 0x0000000100047547 */ /* 0x000fea000b800000 */
[----:B------:R-:W-:Y:S05]  /*9820*/  BPT.TRAP 0x1 ;  /* 0x000000040000795c */ /* 0x000fea0000300000 */
.L_x_121:
[----:B------:R-:W-:Y:S01]  /*9830*/  UIADD3 UR4, UPT, UPT, UR24, 0x88, URZ ;  /* 0x0000008818047890 */ /* 0x000fe2000fffe0ff */
[----:B------:R-:W-:Y:S01]  /*9840*/  LOP3.LUT R19, R19, 0x1, RZ, 0x3c, !PT ;  /* 0x0000000113137812 */ /* 0x000fe200078e3cff */
[----:B------:R-:W-:Y:S02]  /*9850*/  UISETP.NE.AND UP1, UPT, UR37, 0x8, UPT ;  /* 0x000000082500788c */ /* 0x000fe4000bf25270 */
[----:B------:R-:W-:Y:S09]  /*9860*/  UPRMT UR4, UR25, 0x654, UR4 ;  /* 0x0000065419047896 */ /* 0x000ff20008000004 */
[----:B------:R-:W-:Y:S01]  /*9870*/  SYNCS.ARRIVE.TRANS64.RED.A1T0 RZ, [UR4], RZ ;  /* 0x000000ffffff79a7 */ /* 0x000fe20008100404 */
[----:B------:R-:W-:Y:S05]  /*9880*/  BRA.U UP1, `(.L_x_122) ;  /* 0x0000000101047547 */ /* 0x000fea000b800000 */
[----:B------:R-:W-:Y:S05]  /*9890*/  BPT.TRAP 0x1 ;  /* 0x000000040000795c */ /* 0x000fea0000300000 */
.L_x_122:
[----:B------:R-:W-:Y:S01]  /*98a0*/  ULEA UR8, UR5, UR24, 0x3 ;  /* 0x0000001805087291 */ /* 0x000fe2000f8e18ff */
[----:B-1----:R-:W-:Y:S08]  /*98b0*/  SHF.L.U32 R5, R18, 0x1f, RZ ;  /* 0x0000001f12057819 */ /* 0x002ff000000006ff */
[----:B------:R-:W1:Y:S02]  /*98c0*/  SYNCS.PHASECHK.TRANS64.TRYWAIT P0, [UR8+0x1a0], R5 ;  /* 0x0001a005ff0075a7 */ /* 0x000e640008001108 */
[----:B-1----:R-:W-:Y:S05]  /*98d0*/  @!P0 BRA `(.L_x_123) ;  /* 0x0000008800288947 */ /* 0x002fea0003800000 */
.L_x_271:
[----:B------:R-:W-:Y:S09]  /*98e0*/  UIMAD UR4, UR5, 0x14, UR36 ;  /* 0x00000014050478a4 */ /* 0x000ff2000f8e0224 */
[----:B--2---:R-:W2:Y:S04]  /*98f0*/  LDS R6, [UR4] ;  /* 0x00000004ff067984 */ /* 0x004ea80008000800 */
[----:B-1----:R-:W1:Y:S04]  /*9900*/  LDS R5, [UR4+0x4] ;  /* 0x00000404ff057984 */ /* 0x002e680008000800 */
[----:B------:R-:W3:Y:S04]  /*9910*/  LDS.U16 R4, [UR4+0x12] ;  /* 0x00001204ff047984 */ /* 0x000ee80008000400 */
[----:B------:R-:W3:Y:S04]  /*9920*/  LDS R17, [UR4+0x8] ;  /* 0x00000804ff117984 */ /* 0x000ee80008000800 */
[----:B----4-:R-:W4:Y:S01]  /*9930*/  LDS R0, [UR4+0xc] ;  /* 0x00000c04ff007984 */ /* 0x010f220008000800 */
[----:B------:R-:W-:Y:S01]  /*9940*/  @!PT LDS RZ, [RZ] ;  /* 0x00000000fffff984 */ /* 0x000fe20000000800 */
[----:B------:R-:W-:Y:S01]  /*9950*/  @!PT LDS RZ, [RZ] ;  /* 0x00000000fffff984 */ /* 0x000fe20000000800 */
[----:B------:R-:W-:Y:S01]  /*9960*/  @!PT LDS RZ, [RZ] ;  /* 0x00000000fffff984 */ /* 0x000fe20000000800 */
[----:B------:R-:W-:Y:S01]  /*9970*/  @!PT LDS RZ, [RZ] ;  /* 0x00000000fffff984 */ /* 0x000fe20000000800 */
[----:B------:R5:W-:Y:S06]  /*9980*/  MEMBAR.ALL.CTA ;  /* 0x0000000000007992 */ /* 0x000bec0000008000 */
[----:B-----5:R-:W3:Y:S01]  /*9990*/  FENCE.VIEW.ASYNC.S ;  /* 0x00000000000073c6 */ /* 0x020ee20000000000 */
[----:B--2---:R-:W-:Y:S02]  /*99a0*/  R2UR UR18, R6 ;  /* 0x00000000061272ca */ /* 0x004fe400000e0000 */
[----:B-1----:R-:W-:Y:S01]  /*99b0*/  R2UR UR19, R5 ;  /* 0x00000000051372ca */ /* 0x002fe200000e0000 */
[----:B------:R-:W-:Y:S03]  /*99c0*/  @!UPT UIADD3 URZ, UPT, UPT, URZ, URZ, URZ ;  /* 0x000000fffffff290 */ /* 0x000fe6000fffe0ff */
[----:B------:R-:W-:Y:S11]  /*99d0*/  BRA.U UP1, `(.L_x_124) ;  /* 0x0000000101047547 */ /* 0x000ff6000b800000 */
[----:B------:R-:W-:Y:S05]  /*99e0*/  BPT.TRAP 0x1 ;  /* 0x000000040000795c */ /* 0x000fea0000300000 */
.L_x_124:
[----:B------:R-:W-:Y:S01]  /*99f0*/  UIADD3 UR8, UPT, UPT, UR8, 0x1e0, URZ ;  /* 0x000001e008087890 */ /* 0x000fe2000fffe0ff */
[----:B----4-:R-:W-:Y:S03]  /*9a00*/  ISETP.NE.AND P0, PT, R0, RZ, PT ;  /* 0x000000ff0000720c */ /* 0x010fe60003f05270 */
[----:B------:R-:W-:Y:S09]  /*9a10*/  UPRMT UR8, UR25, 0x654, UR8 ;  /* 0x0000065419087896 */ /* 0x000ff20008000008 */
[----:B---3--:R-:W-:Y:S01]  /*9a20*/  SYNCS.ARRIVE.TRANS64.RED.A1T0 RZ, [UR8], RZ ;  /* 0x000000ffffff79a7 */ /* 0x008fe20008100408 */
[----:B------:R-:W-:Y:S04]  /*9a30*/  UIADD3 UR8, UPT, UPT, UR5, 0x1, URZ ;  /* 0x0000000105087890 */ /* 0x000fe8000fffe0ff */
[----:B------:R-:W-:Y:S04]  /*9a40*/  UISETP.NE.AND UP1, UPT, UR8, 0x8, UPT ;  /* 0x000000080800788c */ /* 0x000fe8000bf25270 */
[----:B------:R-:W-:Y:S02]  /*9a50*/  USEL UR4, URZ, 0x1, UP1 ;  /* 0x00000001ff047887 */ /* 0x000fe40008800000 */
[----:B------:R-:W-:Y:S02]  /*9a60*/  USEL UR5, UR8, URZ, UP1 ;  /* 0x000000ff08057287 */ /* 0x000fe40008800000 */
[----:B------:R-:W-:Y:S02]  /*9a70*/  UPLOP3.LUT UP1, UPT, UPT, UPT, UPT, 0x80, 0x8 ;  /* 0x000000000008789c */ /* 0x000fe40003f2f070 */
[----:B------:R-:W-:Y:S01]  /*9a80*/  LOP3.LUT R18, R18, UR4, RZ, 0x3c, !PT ;  /* 0x0000000412127c12 */ /* 0x000fe2000f8e3cff */
[----:B------:R-:W-:Y:S08]  /*9a90*/  @P0 BRA `(.L_x_125) ;  /* 0xffffffec00c00947 */ /* 0x000ff0000383ffff */
[----:B------:R-:W-:Y:S05]  /*9aa0*/  BRA.U UP0, `(.L_x_126) ;  /* 0x0000000100047547 */ /* 0x000fea000b800000 */
[----:B------:R-:W-:Y:S05]  /*9ab0*/  BPT.TRAP 0x1 ;  /* 0x000000040000795c */ /* 0x000fea0000300000 */
.L_x_126:
[----:B------:R-:W-:-:S04]  /*9ac0*/  SHF.L.U32 R3, R19, 0x1f, RZ ;  /* 0x0000001f13037819 */ /* 0x000fc800000006ff */
[----:B------:R-:W1:Y:S02]  /*9ad0*/  SYNCS.PHASECHK.TRANS64.TRYWAIT P0, [UR24+0x90], R3 ;  /* 0x00009003ff0075a7 */ /* 0x000e640008001118 */
[----:B-1----:R-:W-:Y:S05]  /*9ae0*/  @!P0 BRA `(.L_x_127) ;  /* 0x0000008400bc8947 */ /* 0x002fea0003800000 */
.L_x_273:
[----:B------:R-:W-:Y:S05]  /*9af0*/  BRA.U UP0, `(.L_x_128) ;  /* 0x0000000100047547 */ /* 0x000fea000b800000 */
[----:B------:R-:W-:Y:S05]  /*9b00*/  BPT.TRAP 0x1 ;  /* 0x000000040000795c */ /* 0x000fea0000300000 */
.L_x_128:
[----:B------:R-:W2:Y:S02]  /*9b10*/  SYNCS.PHASECHK.TRANS64.TRYWAIT P0, [UR24+0x98], R3 ;  /* 0x00009803ff0075a7 */ /* 0x000ea40008001118 */
[----:B--2---:R-:W-:Y:S05]  /*9b20*/  @!P0 BRA `(.L_x_129) ;  /* 0x0000008400c48947 */ /* 0x004fea0003800000 */
.L_x_275:
[----:B------:R-:W-:Y:S05]  /*9b30*/  BRA.U UP0, `(.L_x_130) ;  /* 0x0000000100047547 */ /* 0x000fea000b800000 */
[----:B------:R-:W-:Y:S05]  /*9b40*/  BPT.TRAP 0x1 ;  /* 0x000000040000795c */ /* 0x000fea0000300000 */
.L_x_130:
[----:B------:R-:W2:Y:S02]  /*9b50*/  SYNCS.PHASECHK.TRANS64.TRYWAIT P0, [UR24+0xa0], R3 ;  /* 0x0000a003ff0075a7 */ /* 0x000ea40008001118 */
[----:B--2---:R-:W-:Y:S05]  /*9b60*/  @!P0 BRA `(.L_x_131) ;  /* 0x0000008400cc8947 */ /* 0x004fea0003800000 */
.L_x_277:
[----:B------:R-:W-:Y:S05]  /*9b70*/  BRA.U UP0, `(.L_x_132) ;  /* 0x0000000100047547 */ /* 0x000fea000b800000 */
[----:B------:R-:W-:Y:S05]  /*9b80*/  BPT.TRAP 0x1 ;  /* 0x000000040000795c */ /* 0x000fea0000300000 */
.L_x_132:
[----:B-1----:R-:W-:Y:S02]  /*9b90*/  SHF.L.U32 R3, R19, 0x1f, RZ ;  /* 0x0000001f13037819 */ /* 0x002fe400000006ff */
[----:B------:R-:W-:-:S04]  /*9ba0*/  MOV R0, UR24 ;  /* 0x0000001800007c02 */ /* 0x000fc80008000f00 */
[----:B------:R1:W2:Y:S03]  /*9bb0*/  SYNCS.PHASECHK.TRANS64.TRYWAIT P0, [R0+URZ+0xa8], R3 ;  /* 0x0000a803000075a7 */ /* 0x0002a600080011ff */
[----:B--2---:R-:W-:Y:S05]  /*9bc0*/  @!P0 NANOSLEEP.SYNCS 0x989680 ;  /* 0x009896800000895d */ /* 0x004fea0003900000 */
[----:B------:R-:W2:Y:S02]  /*9bd0*/  @!P0 SYNCS.PHASECHK.TRANS64 P0, [R0+URZ+0xa8], R3 ;  /* 0x0000a803000085a7 */ /* 0x000ea400080010ff */
[----:B--2---:R-:W-:Y:S05]  /*9be0*/  @P0 EXIT ;  /* 0x000000000000094d */ /* 0x004fea0003800000 */
[----:B------:R-:W-:Y:S05]  /*9bf0*/  BRA `(.L_x_132) ;  /* 0xfffffffc00e47947 */ /* 0x000fea000383ffff */
.L_x_91:
[----:B------:R-:W-:-:S09]  /*9c00*/  UISETP.NE.AND UP0, UPT, UR21, 0x4, UPT ;  /* 0x000000041500788c */ /* 0x000fd2000bf05270 */
[----:B------:R-:W-:Y:S05]  /*9c10*/  BRA.U UP0, `(.L_x_133) ;  /* 0x0000004d00547547 */ /* 0x000fea000b800000 */
.L_x_134:
[----:B------:R-:W-:-:S08]  /*9c20*/  NOP ;  /* 0x0000000000007918 */ /* 0x000fd00000000000 */
[----:B------:R-:W2:Y:S02]  /*9c30*/  USETMAXREG.TRY_ALLOC.CTAPOOL UP0, 0xe8 ;  /* 0x000000e8000079c8 */ /* 0x000ea40008000600 */
[----:B--2---:R-:W-:Y:S05]  /*9c40*/  BRA.U !UP0, `(.L_x_134) ;  /* 0xfffffffd08f47547 */ /* 0x004fea000b83ffff */
[----:B------:R-:W2:Y:S08]  /*9c50*/  S2UR UR52, SR_CgaCtaId ;  /* 0x00000000003479c3 */ /* 0x000eb00000008800 */
[----:B------:R-:W-:Y:S01]  /*9c60*/  BAR.SYNC.DEFER_BLOCKING 0x6, 0xa0 ;  /* 0x0182800000007b1d */ /* 0x000fe20000010000 */
[C---:B------:R-:W-:Y:S01]  /*9c70*/  IMAD.SHL.U32 R3, R0.reuse, 0x40, RZ ;  /* 0x0000004000037824 */ /* 0x040fe200078e00ff */
[----:B------:R-:W-:Y:S01]  /*9c80*/  LOP3.LUT P1, RZ, R0, 0x2, RZ, 0xc0, !PT ;  /* 0x0000000200ff7812 */ /* 0x000fe2000782c0ff */
[----:B------:R-:W-:Y:S01]  /*9c90*/  IMAD.SHL.U32 R4, R80, 0x200000, RZ ;  /* 0x0020000050047824 */ /* 0x000fe200078e00ff */
[C---:B------:R-:W-:Y:S01]  /*9ca0*/  LOP3.LUT R94, R0.reuse, 0x60, RZ, 0xc0, !PT ;  /* 0x00000060005e7812 */ /* 0x040fe200078ec0ff */
[----:B------:R-:W-:Y:S01]  /*9cb0*/  IMAD.SHL.U32 R92, R0, 0x8, RZ ;  /* 0x00000008005c7824 */ /* 0x000fe200078e00ff */
[----:B------:R-:W-:-:S02]  /*9cc0*/  UMOV UR43, 0x400 ;  /* 0x00000400002b7882 */ /* 0x000fc40000000000 */
[----:B------:R-:W3:Y:S01]  /*9cd0*/  LDC.64 R98, c[0x0][0x390] ;  /* 0x0000e400ff627b82 */ /* 0x000ee20000000a00 */
[----:B------:R-:W1:Y:S01]  /*9ce0*/  SHFL.IDX PT, R96, R80, RZ, 0x1f ;  /* 0x00001fff50607589 */ /* 0x000e6200000e0000 */
[----:B------:R-:W-:Y:S01]  /*9cf0*/  LOP3.LUT R3, R3, 0x1c0, RZ, 0xc0, !PT ;  /* 0x000001c003037812 */ /* 0x000fe200078ec0ff */
[----:B------:R-:W-:Y:S01]  /*9d00*/  IMAD.U32 R93, R0, 0x10000, RZ ;  /* 0x00010000005d7824 */ /* 0x000fe200078e00ff */
[----:B------:R-:W-:Y:S01]  /*9d10*/  LOP3.LUT R4, R4, 0x200000, RZ, 0xc0, !PT ;  /* 0x0020000004047812 */ /* 0x000fe200078ec0ff */
[----:B------:R-:W-:Y:S01]  /*9d20*/  IMAD.MOV.U32 R95, RZ, RZ, 0x10 ;  /* 0x00000010ff5f7424 */ /* 0x000fe200078e00ff */
[----:B------:R-:W-:Y:S01]  /*9d30*/  LOP3.LUT R3, R3, 0x28, R0, 0xf8, !PT ;  /* 0x0000002803037812 */ /* 0x000fe200078ef800 */
[----:B------:R-:W-:Y:S01]  /*9d40*/  UMOV UR58, URZ ;  /* 0x000000ff003a7c82 */ /* 0x000fe20008000000 */
[----:B------:R-:W3:Y:S01]  /*9d50*/  LDC.64 R76, c[0x0][0x890] ;  /* 0x00022400ff4c7b82 */ /* 0x000ee20000000a00 */
[----:B------:R-:W-:Y:S01]  /*9d60*/  LOP3.LUT R93, R4, 0x400000, R93, 0xf8, !PT ;  /* 0x00400000045d7812 */ /* 0x000fe200078ef85d */
[----:B------:R-:W-:Y:S01]  /*9d70*/  UMOV UR59, URZ ;  /* 0x000000ff003b7c82 */ /* 0x000fe20008000000 */
[----:B------:R-:W-:Y:S01]  /*9d80*/  LOP3.LUT R92, R3, 0x38, R92, 0x78, !PT ;  /* 0x00000038035c7812 */ /* 0x000fe200078e785c */
[----:B------:R-:W-:Y:S01]  /*9d90*/  IMAD.SHL.U32 R3, R0, 0x20, RZ ;  /* 0x0000002000037824 */ /* 0x000fe200078e00ff */
[----:B------:R-:W3:Y:S01]  /*9da0*/  LDCU.64 UR38, c[0x0][0x888] ;  /* 0x00011100ff2677ac */ /* 0x000ee20008000a00 */
[----:B------:R-:W-:Y:S01]  /*9db0*/  PLOP3.LUT P2, PT, PT, PT, PT, 0x80, 0x8 ;  /* 0x000000000008781c */ /* 0x000fe20003f4f070 */
[----:B------:R-:W-:Y:S01]  /*9dc0*/  IMAD.MOV.U32 R91, RZ, RZ, 0x1 ;  /* 0x00000001ff5b7424 */ /* 0x000fe200078e00ff */
[----:B------:R-:W3:Y:S01]  /*9dd0*/  LDC.64 R78, c[0x0][0x8b8] ;  /* 0x00022e00ff4e7b82 */ /* 0x000ee20000000a00 */
[----:B--2---:R-:W-:Y:S01]  /*9de0*/  ULEA UR43, UR52, UR43, 0x18 ;  /* 0x0000002b342b7291 */ /* 0x004fe2000f8ec0ff */
[----:B------:R-:W-:Y:S01]  /*9df0*/  LOP3.LUT R92, R92, 0xa00, R3, 0xf8, !PT ;  /* 0x00000a005c5c7812 */ /* 0x000fe200078ef803 */
[----:B------:R-:W2:Y:S01]  /*9e00*/  LDCU.64 UR48, c[0x0][0xb18] ;  /* 0x00016300ff3077ac */ /* 0x000ea20008000a00 */
[----:B------:R-:W-:Y:S01]  /*9e10*/  IMAD.MOV.U32 R90, RZ, RZ, RZ ;  /* 0x000000ffff5a7224 */ /* 0x000fe200078e00ff */
[----:B------:R-:W-:Y:S01]  /*9e20*/  PRMT R89, RZ, 0x7610, R89 ;  /* 0x00007610ff597816 */ /* 0x000fe20000000059 */
[----:B------:R-:W-:Y:S01]  /*9e30*/  IMAD.MOV.U32 R88, RZ, RZ, RZ ;  /* 0x000000ffff587224 */ /* 0x000fe200078e00ff */
[----:B------:R-:W2:Y:S01]  /*9e40*/  LDCU.64 UR46, c[0x0][0xb20] ;  /* 0x00016400ff2e77ac */ /* 0x000ea20008000a00 */
[----:B------:R-:W-:Y:S01]  /*9e50*/  IMAD.MOV.U32 R87, RZ, RZ, RZ ;  /* 0x000000ffff577224 */ /* 0x000fe200078e00ff */
[----:B-1----:R-:W-:Y:S01]  /*9e60*/  ISETP.NE.AND P0, PT, R96, 0x4, PT ;  /* 0x000000046000780c */ /* 0x002fe20003f05270 */
[----:B------:R-:W1:Y:S01]  /*9e70*/  LDS R2, [UR43+0x360] ;  /* 0x0003602bff027984 */ /* 0x000e620008000800 */
[----:B------:R-:W1:Y:S01]  /*9e80*/  LDCU.64 UR44, c[0x0][0x8b0] ;  /* 0x00011600ff2c77ac */ /* 0x000e620008000a00 */
[----:B------:R-:W-:Y:S01]  /*9e90*/  SEL R95, R95, 0xfffffff0, !P1 ;  /* 0xfffffff05f5f7807 */ /* 0x000fe20004800000 */
[----:B------:R-:W-:Y:S01]  /*9ea0*/  UIADD3 UR4, UPT, UPT, UR43, 0x1000, URZ ;  /* 0x000010002b047890 */ /* 0x000fe2000fffe0ff */
[----:B------:R-:W-:Y:S01]  /*9eb0*/  UMOV UR5, URZ ;  /* 0x000000ff00057c82 */ /* 0x000fe20008000000 */
[----:B-1----:R-:W-:-:S07]  /*9ec0*/  IMAD.IADD R93, R2, 0x1, R93 ;  /* 0x00000001025d7824 */ /* 0x002fce00078e025d */
[----:B--23--:R-:W-:Y:S05]  /*9ed0*/  @P0 BRA `(.L_x_135) ;  /* 0x00000000007c0947 */ /* 0x00cfea0003800000 */
[----:B------:R-:W1:Y:S01]  /*9ee0*/  LDC.64 R36, c[0x0][0xa00] ;  /* 0x00028000ff247b82 */ /* 0x000e620000000a00 */
[----:B------:R-:W2:Y:S01]  /*9ef0*/  LDCU UR6, c[0x0][0xc1c] ;  /* 0x00018380ff0677ac */ /* 0x000ea20008000800 */
[----:B------:R-:W3:Y:S06]  /*9f00*/  LDCU.64 UR58, c[0x0][0xb00] ;  /* 0x00016000ff3a77ac */ /* 0x000eec0008000a00 */
[----:B------:R-:W1:Y:S01]  /*9f10*/  LDC.64 R38, c[0x0][0xa08] ;  /* 0x00028200ff267b82 */ /* 0x000e620000000a00 */
[----:B------:R-:W-:-:S07]  /*9f20*/  ELECT P0, URZ, PT ;  /* 0x0000000000ff782f */ /* 0x000fce0003800000 */
[----:B------:R-:W4:Y:S01]  /*9f30*/  LDC.64 R32, c[0x0][0xa10] ;  /* 0x00028400ff207b82 */ /* 0x000f220000000a00 */
[----:B--2---:R-:W-:-:S04]  /*9f40*/  UIADD3 UR6, UPT, UPT, UR28, UR6, URZ ;  /* 0x000000061c067290 */ /* 0x004fc8000fffe0ff */
[----:B------:R-:W-:-:S03]  /*9f50*/  UIMAD UR6, UR6, 0xe, URZ ;  /* 0x0000000e060678a4 */ /* 0x000fc6000f8e02ff */
[----:B------:R-:W4:Y:S01]  /*9f60*/  LDC.64 R34, c[0x0][0xa18] ;  /* 0x00028600ff227b82 */ /* 0x000f220000000a00 */
[----:B---3--:R-:W-:-:S07]  /*9f70*/  UIMAD.WIDE.U32 UR58, UR6, 0x80, UR58 ;  /* 0x00000080063a78a5 */ /* 0x008fce000f8e003a */
[----:B------:R-:W2:Y:S01]  /*9f80*/  LDC.64 R28, c[0x0][0xa20] ;  /* 0x00028800ff1c7b82 */ /* 0x000ea20000000a00 */
[----:B-1----:R1:W-:Y:S07]  /*9f90*/  @P0 STS.128 [UR43+0x400], R36 ;  /* 0x00040024ff000988 */ /* 0x0023ee0008000c2b */
[----:B------:R-:W2:Y:S08]  /*9fa0*/  LDC.64 R30, c[0x0][0xa28] ;  /* 0x00028a00ff1e7b82 */ /* 0x000eb00000000a00 */
[----:B------:R-:W3:Y:S01]  /*9fb0*/  LDC.64 R24, c[0x0][0xa30] ;  /* 0x00028c00ff187b82 */ /* 0x000ee20000000a00 */
[----:B----4-:R1:W-:Y:S07]  /*9fc0*/  @P0 STS.128 [UR43+0x410], R32 ;  /* 0x00041020ff000988 */ /* 0x0103ee0008000c2b */
[----:B------:R-:W3:Y:S08]  /*9fd0*/  LDC.64 R26, c[0x0][0xa38] ;  /* 0x00028e00ff1a7b82 */ /* 0x000ef00000000a00 */
[----:B------:R-:W4:Y:S01]  /*9fe0*/  LDC.64 R20, c[0x0][0xa40] ;  /* 0x00029000ff147b82 */ /* 0x000f220000000a00 */
[----:B--2---:R1:W-:Y:S07]  /*9ff0*/  @P0 STS.128 [UR43+0x420], R28 ;  /* 0x0004201cff000988 */ /* 0x0043ee0008000c2b */
[----:B------:R-:W4:Y:S08]  /*a000*/  LDC.64 R22, c[0x0][0xa48] ;  /* 0x00029200ff167b82 */ /* 0x000f300000000a00 */
[----:B------:R-:W2:Y:S01]  /*a010*/  LDC.64 R12, c[0x0][0xa50] ;  /* 0x00029400ff0c7b82 */ /* 0x000ea20000000a00 */
[----:B---3--:R1:W-:Y:S07]  /*a020*/  @P0 STS.128 [UR43+0x430], R24 ;  /* 0x00043018ff000988 */ /* 0x0083ee0008000c2b */
[----:B------:R-:W2:Y:S08]  /*a030*/  LDC.64 R14, c[0x0][0xa58] ;  /* 0x00029600ff0e7b82 */ /* 0x000eb00000000a00 */
[----:B------:R-:W3:Y:S01]  /*a040*/  LDC.64 R8, c[0x0][0xa60] ;  /* 0x00029800ff087b82 */ /* 0x000ee20000000a00 */
[----:B----4-:R1:W-:Y:S07]  /*a050*/  @P0 STS.128 [UR43+0x440], R20 ;  /* 0x00044014ff000988 */ /* 0x0103ee0008000c2b */
[----:B------:R-:W3:Y:S08]  /*a060*/  LDC.64 R10, c[0x0][0xa68] ;  /* 0x00029a00ff0a7b82 */ /* 0x000ef00000000a00 */
[----:B------:R-:W4:Y:S01]  /*a070*/  LDC.64 R4, c[0x0][0xa70] ;  /* 0x00029c00ff047b82 */ /* 0x000f220000000a00 */
[----:B--2---:R1:W-:Y:S07]  /*a080*/  @P0 STS.128 [UR43+0x450], R12 ;  /* 0x0004500cff000988 */ /* 0x0043ee0008000c2b */
[----:B-----5:R-:W4:Y:S01]  /*a090*/  LDC.64 R6, c[0x0][0xa78] ;  /* 0x00029e00ff067b82 */ /* 0x020f220000000a00 */
[----:B---3--:R1:W-:Y:S04]  /*a0a0*/  @P0 STS.128 [UR43+0x460], R8 ;  /* 0x00046008ff000988 */ /* 0x0083e80008000c2b */
[----:B----4-:R1:W-:Y:S01]  /*a0b0*/  @P0 STS.128 [UR43+0x470], R4 ;  /* 0x00047004ff000988 */ /* 0x0103e20008000c2b */
[----:B------:R-:W-:Y:S01]  /*a0c0*/  NOP ;  /* 0x0000000000007918 */ /* 0x000fe20000000000 */
.L_x_135:
[----:B------:R-:W-:Y:S01]  /*a0d0*/  MOV R81, UR4 ;  /* 0x0000000400517c02 */ /* 0x000fe20008000f00 */
[----:B------:R-:W-:Y:S01]  /*a0e0*/  UMOV UR54, URZ ;  /* 0x000000ff00367c82 */ /* 0x000fe20008000000 */
[----:B------:R-:W-:Y:S01]  /*a0f0*/  SHF.L.U32 R92, R92, 0x1, RZ ;  /* 0x000000015c5c7819 */ /* 0x000fe200000006ff */
[----:B------:R-:W-:-:S06]  /*a100*/  UMOV UR53, URZ ;  /* 0x000000ff00357c82 */ /* 0x000fcc0008000000 */
.L_x_189:
        /* <DEDUP_REMOVED lines=17> */
[----:B------:R-:W-:Y:S02]  /*a220*/  ISETP.NE.OR P0, PT, R96, 0x4, !P2 ;  /* 0x000000046000780c */ /* 0x000fe40005705670 */
[----:B------:R-:W-:Y:S02]  /*a230*/  R2UR UR56, R2 ;  /* 0x00000000023872ca */ /* 0x000fe400000e0000 */
[----:B------:R-:W-:Y:S09]  /*a240*/  R2UR UR57, R3 ;  /* 0x00000000033972ca */ /* 0x000ff200000e0000 */
[----:B--234-:R-:W-:Y:S06]  /*a250*/  @P0 BRA `(.L_x_136) ;  /* 0x0000000000ec0947 */ /* 0x01cfec0003800000 */
[----:B-1----:R-:W-:Y:S01]  /*a260*/  IMAD.U32 R9, RZ, RZ, UR43 ;  /* 0x0000002bff097e24 */ /* 0x002fe2000f8e00ff */
[----:B------:R-:W1:Y:S01]  /*a270*/  S2R R0, SR_LANEID ;  /* 0x0000000000007919 */ /* 0x000e620000000000 */
[----:B------:R-:W-:Y:S01]  /*a280*/  ELECT P0, URZ, PT ;  /* 0x0000000000ff782f */ /* 0x000fe20003800000 */
[----:B------:R-:W-:Y:S01]  /*a290*/  BSSY.RECONVERGENT B0, `(.L_x_137) ;  /* 0x0000032000007945 */ /* 0x000fe20003800200 */
[----:B-1----:R-:W-:Y:S05]  /*a2a0*/  IMAD.SHL.U32 R0, R0, 0x4, RZ ;  /* 0x0000000400007824 */ /* 0x002fea00078e00ff */
[----:B------:R-:W-:Y:S06]  /*a2b0*/  IADD3 R9, PT, PT, R0, 0x400, R9 ;  /* 0x0000040000097810 */ /* 0x000fec0007ffe009 */
[----:B------:R-:W-:Y:S05]  /*a2c0*/  @!P0 BRA `(.L_x_138) ;  /* 0x0000000000b88947 */ /* 0x000fea0003800000 */
[----:B------:R-:W-:Y:S01]  /*a2d0*/  STS [UR43+0x430], RZ ;  /* 0x000430ffff007988 */ /* 0x000fe2000800082b */
[----:B------:R-:W-:Y:S01]  /*a2e0*/  ISETP.NE.U32.AND P0, PT, RZ, UR46, PT ;  /* 0x0000002eff007c0c */ /* 0x000fe2000bf05070 */
[C---:B-----5:R-:W-:Y:S01]  /*a2f0*/  IMAD.WIDE R6, R17.reuse, 0xc, R98 ;  /* 0x0000000c11067825 */ /* 0x060fe200078e0262 */
[----:B------:R-:W-:Y:S02]  /*a300*/  UIADD3 UR4, UPT, UPT, UR43, 0x400, URZ ;  /* 0x000004002b047890 */ /* 0x000fe4000fffe0ff */
[----:B------:R-:W-:Y:S02]  /*a310*/  ISETP.NE.AND.EX P1, PT, RZ, UR47, PT, P0 ;  /* 0x0000002fff007c0c */ /* 0x000fe4000bf25300 */
[----:B----4-:R-:W2:Y:S01]  /*a320*/  LDG.E R14, desc[UR50][R6.64] ;  /* 0x00000032060e7981 */ /* 0x010ea2000c1e1900 */
[C---:B------:R-:W-:Y:S03]  /*a330*/  LEA R2, P0, R17.reuse, RZ, 0x3 ;  /* 0x000000ff11027211 */ /* 0x040fe600078018ff */
[----:B------:R1:W3:Y:S01]  /*a340*/  LDG.E R5, desc[UR50][R6.64+0x4] ;  /* 0x0000043206057981 */ /* 0x0002e2000c1e1900 */
[----:B------:R-:W-:Y:S06]  /*a350*/  LEA.HI.X.SX32 R3, R17, RZ, 0x3, P0 ;  /* 0x000000ff11037211 */ /* 0x000fec00000f1eff */
[C---:B------:R-:W-:Y:S04]  /*a360*/  @P1 IADD3 R10, P0, PT, R2.reuse, UR46, RZ ;  /* 0x0000002e020a1c10 */ /* 0x040fe8000ff1e0ff */
[C---:B------:R-:W-:Y:S02]  /*a370*/  @P1 IADD3.X R11, PT, PT, R3.reuse, UR47, RZ, P0, !PT ;  /* 0x0000002f030b1c10 */ /* 0x040fe400087fe4ff */
[----:B------:R-:W-:Y:S03]  /*a380*/  IADD3 R12, P0, PT, R2, UR48, RZ ;  /* 0x00000030020c7c10 */ /* 0x000fe6000ff1e0ff */
[----:B------:R-:W4:Y:S01]  /*a390*/  @P1 LDG.E.64 R18, desc[UR50][R10.64] ;  /* 0x000000320a121981 */ /* 0x000f22000c1e1b00 */
[----:B------:R-:W-:Y:S03]  /*a3a0*/  IADD3.X R13, PT, PT, R3, UR49, RZ, P0, !PT ;  /* 0x00000031030d7c10 */ /* 0x000fe600087fe4ff */
[----:B------:R-:W4:Y:S04]  /*a3b0*/  LDS R3, [UR43+0x41c] ;  /* 0x00041c2bff037984 */ /* 0x000f280008000800 */
[----:B------:R-:W2:Y:S01]  /*a3c0*/  LDG.E.64 R12, desc[UR50][R12.64] ;  /* 0x000000320c0c7981 */ /* 0x000ea2000c1e1b00 */
[----:B-1----:R-:W-:Y:S03]  /*a3d0*/  IMAD.U32 R6, RZ, RZ, UR4 ;  /* 0x00000004ff067e24 */ /* 0x002fe6000f8e00ff */
[----:B--2---:R-:W-:Y:S01]  /*a3e0*/  STS.64 [UR43+0x400], R12 ;  /* 0x0004000cff007988 */ /* 0x004fe20008000a2b */
[--C-:B------:R-:W-:Y:S01]  /*a3f0*/  SHF.R.S32.HI R15, RZ, 0x1f, R14.reuse ;  /* 0x0000001fff0f7819 */ /* 0x100fe2000001140e */
[----:B------:R-:W-:Y:S02]  /*a400*/  @!P1 IMAD.MOV.U32 R18, RZ, RZ, R14 ;  /* 0x000000ffff129224 */ /* 0x000fe400078e000e */
[----:B---3--:R-:W-:Y:S02]  /*a410*/  VIADD R5, R5, 0xffffffff ;  /* 0xffffffff05057836 */ /* 0x008fe40000000000 */
[----:B------:R-:W-:Y:S05]  /*a420*/  @!P1 IMAD.MOV.U32 R19, RZ, RZ, R15 ;  /* 0x000000ffff139224 */ /* 0x000fea00078e000f */
[----:B----4-:R-:W-:Y:S04]  /*a430*/  SHF.L.U64.HI R8, R18, 0x1, R19 ;  /* 0x0000000112087819 */ /* 0x010fe80000010213 */
[----:B------:R-:W-:Y:S04]  /*a440*/  LOP3.LUT R8, R8, 0x1fffffff, RZ, 0xc0, !PT ;  /* 0x1fffffff08087812 */ /* 0x000fe800078ec0ff */
[----:B------:R-:W-:Y:S04]  /*a450*/  SHF.R.U32.HI R2, RZ, 0x4, R8 ;  /* 0x00000004ff027819 */ /* 0x000fe80000011608 */
[----:B------:R-:W-:Y:S02]  /*a460*/  LOP3.LUT R11, R3, 0xf, R2, 0xb8, !PT ;  /* 0x0000000f030b7812 */ /* 0x000fe400078eb802 */
[----:B------:R-:W-:Y:S03]  /*a470*/  SHF.R.U64 R2, R6, 0x4, RZ ;  /* 0x0000000406027819 */ /* 0x000fe600000012ff */
[----:B------:R1:W-:Y:S04]  /*a480*/  STS [UR43+0x41c], R11 ;  /* 0x00041c0bff007988 */ /* 0x0003e8000800082b */
[----:B------:R-:W2:Y:S04]  /*a490*/  LDS R4, [UR43+0x41c] ;  /* 0x00041c2bff047984 */ /* 0x000ea80008000800 */
[----:B------:R-:W-:Y:S04]  /*a4a0*/  STS [UR43+0x410], R2 ;  /* 0x00041002ff007988 */ /* 0x000fe8000800082b */
[----:B------:R-:W-:Y:S01]  /*a4b0*/  STS [UR43+0x414], R2 ;  /* 0x00041402ff007988 */ /* 0x000fe2000800082b */
[----:B-1----:R-:W-:Y:S05]  /*a4c0*/  IMAD.SHL.U32 R11, R18, 0x2, RZ ;  /* 0x00000002120b7824 */ /* 0x002fea00078e00ff */
[----:B------:R-:W-:Y:S04]  /*a4d0*/  LOP3.LUT R11, R11, 0xfffffffe, RZ, 0xc0, !PT ;  /* 0xfffffffe0b0b7812 */ /* 0x000fe800078ec0ff */
[----:B------:R-:W-:Y:S05]  /*a4e0*/  SHF.R.U64 R8, R11, 0x4, R8 ;  /* 0x000000040b087819 */ /* 0x000fea0000001208 */
[----:B------:R-:W-:Y:S01]  /*a4f0*/  STS [UR43+0x40c], R8 ;  /* 0x00040c08ff007988 */ /* 0x000fe2000800082b */
[----:B--2---:R-:W-:Y:S05]  /*a500*/  LOP3.LUT R7, R4, 0xf0, RZ, 0xb8, !PT ;  /* 0x000000f004077812 */ /* 0x004fea00078eb8ff */
[----:B------:R1:W-:Y:S04]  /*a510*/  STS [UR43+0x41c], R7 ;  /* 0x00041c07ff007988 */ /* 0x0003e8000800082b */
[----:B------:R-:W2:Y:S01]  /*a520*/  LDS R4, [UR43+0x41c] ;  /* 0x00041c2bff047984 */ /* 0x000ea20008000800 */
[----:B-1----:R-:W-:Y:S02]  /*a530*/  CS2R R6, SRZ ;  /* 0x0000000000067805 */ /* 0x002fe4000001ff00 */
[----:B--2---:R-:W-:Y:S01]  /*a540*/  LOP3.LUT R3, R4, 0xf00, RZ, 0xb8, !PT ;  /* 0x00000f0004037812 */ /* 0x004fe200078eb8ff */
[----:B------:R-:W-:Y:S04]  /*a550*/  VIADD R4, R14, 0xffffffff ;  /* 0xffffffff0e047836 */ /* 0x000fe80000000000 */
[----:B------:R-:W-:Y:S04]  /*a560*/  STS.64 [UR43+0x418], R2 ;  /* 0x00041802ff007988 */ /* 0x000fe80008000a2b */
[----:B------:R-:W1:Y:S04]  /*a570*/  LDS R10, [UR43+0x41c] ;  /* 0x00041c2bff0a7984 */ /* 0x000e680008000800 */
[----:B------:R2:W-:Y:S01]  /*a580*/  STS.128 [UR43+0x420], R4 ;  /* 0x00042004ff007988 */ /* 0x0005e20008000c2b */
[----:B-1----:R-:W-:Y:S05]  /*a590*/  LOP3.LUT R10, R10, 0xf000, RZ, 0xb8, !PT ;  /* 0x0000f0000a0a7812 */ /* 0x002fea00078eb8ff */
[----:B------:R2:W-:Y:S02]  /*a5a0*/  STS [UR43+0x41c], R10 ;  /* 0x00041c0aff007988 */ /* 0x0005e4000800082b */
.L_x_138:
[----:B------:R-:W-:Y:S05]  /*a5b0*/  BSYNC.RECONVERGENT B0 ;  /* 0x0000000000007941 */ /* 0x000fea0003800200 */
.L_x_137:
[----:B------:R-:W-:Y:S01]  /*a5c0*/  NOP ;  /* 0x0000000000007918 */ /* 0x000fe20000000000 */
[----:B------:R-:W1:Y:S01]  /*a5d0*/  LDS R9, [R9] ;  /* 0x0000000009097984 */ /* 0x000e620000000800 */
[----:B------:R-:W-:Y:S04]  /*a5e0*/  IADD3 R2, P0, PT, R0, UR56, RZ ;  /* 0x0000003800027c10 */ /* 0x000fe8000ff1e0ff */
[----:B------:R-:W-:Y:S05]  /*a5f0*/  IADD3.X R3, PT, PT, RZ, UR57, RZ, P0, !PT ;  /* 0x00000039ff037c10 */ /* 0x000fea00087fe4ff */
[----:B-1----:R3:W5:Y:S04]  /*a600*/  ATOMG.E.EXCH.STRONG.GPU PT, RZ, [R2], R9 ;  /* 0x0000000902ff73a8 */ /* 0x00276800041ee100 */
.L_x_136:
[----:B------:R-:W-:Y:S09]  /*a610*/  UISETP.NE.AND UP0, UPT, UR37, 0x8, UPT ;  /* 0x000000082500788c */ /* 0x000ff2000bf05270 */
[----:B------:R-:W-:Y:S05]  /*a620*/  BRA.U UP0, `(.L_x_139) ;  /* 0x0000000100047547 */ /* 0x000fea000b800000 */
[----:B------:R-:W-:Y:S05]  /*a630*/  BPT.TRAP 0x1 ;  /* 0x000000040000795c */ /* 0x000fea0000300000 */
.L_x_139:
[----:B------:R-:W-:Y:S01]  /*a640*/  ULEA UR6, UR5, UR43, 0x3 ;  /* 0x0000002b05067291 */ /* 0x000fe2000f8e18ff */
[----:B---3--:R-:W-:Y:S08]  /*a650*/  SHF.L.U32 R3, R87, 0x1f, RZ ;  /* 0x0000001f57037819 */ /* 0x008ff000000006ff */
[----:B-----5:R-:W3:Y:S02]  /*a660*/  SYNCS.PHASECHK.TRANS64.TRYWAIT P0, [UR6+0x1a0], R3 ;  /* 0x0001a003ff0075a7 */ /* 0x020ee40008001106 */
[----:B---3--:R-:W-:Y:S05]  /*a670*/  @!P0 BRA `(.L_x_140) ;  /* 0x0000007c00208947 */ /* 0x008fea0003800000 */
.L_x_279:
[----:B------:R-:W-:Y:S09]  /*a680*/  UIMAD UR4, UR5, 0x14, UR36 ;  /* 0x00000014050478a4 */ /* 0x000ff2000f8e0224 */
[----:B------:R-:W1:Y:S04]  /*a690*/  LDS.U16 R89, [UR4+0x12] ;  /* 0x00001204ff597984 */ /* 0x000e680008000400 */
[----:B------:R-:W1:Y:S04]  /*a6a0*/  LDS R85, [UR4] ;  /* 0x00000004ff557984 */ /* 0x000e680008000800 */
[----:B------:R-:W1:Y:S04]  /*a6b0*/  LDS R84, [UR4+0x4] ;  /* 0x00000404ff547984 */ /* 0x000e680008000800 */
[----:B------:R-:W1:Y:S04]  /*a6c0*/  LDS R83, [UR4+0x8] ;  /* 0x00000804ff537984 */ /* 0x000e680008000800 */
[----:B------:R-:W1:Y:S01]  /*a6d0*/  LDS R82, [UR4+0xc] ;  /* 0x00000c04ff527984 */ /* 0x000e620008000800 */
[----:B------:R-:W-:Y:S01]  /*a6e0*/  @!PT LDS RZ, [RZ] ;  /* 0x00000000fffff984 */ /* 0x000fe20000000800 */
[----:B------:R-:W-:Y:S01]  /*a6f0*/  @!PT LDS RZ, [RZ] ;  /* 0x00000000fffff984 */ /* 0x000fe20000000800 */
[----:B------:R-:W-:Y:S01]  /*a700*/  @!PT LDS RZ, [RZ] ;  /* 0x00000000fffff984 */ /* 0x000fe20000000800 */
[----:B------:R-:W-:Y:S01]  /*a710*/  @!PT LDS RZ, [RZ] ;  /* 0x00000000fffff984 */ /* 0x000fe20000000800 */
[----:B------:R5:W-:Y:S06]  /*a720*/  MEMBAR.ALL.CTA ;  /* 0x0000000000007992 */ /* 0x000bec0000008000 */
[----:B-----5:R-:W1:Y:S01]  /*a730*/  FENCE.VIEW.ASYNC.S ;  /* 0x00000000000073c6 */ /* 0x020e620000000000 */
[----:B------:R-:W-:Y:S05]  /*a740*/  BRA.U UP0, `(.L_x_141) ;  /* 0x0000000100047547 */ /* 0x000fea000b800000 */
[----:B------:R-:W-:Y:S05]  /*a750*/  BPT.TRAP 0x1 ;  /* 0x000000040000795c */ /* 0x000fea0000300000 */
.L_x_141:
[----:B------:R-:W-:Y:S01]  /*a760*/  UIADD3 UR4, UPT, UPT, UR6, 0x1e0, URZ ;  /* 0x000001e006047890 */ /* 0x000fe2000fffe0ff */
[----:B------:R-:W-:Y:S01]  /*a770*/  IMAD.WIDE R100, R17, 0xc, R98 ;  /* 0x0000000c11647825 */ /* 0x000fe200078e0262 */
[----:B------:R-:W-:Y:S01]  /*a780*/  USHF.L.U32 UR41, UR18, 0x6, URZ ;  /* 0x0000000612297899 */ /* 0x000fe200080006ff */
[----:B------:R-:W-:Y:S01]  /*a790*/  ISETP.NE.OR P1, PT, R94, RZ, !P2 ;  /* 0x000000ff5e00720c */ /* 0x000fe20005725670 */
[----:B------:R-:W-:Y:S01]  /*a7a0*/  UPRMT UR4, UR52, 0x654, UR4 ;  /* 0x0000065434047896 */ /* 0x000fe20008000004 */
[----:B------:R-:W-:Y:S01]  /*a7b0*/  BSSY.RECONVERGENT B0, `(.L_x_142) ;  /* 0x000000b000007945 */ /* 0x000fe20003800200 */
[----:B------:R-:W-:Y:S01]  /*a7c0*/  USHF.L.U32 UR42, UR19, 0x8, URZ ;  /* 0x00000008132a7899 */ /* 0x000fe200080006ff */
[----:B------:R-:W-:Y:S01]  /*a7d0*/  LOP3.LUT P0, RZ, R81, 0x3f0, RZ, 0xc0, !PT ;  /* 0x000003f051ff7812 */ /* 0x000fe2000780c0ff */
[----:B------:R-:W-:Y:S05]  /*a7e0*/  UIADD3 UR55, UPT, UPT, UR5, 0x1, URZ ;  /* 0x0000000105377890 */ /* 0x000fea000fffe0ff */
[----:B-1----:R-:W-:Y:S01]  /*a7f0*/  SYNCS.ARRIVE.TRANS64.RED.A1T0 RZ, [UR4], RZ ;  /* 0x000000ffffff79a7 */ /* 0x002fe20008100404 */
[----:B------:R1:W5:Y:S02]  /*a800*/  LDG.E R100, desc[UR50][R100.64+0x8] ;  /* 0x0000083264647981 */ /* 0x000364000c1e1900 */
[----:B------:R-:W-:Y:S05]  /*a810*/  @P1 BRA `(.L_x_143) ;  /* 0x0000000000101947 */ /* 0x000fea0003800000 */
[----:B------:R-:W-:Y:S04]  /*a820*/  DEPBAR {5,4,3,2,1,0} ;  /* 0x0000003f0000791a */ /* 0x000fe80000000000 */
[----:B------:R-:W2:Y:S02]  /*a830*/  CCTL.E.C.LDCU.IV.DEEP [UR56] ;  /* 0x0000000038007540 */ /* 0x000ea40009c08000 */
[----:B--2---:R2:W-:Y:S01]  /*a840*/  UTMACCTL.IV [UR56] ;  /* 0x00000000380079b9 */ /* 0x0045e20008000000 */
[----:B------:R-:W-:Y:S01]  /*a850*/  NOP ;  /* 0x0000000000007918 */ /* 0x000fe20000000000 */
.L_x_143:
[----:B--2---:R-:W-:Y:S05]  /*a860*/  BSYNC.RECONVERGENT B0 ;  /* 0x0000000000007941 */ /* 0x004fea0003800200 */
.L_x_142:
[----:B------:R-:W-:Y:S04]  /*a870*/  BSSY.RECONVERGENT B6, `(.L_x_144) ;  /* 0x0000021000067945 */ /* 0x000fe80003800200 */
[----:B------:R-:W-:Y:S05]  /*a880*/  @!P0 BRA `(.L_x_145) ;  /* 0x00000000007c8947 */ /* 0x000fea0003800000 */
[----:B------:R-:W2:Y:S01]  /*a890*/  LDCU.64 UR8, c[0x4][0x80] ;  /* 0x01001000ff0877ac */ /* 0x000ea20008000a00 */
[----:B------:R-:W-:Y:S01]  /*a8a0*/  MOV R2, 0x0 ;  /* 0x0000000000027802 */ /* 0x000fe20000000f00 */
[----:B------:R-:W-:Y:S02]  /*a8b0*/  HFMA2 R12, -RZ, RZ, 0, 5.9604644775390625e-08 ;  /* 0x00000001ff0c7431 */ /* 0x000fe400000001ff */
[----:B------:R-:W-:Y:S01]  /*a8c0*/  IMAD.MOV.U32 R8, RZ, RZ, 0x70 ;  /* 0x00000070ff087424 */ /* 0x000fe200078e00ff */
[----:B----4-:R4:W1:Y:S01]  /*a8d0*/  LDC.64 R14, c[0x4][R2] ;  /* 0x01000000020e7b82 */ /* 0x0108620000000a00 */
[----:B------:R-:W3:Y:S01]  /*a8e0*/  LDCU.64 UR6, c[0x4][0x88] ;  /* 0x01001100ff0677ac */ /* 0x000ee20008000a00 */
[----:B------:R-:W-:Y:S01]  /*a8f0*/  IMAD.MOV.U32 R13, RZ, RZ, RZ ;  /* 0x000000ffff0d7224 */ /* 0x000fe200078e00ff */
[----:B------:R-:W3:Y:S01]  /*a900*/  LDCU.64 UR4, c[0x4][0x8] ;  /* 0x01000100ff0477ac */ /* 0x000ee20008000a00 */
[----:B--2---:R-:W-:Y:S01]  /*a910*/  MOV R5, UR9 ;  /* 0x0000000900057c02 */ /* 0x004fe20008000f00 */
[----:B------:R-:W-:Y:S01]  /*a920*/  IMAD.U32 R4, RZ, RZ, UR8 ;  /* 0x00000008ff047e24 */ /* 0x000fe2000f8e00ff */
[----:B---3--:R-:W-:Y:S01]  /*a930*/  MOV R7, UR7 ;  /* 0x0000000700077c02 */ /* 0x008fe20008000f00 */
[----:B------:R-:W-:Y:S01]  /*a940*/  IMAD.U32 R6, RZ, RZ, UR6 ;  /* 0x00000006ff067e24 */ /* 0x000fe2000f8e00ff */
[----:B------:R-:W-:Y:S01]  /*a950*/  MOV R11, UR5 ;  /* 0x00000005000b7c02 */ /* 0x000fe20008000f00 */
[----:B------:R-:W-:Y:S02]  /*a960*/  IMAD.U32 R10, RZ, RZ, UR4 ;  /* 0x00000004ff0a7e24 */ /* 0x000fe4000f8e00ff */
[----:B------:R-:W-:Y:S07]  /*a970*/  LEPC R20, `(.L_x_146) ;  /* 0x000000001014794e */ /* 0x000fee0000000000 */
[----:B-1--45:R-:W-:Y:S05]  /*a980*/  CALL.ABS.NOINC R14 ;  /* 0x000000000e007343 */ /* 0x032fea0003c00000 */
.L_x_146:
[----:B------:R-:W1:Y:S01]  /*a990*/  LDCU.64 UR8, c[0x4][0x80] ;  /* 0x01001000ff0877ac */ /* 0x000e620008000a00 */
[----:B------:R-:W2:Y:S01]  /*a9a0*/  LDC.64 R2, c[0x4][R2] ;  /* 0x0100000002027b82 */ /* 0x000ea20000000a00 */
[----:B------:R-:W-:Y:S02]  /*a9b0*/  HFMA2 R12, -RZ, RZ, 0, 5.9604644775390625e-08 ;  /* 0x00000001ff0c7431 */ /* 0x000fe400000001ff */
[----:B------:R-:W-:Y:S02]  /*a9c0*/  IMAD.MOV.U32 R8, RZ, RZ, 0x70 ;  /* 0x00000070ff087424 */ /* 0x000fe400078e00ff */
[----:B------:R-:W-:Y:S01]  /*a9d0*/  IMAD.MOV.U32 R13, RZ, RZ, RZ ;  /* 0x000000ffff0d7224 */ /* 0x000fe200078e00ff */
[----:B------:R-:W3:Y:S01]  /*a9e0*/  LDCU.64 UR6, c[0x4][0x88] ;  /* 0x01001100ff0677ac */ /* 0x000ee20008000a00 */
[----:B------:R-:W4:Y:S01]  /*a9f0*/  LDCU.64 UR4, c[0x4][0x8] ;  /* 0x01000100ff0477ac */ /* 0x000f220008000a00 */
[----:B-1----:R-:W-:Y:S02]  /*aa00*/  MOV R4, UR8 ;  /* 0x0000000800047c02 */ /* 0x002fe40008000f00 */
[----:B------:R-:W-:Y:S02]  /*aa10*/  MOV R5, UR9 ;  /* 0x0000000900057c02 */ /* 0x000fe40008000f00 */
[----:B---3--:R-:W-:Y:S01]  /*aa20*/  MOV R7, UR7 ;  /* 0x0000000700077c02 */ /* 0x008fe20008000f00 */
[----:B------:R-:W-:Y:S01]  /*aa30*/  IMAD.U32 R6, RZ, RZ, UR6 ;  /* 0x00000006ff067e24 */ /* 0x000fe2000f8e00ff */
[----:B----4-:R-:W-:Y:S01]  /*aa40*/  MOV R11, UR5 ;  /* 0x00000005000b7c02 */ /* 0x010fe20008000f00 */
[----:B------:R-:W-:Y:S02]  /*aa50*/  IMAD.U32 R10, RZ, RZ, UR4 ;  /* 0x00000004ff0a7e24 */ /* 0x000fe4000f8e00ff */
[----:B------:R-:W-:Y:S07]  /*aa60*/  LEPC R20, `(.L_x_145) ;  /* 0x000000001014794e */ /* 0x000fee0000000000 */
[----:B--2---:R-:W-:Y:S05]  /*aa70*/  CALL.ABS.NOINC R2 ;  /* 0x0000000002007343 */ /* 0x004fea0003c00000 */
.L_x_145:
[----:B------:R-:W-:Y:S05]  /*aa80*/  BSYNC.RECONVERGENT B6 ;  /* 0x0000000000067941 */ /* 0x000fea0003800200 */
.L_x_144:
[----:B------:R-:W-:Y:S01]  /*aa90*/  ISETP.NE.AND P0, PT, R94, RZ, PT ;  /* 0x000000ff5e00720c */ /* 0x000fe20003f05270 */
[----:B------:R-:W-:Y:S01]  /*aaa0*/  BSSY B0, `(.L_x_147) ;  /* 0x0000009000007945 */ /* 0x000fe20003800000 */
[----:B------:R-:W-:Y:S04]  /*aab0*/  PLOP3.LUT P1, PT, PT, PT, PT, 0x8, 0x80 ;  /* 0x000000000080781c */ /* 0x000fe80003f2e170 */
[----:B-1----:R-:W-:Y:S07]  /*aac0*/  P2R R101, PR, RZ, 0x2 ;  /* 0x00000002ff657803 */ /* 0x002fee0000000000 */
[----:B------:R-:W-:Y:S05]  /*aad0*/  @P0 BRA `(.L_x_148) ;  /* 0x0000000000140947 */ /* 0x000fea0003800000 */
[----:B------:R-:W-:Y:S03]  /*aae0*/  UMOV UR4, 0xffffffff ;  /* 0xffffffff00047882 */ /* 0x000fe60000000000 */
[----:B------:R-:W-:Y:S05]  /*aaf0*/  BRA.DIV UR4, `(.L_x_149) ;  /* 0x0000007a04187947 */ /* 0x000fea000b800000 */
[----:B------:R-:W-:Y:S11]  /*ab00*/  ELECT P6, URZ, PT ;  /* 0x0000000000ff782f */ /* 0x000ff600038c0000 */
[----:B------:R-:W-:Y:S02]  /*ab10*/  @!UPT UIADD3 URZ, UPT, UPT, URZ, URZ, URZ ;  /* 0x000000fffffff290 */ /* 0x000fe4000fffe0ff */
.L_x_281:
[----:B------:R-:W-:Y:S07]  /*ab20*/  P2R R101, PR, RZ, 0x40 ;  /* 0x00000040ff657803 */ /* 0x000fee0000000000 */
.L_x_148:
[----:B------:R-:W-:Y:S05]  /*ab30*/  BSYNC B0 ;  /* 0x0000000000007941 */ /* 0x000fea0003800000 */
.L_x_147:
[----:B------:R-:W-:Y:S02]  /*ab40*/  ISETP.NE.U32.AND P0, PT, R78, RZ, PT ;  /* 0x000000ff4e00720c */ /* 0x000fe40003f05070 */
[----:B------:R-:W-:Y:S02]  /*ab50*/  LOP3.LUT R91, R91, 0x1, RZ, 0x3c, !PT ;  /* 0x000000015b5b7812 */ /* 0x000fe400078e3cff */
[----:B------:R-:W-:Y:S02]  /*ab60*/  ISETP.NE.AND.EX P1, PT, R79, RZ, PT, P0 ;  /* 0x000000ff4f00720c */ /* 0x000fe40003f25300 */
[----:B------:R-:W-:Y:S04]  /*ab70*/  ISETP.NE.U32.AND P0, PT, R76, RZ, PT ;  /* 0x000000ff4c00720c */ /* 0x000fe80003f05070 */
[----:B------:R-:W-:Y:S07]  /*ab80*/  ISETP.NE.AND.EX P0, PT, R77, RZ, PT, P0 ;  /* 0x000000ff4d00720c */ /* 0x000fee0003f05300 */
[----:B------:R-:W1:Y:S08]  /*ab90*/  @P1 LDC.64 R8, c[0x0][0x8b8] ;  /* 0x00022e00ff081b82 */ /* 0x000e700000000a00 */
[----:B---3--:R-:W2:Y:S02]  /*aba0*/  @P0 LDC.64 R2, c[0x0][0x890] ;  /* 0x00022400ff020b82 */ /* 0x008ea40000000a00 */
[C---:B--2---:R-:W-:Y:S04]  /*abb0*/  @P0 IMAD.WIDE R2, R17.reuse, 0x8, R2 ;  /* 0x0000000811020825 */ /* 0x044fe800078e0202 */
[----:B-1----:R-:W-:Y:S01]  /*abc0*/  @P1 IMAD.WIDE R8, R17, 0x8, R8 ;  /* 0x0000000811081825 */ /* 0x002fe200078e0208 */
[----:B------:R1:W2:Y:S04]  /*abd0*/  @P0 LDG.E.64 R4, desc[UR50][R2.64] ;  /* 0x0000003202040981 */ /* 0x0002a8000c1e1b00 */
[----:B------:R-:W3:Y:S01]  /*abe0*/  @P1 LDG.E.64 R6, desc[UR50][R8.64] ;  /* 0x0000003208061981 */ /* 0x000ee2000c1e1b00 */
[----:B-1----:R-:W-:Y:S03]  /*abf0*/  SHF.L.U32 R2, R91, 0x1f, RZ ;  /* 0x0000001f5b027819 */ /* 0x002fe600000006ff */
[----:B--2---:R1:W5:Y:S04]  /*ac00*/  @P0 LD.E R48, desc[UR50][R4.64] ;  /* 0x0000003204300980 */ /* 0x004368000c101900 */
[----:B---3--:R1:W5:Y:S01]  /*ac10*/  @P1 LD.E R47, desc[UR50][R6.64] ;  /* 0x00000032062f1980 */ /* 0x008362000c101900 */
[----:B------:R-:W-:Y:S05]  /*ac20*/  @P0 BRA `(.L_x_150) ;  /* 0x0000000000240947 */ /* 0x000fea0003800000 */
[----:B------:R-:W-:Y:S04]  /*ac30*/  ISETP.NE.U32.AND P0, PT, RZ, UR38, PT ;  /* 0x00000026ff007c0c */ /* 0x000fe8000bf05070 */
[----:B------:R-:W-:Y:S11]  /*ac40*/  ISETP.NE.AND.EX P0, PT, RZ, UR39, PT, P0 ;  /* 0x00000027ff007c0c */ /* 0x000ff6000bf05300 */
[----:B------:R-:W-:Y:S02]  /*ac50*/  @!UPT UIADD3 URZ, UPT, UPT, URZ, URZ, URZ ;  /* 0x000000fffffff290 */ /* 0x000fe4000fffe0ff */
[----:B------:R-:W2:Y:S08]  /*ac60*/  @P0 LDC R0, c[0x0][0x898] ;  /* 0x00022600ff000b82 */ /* 0x000eb00000000800 */
[----:B-1----:R-:W1:Y:S01]  /*ac70*/  @P0 LDC.64 R4, c[0x0][0x888] ;  /* 0x00022200ff040b82 */ /* 0x002e620000000a00 */
[----:B--2---:R-:W-:Y:S04]  /*ac80*/  @P0 IMAD R0, R17, R0, RZ ;  /* 0x0000000011000224 */ /* 0x004fe800078e02ff */
[----:B-1----:R-:W-:Y:S05]  /*ac90*/  @P0 IMAD.WIDE R4, R0, 0x4, R4 ;  /* 0x0000000400040825 */ /* 0x002fea00078e0204 */
[----:B-----5:R2:W5:Y:S02]  /*aca0*/  @P0 LDG.E R48, desc[UR50][R4.64] ;  /* 0x0000003204300981 */ /* 0x020564000c1e1900 */
[----:B--2---:R-:W3:Y:S02]  /*acb0*/  @!P0 LDC R48, c[0x0][0x880] ;  /* 0x00022000ff308b82 */ /* 0x004ee40000000800 */
.L_x_150:
        /* <DEDUP_REMOVED lines=9> */
[----:B--2---:R-:W1:Y:S02]  /*ad50*/  @!P0 LDC R47, c[0x0][0x8a8] ;  /* 0x00022a00ff2f8b82 */ /* 0x004e640000000800 */
.L_x_151:
[----:B------:R-:W2:Y:S01]  /*ad60*/  SYNCS.PHASECHK.TRANS64.TRYWAIT P0, [UR43+0x70], R2 ;  /* 0x00007002ff0075a7 */ /* 0x000ea2000800112b */
[----:B------:R-:W-:Y:S01]  /*ad70*/  LEA R97, R90, UR43, 0x3 ;  /* 0x0000002b5a617c11 */ /* 0x000fe2000f8e18ff */
[----:B------:R-:W-:Y:S01]  /*ad80*/  BSSY B0, `(.L_x_152) ;  /* 0x0000008000007945 */ /* 0x000fe20003800000 */
[----:B------:R-:W-:Y:S01]  /*ad90*/  SHF.L.U32 R0, R88, 0x1f, RZ ;  /* 0x0000001f58007819 */ /* 0x000fe200000006ff */
[----:B------:R-:W-:Y:S02]  /*ada0*/  VIADD R86, R92, UR43 ;  /* 0x0000002b5c567c36 */ /* 0x000fe40008000000 */
[----:B------:R-:W-:Y:S01]  /*adb0*/  IMAD.MOV.U32 R71, RZ, RZ, RZ ;  /* 0x000000ffff477224 */ /* 0x000fe200078e00ff */
[----:B------:R1:W1:Y:S01]  /*adc0*/  SYNCS.PHASECHK.TRANS64.TRYWAIT P2, [R97+URZ+0x140], R0 ;  /* 0x00014000610075a7 */ /* 0x00026200080411ff */
[----:B--2---:R-:W-:Y:S05]  /*add0*/  @P0 BRA `(.L_x_153) ;  /* 0x0000000000080947 */ /* 0x004fea0003800000 */
[----:B------:R-:W2:Y:S02]  /*ade0*/  SYNCS.PHASECHK.TRANS64.TRYWAIT P0, [UR43+0x70], R2 ;  /* 0x00007002ff0075a7 */ /* 0x000ea4000800112b */
[----:B--2---:R-:W-:Y:S05]  /*adf0*/  @!P0 BRA `(.L_x_154) ;  /* 0x0000007400708947 */ /* 0x004fea0003800000 */
.L_x_153:
[----:B------:R-:W-:Y:S05]  /*ae00*/  BSYNC B0 ;  /* 0x0000000000007941 */ /* 0x000fea0003800000 */
.L_x_152:
[----:B---3-5:R-:W-:Y:S01]  /*ae10*/  FSETP.NEU.AND P0, PT, R48, RZ, PT ;  /* 0x000000ff3000720b */ /* 0x028fe20003f0d000 */
[----:B------:R-:W-:Y:S01]  /*ae20*/  IMAD.MOV.U32 R70, RZ, RZ, RZ ;  /* 0x000000ffff467224 */ /* 0x000fe200078e00ff */
[----:B------:R-:W-:Y:S02]  /*ae30*/  CS2R R68, SRZ ;  /* 0x0000000000447805 */ /* 0x000fe4000001ff00 */
[----:B------:R-:W-:Y:S02]  /*ae40*/  CS2R R74, SRZ ;  /* 0x00000000004a7805 */ /* 0x000fe4000001ff00 */
[----:B------:R-:W-:Y:S02]  /*ae50*/  CS2R R72, SRZ ;  /* 0x0000000000487805 */ /* 0x000fe4000001ff00 */
[----:B------:R-:W-:Y:S02]  /*ae60*/  CS2R R62, SRZ ;  /* 0x00000000003e7805 */ /* 0x000fe4000001ff00 */
[----:B------:R-:W-:Y:S02]  /*ae70*/  CS2R R60, SRZ ;  /* 0x00000000003c7805 */ /* 0x000fe4000001ff00 */
[----:B------:R-:W-:Y:S02]  /*ae80*/  CS2R R58, SRZ ;  /* 0x00000000003a7805 */ /* 0x000fe4000001ff00 */
[----:B------:R-:W-:Y:S02]  /*ae90*/  CS2R R56, SRZ ;  /* 0x0000000000387805 */ /* 0x000fe4000001ff00 */
[----:B------:R-:W-:Y:S01]  /*aea0*/  ISETP.GE.AND P1, PT, R100, 0x1, PT ;  /* 0x000000016400780c */ /* 0x000fe20003f26270 */
[----:B------:R-:W-:Y:S01]  /*aeb0*/  IMAD R54, R90, 0x80, R93 ;  /* 0x000000805a367824 */ /* 0x000fe200078e025d */
[----:B------:R-:W-:Y:S02]  /*aec0*/  CS2R R38, SRZ ;  /* 0x0000000000267805 */ /* 0x000fe4000001ff00 */
[----:B------:R-:W-:Y:S01]  /*aed0*/  CS2R R36, SRZ ;  /* 0x0000000000247805 */ /* 0x000fe2000001ff00 */
[----:B--2---:R-:W-:Y:S01]  /*aee0*/  @P0 IMAD R2, R95, 0x2, R86 ;  /* 0x000000025f020824 */ /* 0x004fe200078e0256 */
[----:B------:R-:W-:Y:S05]  /*aef0*/  @P0 WARPSYNC.ALL ;  /* 0x0000000000000948 */ /* 0x000fea0003800000 */
[----:B------:R2:W3:Y:S01]  /*af00*/  @P0 LDSM.16.MT88.4 R68, [R2+0x1000] ;  /* 0x001000000244083b */ /* 0x0004e20000004200 */
[----:B------:R-:W-:Y:S02]  /*af10*/  CS2R R34, SRZ ;  /* 0x0000000000227805 */ /* 0x000fe4000001ff00 */
[----:B------:R-:W-:Y:S02]  /*af20*/  CS2R R32, SRZ ;  /* 0x0000000000207805 */ /* 0x000fe4000001ff00 */
[----:B------:R-:W-:Y:S02]  /*af30*/  CS2R R30, SRZ ;  /* 0x00000000001e7805 */ /* 0x000fe4000001ff00 */
[----:B------:R-:W-:Y:S02]  /*af40*/  CS2R R28, SRZ ;  /* 0x00000000001c7805 */ /* 0x000fe4000001ff00 */
[----:B------:R-:W-:Y:S01]  /*af50*/  CS2R R26, SRZ ;  /* 0x00000000001a7805 */ /* 0x000fe2000001ff00 */
[----:B------:R2:W2:Y:S01]  /*af60*/  @P0 LDSM.16.MT88.4 R72, [R2+0x1800] ;  /* 0x001800000248083b */ /* 0x0004a20000004200 */
[----:B------:R-:W-:Y:S02]  /*af70*/  CS2R R24, SRZ ;  /* 0x0000000000187805 */ /* 0x000fe4000001ff00 */
[----:B------:R-:W-:Y:S02]  /*af80*/  CS2R R18, SRZ ;  /* 0x0000000000127805 */ /* 0x000fe4000001ff00 */
[----:B------:R-:W-:Y:S02]  /*af90*/  CS2R R16, SRZ ;  /* 0x0000000000107805 */ /* 0x000fe4000001ff00 */
[----:B----4-:R-:W-:Y:S02]  /*afa0*/  CS2R R14, SRZ ;  /* 0x00000000000e7805 */ /* 0x010fe4000001ff00 */
[----:B------:R-:W-:Y:S01]  /*afb0*/  CS2R R12, SRZ ;  /* 0x00000000000c7805 */ /* 0x000fe2000001ff00 */
[----:B------:R4:W2:Y:S01]  /*afc0*/  @P0 LDSM.16.MT88.4 R60, [R92+UR43+0x1000] ;  /* 0x0010002b5c3c083b */ /* 0x0008a20008004200 */
[----:B------:R-:W-:Y:S02]  /*afd0*/  CS2R R10, SRZ ;  /* 0x00000000000a7805 */ /* 0x000fe4000001ff00 */
[----:B------:R-:W-:Y:S02]  /*afe0*/  CS2R R8, SRZ ;  /* 0x0000000000087805 */ /* 0x000fe4000001ff00 */
[----:B-1----:R-:W-:Y:S02]  /*aff0*/  CS2R R6, SRZ ;  /* 0x0000000000067805 */ /* 0x002fe4000001ff00 */
[----:B------:R-:W-:Y:S01]  /*b000*/  CS2R R4, SRZ ;  /* 0x0000000000047805 */ /* 0x000fe2000001ff00 */
[----:B------:R-:W-:Y:S01]  /*b010*/  VIADD R102, R86, 0x1000 ;  /* 0x0000100056667836 */ /* 0x000fe20000000000 */
[----:B------:R4:W1:Y:S01]  /*b020*/  @P0 LDSM.16.MT88.4 R56, [R92+UR43+0x1800] ;  /* 0x0018002b5c38083b */ /* 0x0008620008004200 */
[----:B------:R-:W-:Y:S05]  /*b030*/  @!P1 BRA `(.L_x_155) ;  /* 0x0000000000d49947 */ /* 0x000fea0003800000 */
[----:B------:R-:W-:Y:S01]  /*b040*/  SHF.R.U32.HI R3, RZ, 0x15, R54 ;  /* 0x00000015ff037819 */ /* 0x000fe20000011636 */
[----:B------:R-:W-:Y:S03]  /*b050*/  BSSY B0, `(.L_x_156) ;  /* 0x0000006000007945 */ /* 0x000fe60003800000 */
[----:B------:R-:W-:Y:S01]  /*b060*/  LOP3.LUT P0, RZ, R3, 0x3, R80, 0x48, !PT ;  /* 0x0000000303ff7812 */ /* 0x000fe20007804850 */
[----:B------:R-:W-:Y:S01]  /*b070*/  @!UPT UIADD3 URZ, UPT, UPT, URZ, URZ, URZ ;  /* 0x000000fffffff290 */ /* 0x000fe2000fffe0ff */
[----:B------:R-:W-:Y:S11]  /*b080*/  @P2 BRA `(.L_x_157) ;  /* 0x0000000000082947 */ /* 0x000ff60003800000 */
[----:B------:R-:W5:Y:S02]  /*b090*/  SYNCS.PHASECHK.TRANS64.TRYWAIT P1, [R97+URZ+0x140], R0 ;  /* 0x00014000610075a7 */ /* 0x000f6400080211ff */
[----:B-----5:R-:W-:Y:S05]  /*b0a0*/  @!P1 BRA `(.L_x_158) ;  /* 0x0000007000dc9947 */ /* 0x020fea0003800000 */
.L_x_157:
[----:B------:R-:W-:Y:S05]  /*b0b0*/  BSYNC B0 ;  /* 0x0000000000007941 */ /* 0x000fea0003800000 */
.L_x_156:
[----:B------:R-:W-:Y:S05]  /*b0c0*/  @!P0 BRA `(.L_x_159) ;  /* 0x0000000000408947 */ /* 0x000fea0003800000 */
[----:B------:R-:W5:Y:S01]  /*b0d0*/  LDCU.64 UR8, c[0x4][0x70] ;  /* 0x01000e00ff0877ac */ /* 0x000f620008000a00 */
[----:B------:R-:W-:Y:S01]  /*b0e0*/  MOV R3, 0x0 ;  /* 0x0000000000037802 */ /* 0x000fe20000000f00 */
[----:B------:R-:W-:Y:S02]  /*b0f0*/  HFMA2 R12, -RZ, RZ, 0, 5.9604644775390625e-08 ;  /* 0x00000001ff0c7431 */ /* 0x000fe400000001ff */
[----:B------:R-:W-:Y:S02]  /*b100*/  IMAD.MOV.U32 R8, RZ, RZ, 0x192 ;  /* 0x00000192ff087424 */ /* 0x000fe400078e00ff */
[----:B------:R-:W-:Y:S01]  /*b110*/  IMAD.MOV.U32 R13, RZ, RZ, RZ ;  /* 0x000000ffff0d7224 */ /* 0x000fe200078e00ff */
[----:B------:R-:W3:Y:S01]  /*b120*/  LDCU.64 UR6, c[0x4][0x78] ;  /* 0x01000f00ff0677ac */ /* 0x000ee20008000a00 */
[----:B--2---:R-:W2:Y:S01]  /*b130*/  LDC.64 R2, c[0x4][R3] ;  /* 0x0100000003027b82 */ /* 0x004ea20000000a00 */
[----:B------:R-:W4:Y:S01]  /*b140*/  LDCU.64 UR4, c[0x4][0x10] ;  /* 0x01000200ff0477ac */ /* 0x000f220008000a00 */
[----:B-----5:R-:W-:Y:S01]  /*b150*/  MOV R5, UR9 ;  /* 0x0000000900057c02 */ /* 0x020fe20008000f00 */
[----:B------:R-:W-:Y:S01]  /*b160*/  IMAD.U32 R4, RZ, RZ, UR8 ;  /* 0x00000008ff047e24 */ /* 0x000fe2000f8e00ff */
[----:B---3--:R-:W-:Y:S01]  /*b170*/  MOV R7, UR7 ;  /* 0x0000000700077c02 */ /* 0x008fe20008000f00 */
[----:B------:R-:W-:Y:S01]  /*b180*/  IMAD.U32 R6, RZ, RZ, UR6 ;  /* 0x00000006ff067e24 */ /* 0x000fe2000f8e00ff */
[----:B----4-:R-:W-:Y:S01]  /*b190*/  MOV R11, UR5 ;  /* 0x00000005000b7c02 */ /* 0x010fe20008000f00 */
[----:B------:R-:W-:Y:S02]  /*b1a0*/  IMAD.U32 R10, RZ, RZ, UR4 ;  /* 0x00000004ff0a7e24 */ /* 0x000fe4000f8e00ff */
[----:B------:R-:W-:Y:S07]  /*b1b0*/  LEPC R20, `(.L_x_159) ;  /* 0x000000001014794e */ /* 0x000fee0000000000 */
[----:B-12---:R-:W-:Y:S05]  /*b1c0*/  CALL.ABS.NOINC R2 ;  /* 0x0000000002007343 */ /* 0x006fea0003c00000 */
.L_x_159:
[----:B------:R-:W-:Y:S05]  /*b1d0*/  WARPSYNC.ALL ;  /* 0x0000000000007948 */ /* 0x000fea0003800000 */
[C---:B------:R-:W-:Y:S01]  /*b1e0*/  R2UR UR4, R54.reuse ;  /* 0x00000000360472ca */ /* 0x040fe200000e0000 */
[----:B------:R-:W-:Y:S05]  /*b1f0*/  VIADD R3, R54, 0x100000 ;  /* 0x0010000036037836 */ /* 0x000fea0000000000 */
[----:B------:R-:W-:Y:S04]  /*b200*/  SHF.R.U32.HI R3, RZ, 0x15, R3 ;  /* 0x00000015ff037819 */ /* 0x000fe80000011603 */
[----:B------:R-:W-:Y:S03]  /*b210*/  LOP3.LUT P0, RZ, R3, 0x3, R80, 0x48, !PT ;  /* 0x0000000303ff7812 */ /* 0x000fe60007804850 */
[----:B------:R-:W1:Y:S10]  /*b220*/  LDTM.16dp256bit.x4 R24, tmem[UR4] ;  /* 0x00000004001879ee */ /* 0x000e740008120000 */
[----:B-1----:R-:W-:Y:S05]  /*b230*/  @!P0 BRA `(.L_x_160) ;  /* 0x0000000000408947 */ /* 0x002fea0003800000 */
[----:B------:R-:W1:Y:S01]  /*b240*/  LDCU.64 UR8, c[0x4][0x70] ;  /* 0x01000e00ff0877ac */ /* 0x000e620008000a00 */
[----:B------:R-:W-:Y:S01]  /*b250*/  MOV R3, 0x0 ;  /* 0x0000000000037802 */ /* 0x000fe20000000f00 */
[----:B------:R-:W-:Y:S02]  /*b260*/  HFMA2 R12, -RZ, RZ, 0, 5.9604644775390625e-08 ;  /* 0x00000001ff0c7431 */ /* 0x000fe400000001ff */
[----:B------:R-:W-:Y:S02]  /*b270*/  IMAD.MOV.U32 R8, RZ, RZ, 0x192 ;  /* 0x00000192ff087424 */ /* 0x000fe400078e00ff */
[----:B------:R-:W-:Y:S01]  /*b280*/  IMAD.MOV.U32 R13, RZ, RZ, RZ ;  /* 0x000000ffff0d7224 */ /* 0x000fe200078e00ff */
[----:B------:R-:W5:Y:S01]  /*b290*/  LDCU.64 UR6, c[0x4][0x78] ;  /* 0x01000f00ff0677ac */ /* 0x000f620008000a00 */
[----:B--2---:R-:W2:Y:S01]  /*b2a0*/  LDC.64 R2, c[0x4][R3] ;  /* 0x0100000003027b82 */ /* 0x004ea20000000a00 */
[----:B------:R-:W3:Y:S01]  /*b2b0*/  LDCU.64 UR4, c[0x4][0x10] ;  /* 0x01000200ff0477ac */ /* 0x000ee20008000a00 */
[----:B-1----:R-:W-:Y:S01]  /*b2c0*/  MOV R5, UR9 ;  /* 0x0000000900057c02 */ /* 0x002fe20008000f00 */
[----:B------:R-:W-:Y:S01]  /*b2d0*/  IMAD.U32 R4, RZ, RZ, UR8 ;  /* 0x00000008ff047e24 */ /* 0x000fe2000f8e00ff */
[----:B-----5:R-:W-:Y:S01]  /*b2e0*/  MOV R7, UR7 ;  /* 0x0000000700077c02 */ /* 0x020fe20008000f00 */
[----:B------:R-:W-:Y:S01]  /*b2f0*/  IMAD.U32 R6, RZ, RZ, UR6 ;  /* 0x00000006ff067e24 */ /* 0x000fe2000f8e00ff */
[----:B---3--:R-:W-:Y:S01]  /*b300*/  MOV R11, UR5 ;  /* 0x00000005000b7c02 */ /* 0x008fe20008000f00 */
[----:B------:R-:W-:Y:S02]  /*b310*/  IMAD.U32 R10, RZ, RZ, UR4 ;  /* 0x00000004ff0a7e24 */ /* 0x000fe4000f8e00ff */
[----:B------:R-:W-:Y:S07]  /*b320*/  LEPC R20, `(.L_x_160) ;  /* 0x000000001014794e */ /* 0x000fee0000000000 */
[----:B--2-4-:R-:W-:Y:S05]  /*b330*/  CALL.ABS.NOINC R2 ;  /* 0x0000000002007343 */ /* 0x014fea0003c00000 */
.L_x_160:
[----:B------:R-:W-:Y:S05]  /*b340*/  WARPSYNC.ALL ;  /* 0x0000000000007948 */ /* 0x000fea0003800000 */
[----:B------:R-:W-:Y:S11]  /*b350*/  R2UR UR4, R54 ;  /* 0x00000000360472ca */ /* 0x000ff600000e0000 */
[----:B------:R-:W-:Y:S02]  /*b360*/  @!UPT UIADD3 URZ, UPT, UPT, URZ, URZ, URZ ;  /* 0x000000fffffff290 */ /* 0x000fe4000fffe0ff */
[----:B------:R-:W1:Y:S02]  /*b370*/  LDTM.16dp256bit.x4 R4, tmem[UR4+0x100000] ;  /* 0x10000004000479ee */ /* 0x000e640008120000 */
[----:B-1----:R-:W-:Y:S01]  /*b380*/  NOP ;  /* 0x0000000000007918 */ /* 0x002fe20000000000 */
.L_x_155:
[--C-:B--2---:R-:W-:Y:S01]  /*b390*/  HADD2.F32 R49, -RZ, R60.reuse.H0_H0 ;  /* 0x2000003cff317230 */ /* 0x104fe20000004100 */
[----:B------:R-:W-:Y:S05]  /*b3a0*/  WARPSYNC.ALL ;  /* 0x0000000000007948 */ /* 0x000fea0003800000 */
[----:B------:R-:W-:Y:S01]  /*b3b0*/  LEA R55, R95, R86, 0x1 ;  /* 0x000000565f377211 */ /* 0x000fe200078e08ff */
[-C--:B------:R-:W-:Y:S01]  /*b3c0*/  FMUL R0, R24, R47.reuse ;  /* 0x0000002f18007220 */ /* 0x080fe20000400000 */
[----:B------:R-:W-:Y:S02]  /*b3d0*/  HADD2.F32 R51, -RZ, R60.H1_H1 ;  /* 0x3000003cff337230 */ /* 0x000fe40000004100 */
[-C--:B------:R-:W-:Y:S01]  /*b3e0*/  FMUL R2, R25, R47.reuse ;  /* 0x0000002f19027220 */ /* 0x080fe20000400000 */
[----:B------:R-:W-:Y:S01]  /*b3f0*/  FMUL R3, R26, R47 ;  /* 0x0000002f1a037220 */ /* 0x000fe20000400000 */
[C---:B------:R-:W-:Y:S01]  /*b400*/  FFMA R0, R48.reuse, R49, R0 ;  /* 0x0000003130007223 */ /* 0x040fe20000000000 */
[--C-:B------:R-:W-:Y:S02]  /*b410*/  HADD2.F32 R49, -RZ, R61.reuse.H0_H0 ;  /* 0x2000003dff317230 */ /* 0x100fe40000004100 */
[----:B------:R-:W-:Y:S01]  /*b420*/  FFMA R2, R48, R51, R2 ;  /* 0x0000003330027223 */ /* 0x000fe20000000002 */
[-C--:B------:R-:W-:Y:S01]  /*b430*/  FMUL R20, R4, R47.reuse ;  /* 0x0000002f04147220 */ /* 0x080fe20000400000 */
[----:B------:R-:W-:Y:S02]  /*b440*/  HADD2.F32 R51, -RZ, R61.H1_H1 ;  /* 0x3000003dff337230 */ /* 0x000fe40000004100 */
[----:B------:R-:W-:Y:S01]  /*b450*/  FMUL R21, R5, R47 ;  /* 0x0000002f05157220 */ /* 0x000fe20000400000 */
[----:B------:R-:W-:Y:S01]  /*b460*/  FFMA R3, R48, R49, R3 ;  /* 0x0000003130037223 */ /* 0x000fe20000000003 */
[----:B------:R-:W-:Y:S01]  /*b470*/  F2FP.F16.F32.PACK_AB R64, R2, R0 ;  /* 0x000000000240723e */ /* 0x000fe200000000ff */
[-C--:B------:R-:W-:Y:S01]  /*b480*/  FMUL R4, R27, R47.reuse ;  /* 0x0000002f1b047220 */ /* 0x080fe20000400000 */
[--C-:B------:R-:W-:Y:S02]  /*b490*/  HADD2.F32 R50, -RZ, R62.reuse.H0_H0 ;  /* 0x2000003eff327230 */ /* 0x100fe40000004100 */
[-C--:B------:R-:W-:Y:S01]  /*b4a0*/  FMUL R5, R28, R47.reuse ;  /* 0x0000002f1c057220 */ /* 0x080fe20000400000 */
[----:B------:R-:W-:Y:S01]  /*b4b0*/  FMUL R22, R6, R47 ;  /* 0x0000002f06167220 */ /* 0x000fe20000400000 */
[----:B------:R-:W-:Y:S02]  /*b4c0*/  HADD2.F32 R49, -RZ, R62.H1_H1 ;  /* 0x3000003eff317230 */ /* 0x000fe40000004100 */
[C---:B------:R-:W-:Y:S01]  /*b4d0*/  FFMA R4, R48.reuse, R51, R4 ;  /* 0x0000003330047223 */ /* 0x040fe20000000004 */
[----:B------:R-:W-:Y:S01]  /*b4e0*/  FFMA R5, R48, R50, R5 ;  /* 0x0000003230057223 */ /* 0x000fe20000000005 */
[--C-:B------:R-:W-:Y:S02]  /*b4f0*/  HADD2.F32 R50, -RZ, R63.reuse.H0_H0 ;  /* 0x2000003fff327230 */ /* 0x100fe40000004100 */
[-C--:B------:R-:W-:Y:S01]  /*b500*/  FMUL R6, R29, R47.reuse ;  /* 0x0000002f1d067220 */ /* 0x080fe20000400000 */
[----:B------:R-:W-:Y:S01]  /*b510*/  FMUL R23, R7, R47 ;  /* 0x0000002f07177220 */ /* 0x000fe20000400000 */
[----:B------:R-:W-:Y:S01]  /*b520*/  HADD2.F32 R51, -RZ, R63.H1_H1 ;  /* 0x3000003fff337230 */ /* 0x000fe20000004100 */
[----:B------:R-:W-:Y:S01]  /*b530*/  F2FP.F16.F32.PACK_AB R65, R4, R3 ;  /* 0x000000030441723e */ /* 0x000fe200000000ff */
[----:B------:R-:W-:Y:S01]  /*b540*/  FFMA R6, R48, R49, R6 ;  /* 0x0000003130067223 */ /* 0x000fe20000000006 */
[-C--:B------:R-:W-:Y:S01]  /*b550*/  FMUL R24, R8, R47.reuse ;  /* 0x0000002f08187220 */ /* 0x080fe20000400000 */
[--C-:B-1----:R-:W-:Y:S02]  /*b560*/  HADD2.F32 R49, -RZ, R56.reuse.H0_H0 ;  /* 0x20000038ff317230 */ /* 0x102fe40000004100 */
[-C--:B------:R-:W-:Y:S01]  /*b570*/  FMUL R7, R30, R47.reuse ;  /* 0x0000002f1e077220 */ /* 0x080fe20000400000 */
[----:B------:R-:W-:Y:S01]  /*b580*/  FMUL R8, R31, R47 ;  /* 0x0000002f1f087220 */ /* 0x000fe20000400000 */
[----:B---3--:R-:W-:Y:S01]  /*b590*/  HADD2.F32 R52, -RZ, R69.H1_H1 ;  /* 0x30000045ff347230 */ /* 0x008fe20000004100 */
[----:B------:R-:W-:Y:S01]  /*b5a0*/  F2FP.F16.F32.PACK_AB R66, R6, R5 ;  /* 0x000000050642723e */ /* 0x000fe200000000ff */
[C---:B------:R-:W-:Y:S01]  /*b5b0*/  FFMA R7, R48.reuse, R50, R7 ;  /* 0x0000003230077223 */ /* 0x040fe20000000007 */
[----:B------:R-:W-:Y:S01]  /*b5c0*/  FFMA R8, R48, R51, R8 ;  /* 0x0000003330087223 */ /* 0x000fe20000000008 */
[----:B------:R-:W-:Y:S02]  /*b5d0*/  HADD2.F32 R51, -RZ, R56.H1_H1 ;  /* 0x30000038ff337230 */ /* 0x000fe40000004100 */
[-C--:B------:R-:W-:Y:S01]  /*b5e0*/  FMUL R25, R9, R47.reuse ;  /* 0x0000002f09197220 */ /* 0x080fe20000400000 */
[----:B------:R-:W-:Y:S01]  /*b5f0*/  FMUL R9, R32, R47 ;  /* 0x0000002f20097220 */ /* 0x000fe20000400000 */
[--C-:B------:R-:W-:Y:S01]  /*b600*/  HADD2.F32 R50, -RZ, R58.reuse.H0_H0 ;  /* 0x2000003aff327230 */ /* 0x100fe20000004100 */
[----:B------:R-:W-:Y:S01]  /*b610*/  F2FP.F16.F32.PACK_AB R67, R8, R7 ;  /* 0x000000070843723e */ /* 0x000fe200000000ff */
[----:B------:R-:W-:Y:S01]  /*b620*/  FMUL R40, R10, R47 ;  /* 0x0000002f0a287220 */ /* 0x000fe20000400000 */
[C---:B------:R-:W-:Y:S01]  /*b630*/  FFMA R9, R48.reuse, R49, R9 ;  /* 0x0000003130097223 */ /* 0x040fe20000000009 */
[----:B------:R-:W-:Y:S02]  /*b640*/  HADD2.F32 R49, -RZ, R57.H0_H0 ;  /* 0x20000039ff317230 */ /* 0x000fe40000004100 */
[-C--:B------:R-:W-:Y:S01]  /*b650*/  FMUL R10, R33, R47.reuse ;  /* 0x0000002f210a7220 */ /* 0x080fe20000400000 */
[----:B------:R1:W-:Y:S01]  /*b660*/  STSM.16.MT88.4 [R86+0x1000], R64 ;  /* 0x0010004056007844 */ /* 0x0003e20000004200 */
[----:B------:R-:W-:Y:S01]  /*b670*/  FMUL R41, R11, R47 ;  /* 0x0000002f0b297220 */ /* 0x000fe20000400000 */
[----:B------:R-:W-:Y:S02]  /*b680*/  HADD2.F32 R53, -RZ, R73.H0_H0 ;  /* 0x20000049ff357230 */ /* 0x000fe40000004100 */
[----:B------:R-:W-:Y:S01]  /*b690*/  FFMA R10, R48, R51, R10 ;  /* 0x00000033300a7223 */ /* 0x000fe2000000000a */
[-C--:B------:R-:W-:Y:S01]  /*b6a0*/  FMUL R11, R34, R47.reuse ;  /* 0x0000002f220b7220 */ /* 0x080fe20000400000 */
[----:B------:R-:W-:Y:S02]  /*b6b0*/  HADD2.F32 R51, -RZ, R57.H1_H1 ;  /* 0x30000039ff337230 */ /* 0x000fe40000004100 */
[-C--:B------:R-:W-:Y:S01]  /*b6c0*/  FMUL R42, R12, R47.reuse ;  /* 0x0000002f0c2a7220 */ /* 0x080fe20000400000 */
[----:B------:R-:W-:Y:S01]  /*b6d0*/  FMUL R43, R13, R47 ;  /* 0x0000002f0d2b7220 */ /* 0x000fe20000400000 */
[----:B------:R-:W-:Y:S01]  /*b6e0*/  FFMA R11, R48, R49, R11 ;  /* 0x00000031300b7223 */ /* 0x000fe2000000000b */
[----:B------:R-:W-:Y:S01]  /*b6f0*/  HADD2.F32 R49, -RZ, R58.H1_H1 ;  /* 0x3000003aff317230 */ /* 0x000fe20000004100 */
[----:B------:R-:W-:Y:S01]  /*b700*/  F2FP.F16.F32.PACK_AB R104, R10, R9 ;  /* 0x000000090a68723e */ /* 0x000fe200000000ff */
[-C--:B------:R-:W-:Y:S01]  /*b710*/  FMUL R12, R35, R47.reuse ;  /* 0x0000002f230c7220 */ /* 0x080fe20000400000 */
[-C--:B------:R-:W-:Y:S01]  /*b720*/  FMUL R44, R14, R47.reuse ;  /* 0x0000002f0e2c7220 */ /* 0x080fe20000400000 */
[-C--:B------:R-:W-:Y:S01]  /*b730*/  FMUL R13, R36, R47.reuse ;  /* 0x0000002f240d7220 */ /* 0x080fe20000400000 */
[----:B------:R-:W-:Y:S01]  /*b740*/  FMUL R14, R37, R47 ;  /* 0x0000002f250e7220 */ /* 0x000fe20000400000 */
[C---:B------:R-:W-:Y:S01]  /*b750*/  FFMA R12, R48.reuse, R51, R12 ;  /* 0x00000033300c7223 */ /* 0x040fe2000000000c */
[--C-:B------:R-:W-:Y:S02]  /*b760*/  HADD2.F32 R51, -RZ, R68.reuse.H0_H0 ;  /* 0x20000044ff337230 */ /* 0x100fe40000004100 */
[C---:B------:R-:W-:Y:S01]  /*b770*/  FFMA R13, R48.reuse, R50, R13 ;  /* 0x00000032300d7223 */ /* 0x040fe2000000000d */
[--C-:B------:R-:W-:Y:S02]  /*b780*/  HADD2.F32 R50, -RZ, R59.reuse.H0_H0 ;  /* 0x2000003bff327230 */ /* 0x100fe40000004100 */
[----:B------:R-:W-:Y:S01]  /*b790*/  FFMA R14, R48, R49, R14 ;  /* 0x00000031300e7223 */ /* 0x000fe2000000000e */
[----:B------:R-:W-:Y:S02]  /*b7a0*/  HADD2.F32 R49, -RZ, R59.H1_H1 ;  /* 0x3000003bff317230 */ /* 0x000fe40000004100 */
[-C--:B------:R-:W-:Y:S01]  /*b7b0*/  FMUL R45, R15, R47.reuse ;  /* 0x0000002f0f2d7220 */ /* 0x080fe20000400000 */
[-C--:B------:R-:W-:Y:S01]  /*b7c0*/  FMUL R46, R16, R47.reuse ;  /* 0x0000002f102e7220 */ /* 0x080fe20000400000 */
[-C--:B------:R-:W-:Y:S01]  /*b7d0*/  FMUL R15, R38, R47.reuse ;  /* 0x0000002f260f7220 */ /* 0x080fe20000400000 */
[-C--:B------:R-:W-:Y:S01]  /*b7e0*/  FMUL R16, R39, R47.reuse ;  /* 0x0000002f27107220 */ /* 0x080fe20000400000 */
[-C--:B------:R-:W-:Y:S01]  /*b7f0*/  FMUL R17, R17, R47.reuse ;  /* 0x0000002f11117220 */ /* 0x080fe20000400000 */
[----:B------:R-:W-:Y:S01]  /*b800*/  FMUL R18, R18, R47 ;  /* 0x0000002f12127220 */ /* 0x000fe20000400000 */
[C---:B------:R-:W-:Y:S01]  /*b810*/  FFMA R15, R48.reuse, R50, R15 ;  /* 0x00000032300f7223 */ /* 0x040fe2000000000f */
[----:B------:R-:W-:Y:S02]  /*b820*/  HADD2.F32 R50, -RZ, R68.H1_H1 ;  /* 0x30000044ff327230 */ /* 0x000fe40000004100 */
[C---:B------:R-:W-:Y:S01]  /*b830*/  FFMA R16, R48.reuse, R49, R16 ;  /* 0x0000003130107223 */ /* 0x040fe20000000010 */
[----:B------:R-:W-:Y:S02]  /*b840*/  HADD2.F32 R49, -RZ, R69.H0_H0 ;  /* 0x20000045ff317230 */ /* 0x000fe40000004100 */
[C---:B------:R-:W-:Y:S01]  /*b850*/  FFMA R20, R48.reuse, R51, R20 ;  /* 0x0000003330147223 */ /* 0x040fe20000000014 */
[----:B------:R-:W-:Y:S02]  /*b860*/  HADD2.F32 R51, -RZ, R71.H0_H0 ;  /* 0x20000047ff337230 */ /* 0x000fe40000004100 */
[C---:B------:R-:W-:Y:S01]  /*b870*/  FFMA R21, R48.reuse, R50, R21 ;  /* 0x0000003230157223 */ /* 0x040fe20000000015 */
[--C-:B------:R-:W-:Y:S02]  /*b880*/  HADD2.F32 R50, -RZ, R70.reuse.H1_H1 ;  /* 0x30000046ff327230 */ /* 0x100fe40000004100 */
[C---:B------:R-:W-:Y:S01]  /*b890*/  FFMA R22, R48.reuse, R49, R22 ;  /* 0x0000003130167223 */ /* 0x040fe20000000016 */
[----:B------:R-:W-:Y:S02]  /*b8a0*/  HADD2.F32 R49, -RZ, R70.H0_H0 ;  /* 0x20000046ff317230 */ /* 0x000fe40000004100 */
[----:B------:R-:W-:Y:S01]  /*b8b0*/  FFMA R23, R48, R52, R23 ;  /* 0x0000003430177223 */ /* 0x000fe20000000017 */
[----:B------:R-:W-:Y:S02]  /*b8c0*/  HADD2.F32 R52, -RZ, R75.H1_H1 ;  /* 0x3000004bff347230 */ /* 0x000fe40000004100 */
[----:B------:R-:W-:Y:S01]  /*b8d0*/  FMUL R19, R19, R47 ;  /* 0x0000002f13137220 */ /* 0x000fe20000400000 */
[----:B------:R-:W-:Y:S01]  /*b8e0*/  F2FP.F16.F32.PACK_AB R105, R12, R11 ;  /* 0x0000000b0c69723e */ /* 0x000fe200000000ff */
[C---:B------:R-:W-:Y:S01]  /*b8f0*/  FFMA R24, R48.reuse, R49, R24 ;  /* 0x0000003130187223 */ /* 0x040fe20000000018 */
[C---:B------:R-:W-:Y:S01]  /*b900*/  FFMA R25, R48.reuse, R50, R25 ;  /* 0x0000003230197223 */ /* 0x040fe20000000019 */
[----:B------:R-:W-:Y:S01]  /*b910*/  FFMA R40, R48, R51, R40 ;  /* 0x0000003330287223 */ /* 0x000fe20000000028 */
[----:B------:R-:W-:Y:S01]  /*b920*/  HADD2.F32 R49, -RZ, R71.H1_H1 ;  /* 0x30000047ff317230 */ /* 0x000fe20000004100 */
[----:B------:R-:W-:Y:S01]  /*b930*/  F2FP.F16.F32.PACK_AB R106, R14, R13 ;  /* 0x0000000d0e6a723e */ /* 0x000fe200000000ff */
[--C-:B------:R-:W-:Y:S01]  /*b940*/  HADD2.F32 R51, -RZ, R72.reuse.H0_H0 ;  /* 0x20000048ff337230 */ /* 0x100fe20000004100 */
[----:B------:R-:W-:Y:S01]  /*b950*/  F2FP.F16.F32.PACK_AB R107, R16, R15 ;  /* 0x0000000f106b723e */ /* 0x000fe200000000ff */
[----:B------:R-:W-:Y:S02]  /*b960*/  HADD2.F32 R50, -RZ, R72.H1_H1 ;  /* 0x30000048ff327230 */ /* 0x000fe40000004100 */
[C---:B------:R-:W-:Y:S01]  /*b970*/  FFMA R41, R48.reuse, R49, R41 ;  /* 0x0000003130297223 */ /* 0x040fe20000000029 */
[----:B------:R-:W-:Y:S02]  /*b980*/  HADD2.F32 R49, -RZ, R73.H1_H1 ;  /* 0x30000049ff317230 */ /* 0x000fe40000004100 */
[C---:B------:R-:W-:Y:S01]  /*b990*/  FFMA R42, R48.reuse, R51, R42 ;  /* 0x00000033302a7223 */ /* 0x040fe2000000002a */
[----:B------:R1:W-:Y:S01]  /*b9a0*/  STSM.16.MT88.4 [R86+0x1800], R104 ;  /* 0x0018006856007844 */ /* 0x0003e20000004200 */
[C---:B------:R-:W-:Y:S01]  /*b9b0*/  FFMA R43, R48.reuse, R50, R43 ;  /* 0x00000032302b7223 */ /* 0x040fe2000000002b */
[--C-:B------:R-:W-:Y:S02]  /*b9c0*/  HADD2.F32 R51, -RZ, R74.reuse.H0_H0 ;  /* 0x2000004aff337230 */ /* 0x100fe40000004100 */
[C---:B------:R-:W-:Y:S01]  /*b9d0*/  FFMA R44, R48.reuse, R53, R44 ;  /* 0x00000035302c7223 */ /* 0x040fe2000000002c */
[----:B------:R-:W-:Y:S02]  /*b9e0*/  HADD2.F32 R50, -RZ, R74.H1_H1 ;  /* 0x3000004aff327230 */ /* 0x000fe40000004100 */
[C---:B------:R-:W-:Y:S01]  /*b9f0*/  FFMA R45, R48.reuse, R49, R45 ;  /* 0x00000031302d7223 */ /* 0x040fe2000000002d */
[----:B------:R-:W-:Y:S02]  /*ba00*/  HADD2.F32 R53, -RZ, R75.H0_H0 ;  /* 0x2000004bff357230 */ /* 0x000fe40000004100 */
[C---:B------:R-:W-:Y:S01]  /*ba10*/  FFMA R46, R48.reuse, R51, R46 ;  /* 0x00000033302e7223 */ /* 0x040fe2000000002e */
[----:B------:R-:W-:Y:S01]  /*ba20*/  F2FP.F16.F32.PACK_AB R108, R21, R20 ;  /* 0x00000014156c723e */ /* 0x000fe200000000ff */
[C---:B------:R-:W-:Y:S01]  /*ba30*/  FFMA R17, R48.reuse, R50, R17 ;  /* 0x0000003230117223 */ /* 0x040fe20000000011 */
[----:B------:R-:W-:Y:S01]  /*ba40*/  F2FP.F16.F32.PACK_AB R109, R23, R22 ;  /* 0x00000016176d723e */ /* 0x000fe200000000ff */
[C---:B------:R-:W-:Y:S01]  /*ba50*/  FFMA R18, R48.reuse, R53, R18 ;  /* 0x0000003530127223 */ /* 0x040fe20000000012 */
[----:B------:R-:W-:Y:S01]  /*ba60*/  FFMA R19, R48, R52, R19 ;  /* 0x0000003430137223 */ /* 0x000fe20000000013 */
[----:B------:R-:W-:Y:S01]  /*ba70*/  F2FP.F16.F32.PACK_AB R110, R25, R24 ;  /* 0x00000018196e723e */ /* 0x000fe200000000ff */
[----:B------:R-:W-:Y:S01]  /*ba80*/  BSSY.RECONVERGENT B0, `(.L_x_161) ;  /* 0x000001c000007945 */ /* 0x000fe20003800200 */
[----:B------:R-:W-:Y:S02]  /*ba90*/  F2FP.F16.F32.PACK_AB R111, R41, R40 ;  /* 0x00000028296f723e */ /* 0x000fe400000000ff */
[----:B------:R-:W-:Y:S02]  /*baa0*/  F2FP.F16.F32.PACK_AB R112, R43, R42 ;  /* 0x0000002a2b70723e */ /* 0x000fe400000000ff */
[----:B------:R-:W-:Y:S01]  /*bab0*/  F2FP.F16.F32.PACK_AB R113, R45, R44 ;  /* 0x0000002c2d71723e */ /* 0x000fe200000000ff */
[----:B------:R1:W-:Y:S01]  /*bac0*/  STSM.16.MT88.4 [R55+0x1000], R108 ;  /* 0x0010006c37007844 */ /* 0x0003e20000004200 */
[----:B------:R-:W-:Y:S02]  /*bad0*/  F2FP.F16.F32.PACK_AB R114, R17, R46 ;  /* 0x0000002e1172723e */ /* 0x000fe400000000ff */
[----:B------:R-:W-:Y:S02]  /*bae0*/  F2FP.F16.F32.PACK_AB R115, R19, R18 ;  /* 0x000000121373723e */ /* 0x000fe400000000ff */
[----:B------:R-:W-:Y:S03]  /*baf0*/  ISETP.NE.AND P0, PT, R101, RZ, PT ;  /* 0x000000ff6500720c */ /* 0x000fe60003f05270 */
[----:B------:R1:W-:Y:S01]  /*bb00*/  STSM.16.MT88.4 [R55+0x1800], R112 ;  /* 0x0018007037007844 */ /* 0x0003e20000004200 */
[----:B------:R-:W-:Y:S01]  /*bb10*/  @!PT LDS RZ, [RZ] ;  /* 0x00000000fffff984 */ /* 0x000fe20000000800 */
[----:B------:R-:W-:Y:S01]  /*bb20*/  @!PT LDS RZ, [RZ] ;  /* 0x00000000fffff984 */ /* 0x000fe20000000800 */
[----:B------:R-:W-:Y:S01]  /*bb30*/  @!PT LDS RZ, [RZ] ;  /* 0x00000000fffff984 */ /* 0x000fe20000000800 */
[----:B------:R-:W-:Y:S01]  /*bb40*/  @!PT LDS RZ, [RZ] ;  /* 0x00000000fffff984 */ /* 0x000fe20000000800 */
[----:B------:R2:W-:Y:S07]  /*bb50*/  MEMBAR.ALL.CTA ;  /* 0x0000000000007992 */ /* 0x0005ee0000008000 */
[----:B--2---:R-:W2:Y:S02]  /*bb60*/  FENCE.VIEW.ASYNC.S ;  /* 0x00000000000073c6 */ /* 0x004ea40000000000 */
[----:B--2---:R-:W-:Y:S06]  /*bb70*/  BAR.SYNC.DEFER_BLOCKING 0x1, 0x80 ;  /* 0x0042000000007b1d */ /* 0x004fec0000010000 */
[----:B------:R-:W-:Y:S05]  /*bb80*/  @!P0 BRA `(.L_x_162) ;  /* 0x00000000002c8947 */ /* 0x000fea0003800000 */
[----:B------:R-:W-:Y:S02]  /*bb90*/  UIADD3 UR7, UPT, UPT, UR43, 0x1000, URZ ;  /* 0x000010002b077890 */ /* 0x000fe4000fffe0ff */
[----:B------:R-:W-:Y:S02]  /*bba0*/  UIADD3 UR6, UPT, UPT, UR42, 0x80, URZ ;  /* 0x000000802a067890 */ /* 0x000fe4000fffe0ff */
[----:B------:R-:W-:Y:S02]  /*bbb0*/  UIADD3 UR4, UPT, UPT, UR43, 0x2000, URZ ;  /* 0x000020002b047890 */ /* 0x000fe4000fffe0ff */
[----:B------:R-:W-:Y:S01]  /*bbc0*/  MOV R81, UR7 ;  /* 0x0000000700517c02 */ /* 0x000fe20008000f00 */
[----:B------:R-:W-:Y:S03]  /*bbd0*/  UMOV UR5, UR41 ;  /* 0x0000002900057c82 */ /* 0x000fe60008000000 */
[----:B------:R-:W-:Y:S11]  /*bbe0*/  R2UR UR40, R81 ;  /* 0x00000000512872ca */ /* 0x000ff600000e0000 */
[----:B------:R-:W-:Y:S02]  /*bbf0*/  @!UPT UIADD3 URZ, UPT, UPT, URZ, URZ, URZ ;  /* 0x000000fffffff290 */ /* 0x000fe4000fffe0ff */
[----:B------:R2:W-:Y:S01]  /*bc00*/  UTMASTG.2D [UR40], [UR56] ;  /* 0x00000028380073b5 */ /* 0x0005e20008008000 */
[----:B------:R2:W-:Y:S01]  /*bc10*/  UTMASTG.2D [UR4], [UR56] ;  /* 0x00000004380073b5 */ /* 0x0005e20008008000 */
[----:B------:R0:W-:Y:S01]  /*bc20*/  UTMACMDFLUSH ;  /* 0x00000000000079b7 */ /* 0x0001e20000000000 */
[----:B--2---:R-:W-:Y:S04]  /*bc30*/  DEPBAR.LE SB0, 0x1 ;  /* 0x000080400000791a */ /* 0x004fe80000000000 */
.L_x_162:
[----:B------:R-:W-:Y:S05]  /*bc40*/  BSYNC.RECONVERGENT B0 ;  /* 0x0000000000007941 */ /* 0x000fea0003800200 */
.L_x_161:
[----:B------:R-:W-:Y:S01]  /*bc50*/  UISETP.NE.AND UP1, UPT, UR54, URZ, UPT ;  /* 0x000000ff3600728c */ /* 0x000fe2000bf25270 */
[----:B------:R-:W-:Y:S01]  /*bc60*/  BAR.SYNC.DEFER_BLOCKING 0x1, 0x80 ;  /* 0x0042000000007b1d */ /* 0x000fe20000010000 */
[----:B------:R-:W-:Y:S01]  /*bc70*/  SHF.L.U32 R0, R91, 0x1f, RZ ;  /* 0x0000001f5b007819 */ /* 0x000fe200000006ff */
[----:B------:R-:W-:Y:S03]  /*bc80*/  IMAD R102, R95, 0x2, R102 ;  /* 0x000000025f667824 */ /* 0x000fe600078e0266 */
[----:B------:R-:W-:Y:S05]  /*bc90*/  PLOP3.LUT P0, PT, PT, PT, UP1, 0x80, 0x8 ;  /* 0x000000000008781c */ /* 0x000fea0003f0f018 */
[----:B------:R-:W-:Y:S04]  /*bca0*/  @UP1 ULEA UR4, UR53, UR43, 0x3 ;  /* 0x0000002b35041291 */ /* 0x000fe8000f8e18ff */
[----:B------:R-:W-:Y:S04]  /*bcb0*/  @UP1 UIADD3 UR4, UPT, UPT, UR4, 0x90, URZ ;  /* 0x0000009004041890 */ /* 0x000fe8000fffe0ff */
[----:B------:R-:W-:Y:S09]  /*bcc0*/  @UP1 UPRMT UR4, UR52, 0x654, UR4 ;  /* 0x0000065434041896 */ /* 0x000ff20008000004 */
[----:B------:R-:W-:Y:S01]  /*bcd0*/  @P0 SYNCS.ARRIVE.TRANS64.RED.A1T0 RZ, [UR4], RZ ;  /* 0x000000ffffff09a7 */ /* 0x000fe20008100404 */
[----:B------:R-:W-:Y:S01]  /*bce0*/  @UP1 UIADD3 UR4, UPT, UPT, UR53, 0x1, URZ ;  /* 0x0000000135041890 */ /* 0x000fe2000fffe0ff */
[----:B------:R-:W-:Y:S01]  /*bcf0*/  BSSY B0, `(.L_x_163) ;  /* 0x0000008000007945 */ /* 0x000fe20003800000 */
[----:B------:R-:W-:Y:S02]  /*bd00*/  FSETP.NEU.AND P0, PT, R48, RZ, PT ;  /* 0x000000ff3000720b */ /* 0x000fe40003f0d000 */
[----:B------:R-:W-:Y:S01]  /*bd10*/  @UP1 UISETP.NE.AND UP0, UPT, UR4, 0x4, UPT ;  /* 0x000000040400188c */ /* 0x000fe2000bf05270 */
[----:B------:R-:W2:Y:S03]  /*bd20*/  SYNCS.PHASECHK.TRANS64.TRYWAIT P1, [UR43+0x78], R0 ;  /* 0x00007800ff0075a7 */ /* 0x000ea6000802112b */
[----:B------:R-:W-:Y:S01]  /*bd30*/  @UP1 USEL UR53, UR4, URZ, UP0 ;  /* 0x000000ff04351287 */ /* 0x000fe20008000000 */
[----:B--2---:R-:W-:Y:S11]  /*bd40*/  @P1 BRA `(.L_x_164) ;  /* 0x0000000000081947 */ /* 0x004ff60003800000 */
[----:B------:R-:W2:Y:S02]  /*bd50*/  SYNCS.PHASECHK.TRANS64.TRYWAIT P1, [UR43+0x78], R0 ;  /* 0x00007800ff0075a7 */ /* 0x000ea4000802112b */
[----:B--2---:R-:W-:Y:S05]  /*bd60*/  @!P1 BRA `(.L_x_165) ;  /* 0x0000006400c09947 */ /* 0x004fea0003800000 */
.L_x_164:
[----:B------:R-:W-:Y:S05]  /*bd70*/  BSYNC B0 ;  /* 0x0000000000007941 */ /* 0x000fea0003800000 */
.L_x_163:
[----:B------:R-:W-:Y:S05]  /*bd80*/  @P0 WARPSYNC.ALL ;  /* 0x0000000000000948 */ /* 0x000fea0003800000 */
[----:B------:R3:W1:Y:S01]  /*bd90*/  @P0 LDSM.16.MT88.4 R60, [R92+UR43+0x3000] ;  /* 0x0030002b5c3c083b */ /* 0x0006620008004200 */
[----:B------:R-:W-:Y:S02]  /*bda0*/  CS2R R38, SRZ ;  /* 0x0000000000267805 */ /* 0x000fe4000001ff00 */
[----:B------:R-:W-:Y:S02]  /*bdb0*/  CS2R R36, SRZ ;  /* 0x0000000000247805 */ /* 0x000fe4000001ff00 */
[----:B------:R-:W-:Y:S01]  /*bdc0*/  CS2R R34, SRZ ;  /* 0x0000000000227805 */ /* 0x000fe2000001ff00 */
[----:B------:R3:W1:Y:S01]  /*bdd0*/  @P0 LDSM.16.MT88.4 R56, [R92+UR43+0x3800] ;  /* 0x0038002b5c38083b */ /* 0x0006620008004200 */
[----:B------:R-:W-:Y:S02]  /*bde0*/  CS2R R32, SRZ ;  /* 0x0000000000207805 */ /* 0x000fe4000001ff00 */
[----:B------:R-:W-:Y:S02]  /*bdf0*/  CS2R R30, SRZ ;  /* 0x00000000001e7805 */ /* 0x000fe4000001ff00 */
[----:B------:R-:W-:Y:S01]  /*be00*/  CS2R R28, SRZ ;  /* 0x00000000001c7805 */ /* 0x000fe2000001ff00 */
[----:B------:R3:W1:Y:S01]  /*be10*/  @P0 LDSM.16.MT88.4 R68, [R102+0x2000] ;  /* 0x002000006644083b */ /* 0x0006620000004200 */
[----:B------:R-:W-:Y:S02]  /*be20*/  CS2R R26, SRZ ;  /* 0x00000000001a7805 */ /* 0x000fe4000001ff00 */
[----:B------:R-:W-:Y:S02]  /*be30*/  CS2R R24, SRZ ;  /* 0x0000000000187805 */ /* 0x000fe4000001ff00 */
[----:B------:R-:W-:Y:S01]  /*be40*/  CS2R R18, SRZ ;  /* 0x0000000000127805 */ /* 0x000fe2000001ff00 */
[----:B------:R3:W1:Y:S01]  /*be50*/  @P0 LDSM.16.MT88.4 R72, [R102+0x2800] ;  /* 0x002800006648083b */ /* 0x0006620000004200 */
[----:B------:R-:W-:Y:S02]  /*be60*/  ISETP.GE.AND P0, PT, R100, 0x1, PT ;  /* 0x000000016400780c */ /* 0x000fe40003f06270 */
[----:B------:R-:W-:Y:S02]  /*be70*/  CS2R R16, SRZ ;  /* 0x0000000000107805 */ /* 0x000fe4000001ff00 */
[----:B------:R-:W-:Y:S02]  /*be80*/  CS2R R14, SRZ ;  /* 0x00000000000e7805 */ /* 0x000fe4000001ff00 */
[----:B------:R-:W-:Y:S02]  /*be90*/  CS2R R12, SRZ ;  /* 0x00000000000c7805 */ /* 0x000fe4000001ff00 */
[----:B------:R-:W-:Y:S02]  /*bea0*/  CS2R R10, SRZ ;  /* 0x00000000000a7805 */ /* 0x000fe4000001ff00 */
[----:B------:R-:W-:Y:S02]  /*beb0*/  CS2R R8, SRZ ;  /* 0x0000000000087805 */ /* 0x000fe4000001ff00 */
[----:B------:R-:W-:Y:S02]  /*bec0*/  CS2R R6, SRZ ;  /* 0x0000000000067805 */ /* 0x000fe4000001ff00 */
[----:B------:R-:W-:Y:S01]  /*bed0*/  CS2R R4, SRZ ;  /* 0x0000000000047805 */ /* 0x000fe2000001ff00 */
[----:B------:R-:W-:Y:S06]  /*bee0*/  @!P0 BRA `(.L_x_166) ;  /* 0x0000000000c48947 */ /* 0x000fec0003800000 */
[----:B--2---:R-:W-:Y:S05]  /*bef0*/  VIADD R3, R54, 0x20 ;  /* 0x0000002036037836 */ /* 0x004fea0000000000 */
[----:B------:R-:W-:Y:S04]  /*bf00*/  SHF.R.U32.HI R3, RZ, 0x15, R3 ;  /* 0x00000015ff037819 */ /* 0x000fe80000011603 */
[----:B------:R-:W-:Y:S11]  /*bf10*/  LOP3.LUT P0, RZ, R3, 0x3, R80, 0x48, !PT ;  /* 0x0000000303ff7812 */ /* 0x000ff60007804850 */
[----:B------:R-:W-:Y:S02]  /*bf20*/  @!UPT UIADD3 URZ, UPT, UPT, URZ, URZ, URZ ;  /* 0x000000fffffff290 */ /* 0x000fe4000fffe0ff */
[----:B------:R-:W-:Y:S05]  /*bf30*/  @!P0 BRA `(.L_x_167) ;  /* 0x0000000000408947 */ /* 0x000fea0003800000 */
[----:B------:R-:W2:Y:S01]  /*bf40*/  LDCU.64 UR8, c[0x4][0x70] ;  /* 0x01000e00ff0877ac */ /* 0x000ea20008000a00 */
[----:B------:R-:W-:Y:S01]  /*bf50*/  MOV R3, 0x0 ;  /* 0x0000000000037802 */ /* 0x000fe20000000f00 */
[----:B------:R-:W-:Y:S02]  /*bf60*/  HFMA2 R12, -RZ, RZ, 0, 5.9604644775390625e-08 ;  /* 0x00000001ff0c7431 */ /* 0x000fe400000001ff */
[----:B------:R-:W-:Y:S02]  /*bf70*/  IMAD.MOV.U32 R8, RZ, RZ, 0x192 ;  /* 0x00000192ff087424 */ /* 0x000fe400078e00ff */
[----:B------:R-:W-:Y:S01]  /*bf80*/  IMAD.MOV.U32 R13, RZ, RZ, RZ ;  /* 0x000000ffff0d7224 */ /* 0x000fe200078e00ff */
[----:B------:R-:W5:Y:S01]  /*bf90*/  LDCU.64 UR6, c[0x4][0x78] ;  /* 0x01000f00ff0677ac */ /* 0x000f620008000a00 */
[----:B------:R-:W1:Y:S01]  /*bfa0*/  LDC.64 R2, c[0x4][R3] ;  /* 0x0100000003027b82 */ /* 0x000e620000000a00 */
[----:B------:R-:W3:Y:S01]  /*bfb0*/  LDCU.64 UR4, c[0x4][0x10] ;  /* 0x01000200ff0477ac */ /* 0x000ee20008000a00 */
[----:B--2---:R-:W-:Y:S01]  /*bfc0*/  MOV R5, UR9 ;  /* 0x0000000900057c02 */ /* 0x004fe20008000f00 */
[----:B------:R-:W-:Y:S01]  /*bfd0*/  IMAD.U32 R4, RZ, RZ, UR8 ;  /* 0x00000008ff047e24 */ /* 0x000fe2000f8e00ff */
[----:B-----5:R-:W-:Y:S01]  /*bfe0*/  MOV R7, UR7 ;  /* 0x0000000700077c02 */ /* 0x020fe20008000f00 */
[----:B------:R-:W-:Y:S01]  /*bff0*/  IMAD.U32 R6, RZ, RZ, UR6 ;  /* 0x00000006ff067e24 */ /* 0x000fe2000f8e00ff */
[----:B---3--:R-:W-:Y:S01]  /*c000*/  MOV R11, UR5 ;  /* 0x00000005000b7c02 */ /* 0x008fe20008000f00 */
[----:B------:R-:W-:Y:S02]  /*c010*/  IMAD.U32 R10, RZ, RZ, UR4 ;  /* 0x00000004ff0a7e24 */ /* 0x000fe4000f8e00ff */
[----:B------:R-:W-:Y:S07]  /*c020*/  LEPC R20, `(.L_x_167) ;  /* 0x000000001014794e */ /* 0x000fee0000000000 */
[----:B-1--4-:R-:W-:Y:S05]  /*c030*/  CALL.ABS.NOINC R2 ;  /* 0x0000000002007343 */ /* 0x012fea0003c00000 */
.L_x_167:
[----:B------:R-:W-:Y:S05]  /*c040*/  WARPSYNC.ALL ;  /* 0x0000000000007948 */ /* 0x000fea0003800000 */
[C---:B------:R-:W-:Y:S01]  /*c050*/  R2UR UR4, R54.reuse ;  /* 0x00000000360472ca */ /* 0x040fe200000e0000 */
[----:B------:R-:W-:Y:S05]  /*c060*/  VIADD R3, R54, 0x100020 ;  /* 0x0010002036037836 */ /* 0x000fea0000000000 */
[----:B------:R-:W-:Y:S04]  /*c070*/  SHF.R.U32.HI R3, RZ, 0x15, R3 ;  /* 0x00000015ff037819 */ /* 0x000fe80000011603 */
[----:B------:R-:W-:Y:S03]  /*c080*/  LOP3.LUT P0, RZ, R3, 0x3, R80, 0x48, !PT ;  /* 0x0000000303ff7812 */ /* 0x000fe60007804850 */
[----:B------:R-:W2:Y:S10]  /*c090*/  LDTM.16dp256bit.x4 R24, tmem[UR4+0x20] ;  /* 0x00002004001879ee */ /* 0x000eb40008120000 */
[----:B--2---:R-:W-:Y:S05]  /*c0a0*/  @!P0 BRA `(.L_x_168) ;  /* 0x0000000000408947 */ /* 0x004fea0003800000 */
        /* <DEDUP_REMOVED lines=16> */
.L_x_168:
[----:B------:R-:W-:Y:S05]  /*c1b0*/  WARPSYNC.ALL ;  /* 0x0000000000007948 */ /* 0x000fea0003800000 */
[----:B------:R-:W-:Y:S11]  /*c1c0*/  R2UR UR4, R54 ;  /* 0x00000000360472ca */ /* 0x000ff600000e0000 */
[----:B------:R-:W-:Y:S02]  /*c1d0*/  @!UPT UIADD3 URZ, UPT, UPT, URZ, URZ, URZ ;  /* 0x000000fffffff290 */ /* 0x000fe4000fffe0ff */
[----:B------:R-:W2:Y:S02]  /*c1e0*/  LDTM.16dp256bit.x4 R4, tmem[UR4+0x100020] ;  /* 0x10002004000479ee */ /* 0x000ea40008120000 */
[----:B--2---:R-:W-:Y:S01]  /*c1f0*/  NOP ;  /* 0x0000000000007918 */ /* 0x004fe20000000000 */
.L_x_166:
[--C-:B-1----:R-:W-:Y:S01]  /*c200*/  HADD2.F32 R49, -RZ, R60.reuse.H0_H0 ;  /* 0x2000003cff317230 */ /* 0x102fe20000004100 */
[----:B------:R-:W-:Y:S05]  /*c210*/  WARPSYNC.ALL ;  /* 0x0000000000007948 */ /* 0x000fea0003800000 */
[-C--:B--2---:R-:W-:Y:S01]  /*c220*/  FMUL R0, R24, R47.reuse ;  /* 0x0000002f18007220 */ /* 0x084fe20000400000 */
        /* <DEDUP_REMOVED lines=25> */
[--C-:B------:R-:W-:Y:S02]  /*c3c0*/  HADD2.F32 R49, -RZ, R56.reuse.H0_H0 ;  /* 0x20000038ff317230 */ /* 0x100fe40000004100 */
[-C--:B------:R-:W-:Y:S01]  /*c3d0*/  FMUL R7, R30, R47.reuse ;  /* 0x0000002f1e077220 */ /* 0x080fe20000400000 */
[----:B------:R-:W-:Y:S01]  /*c3e0*/  FMUL R8, R31, R47 ;  /* 0x0000002f1f087220 */ /* 0x000fe20000400000 */
[----:B------:R-:W-:Y:S01]  /*c3f0*/  HADD2.F32 R52, -RZ, R69.H1_H1 ;  /* 0x30000045ff347230 */ /* 0x000fe20000004100 */
        /* <DEDUP_REMOVED lines=96> */
[----:B------:R-:W-:Y:S01]  /*ca00*/  UIADD3 UR8, UPT, UPT, UR43, 0x3000, URZ ;  /* 0x000030002b087890 */ /* 0x000fe2000fffe0ff */
[----:B------:R-:W-:Y:S01]  /*ca10*/  UMOV UR9, UR41 ;  /* 0x0000002900097c82 */ /* 0x000fe20008000000 */
[----:B------:R-:W-:Y:S02]  /*ca20*/  UIADD3 UR6, UPT, UPT, UR42, 0xa0, URZ ;  /* 0x000000a02a067890 */ /* 0x000fe4000fffe0ff */
[----:B------:R-:W-:Y:S01]  /*ca30*/  UIADD3 UR4, UPT, UPT, UR43, 0x4000, URZ ;  /* 0x000040002b047890 */ /* 0x000fe2000fffe0ff */
[----:B------:R-:W-:Y:S04]  /*ca40*/  UMOV UR5, UR41 ;  /* 0x0000002900057c82 */ /* 0x000fe80008000000 */
[----:B------:R2:W-:Y:S04]  /*ca50*/  UTMASTG.2D [UR8], [UR56] ;  /* 0x00000008380073b5 */ /* 0x0005e80008008000 */
[----:B------:R2:W-:Y:S01]  /*ca60*/  UTMASTG.2D [UR4], [UR56] ;  /* 0x00000004380073b5 */ /* 0x0005e20008008000 */
[----:B------:R0:W-:Y:S01]  /*ca70*/  UTMACMDFLUSH ;  /* 0x00000000000079b7 */ /* 0x0001e20000000000 */
[----:B--2---:R-:W-:Y:S04]  /*ca80*/  DEPBAR.LE SB0, 0x1 ;  /* 0x000080400000791a */ /* 0x004fe80000000000 */
.L_x_170:
[----:B------:R-:W-:Y:S05]  /*ca90*/  BSYNC.RECONVERGENT B0 ;  /* 0x0000000000007941 */ /* 0x000fea0003800200 */
.L_x_169:
[----:B------:R-:W-:Y:S01]  /*caa0*/  BAR.SYNC.DEFER_BLOCKING 0x1, 0x80 ;  /* 0x0042000000007b1d */ /* 0x000fe20000010000 */
[----:B------:R-:W-:Y:S01]  /*cab0*/  ULEA UR4, UR53, UR43, 0x3 ;  /* 0x0000002b35047291 */ /* 0x000fe2000f8e18ff */
[----:B------:R-:W-:Y:S01]  /*cac0*/  SHF.L.U32 R3, R91, 0x1f, RZ ;  /* 0x0000001f5b037819 */ /* 0x000fe200000006ff */
[----:B------:R-:W-:Y:S01]  /*cad0*/  UIADD3 UR40, UPT, UPT, UR53, 0x1, URZ ;  /* 0x0000000135287890 */ /* 0x000fe2000fffe0ff */
[----:B------:R-:W-:Y:S01]  /*cae0*/  FSETP.NEU.AND P0, PT, R48, RZ, PT ;  /* 0x000000ff3000720b */ /* 0x000fe20003f0d000 */
[----:B------:R-:W-:Y:S04]  /*caf0*/  UIADD3 UR4, UPT, UPT, UR4, 0x90, URZ ;  /* 0x0000009004047890 */ /* 0x000fe8000fffe0ff */
[----:B------:R-:W-:Y:S09]  /*cb00*/  UPRMT UR4, UR52, 0x654, UR4 ;  /* 0x0000065434047896 */ /* 0x000ff20008000004 */
[----:B------:R-:W-:Y:S01]  /*cb10*/  SYNCS.ARRIVE.TRANS64.RED.A1T0 RZ, [UR4], RZ ;  /* 0x000000ffffff79a7 */ /* 0x000fe20008100404 */
[----:B------:R-:W-:Y:S01]  /*cb20*/  BSSY B0, `(.L_x_171) ;  /* 0x0000005000007945 */ /* 0x000fe20003800000 */
[----:B------:R-:W2:Y:S03]  /*cb30*/  SYNCS.PHASECHK.TRANS64.TRYWAIT P1, [UR43+0x80], R3 ;  /* 0x00008003ff0075a7 */ /* 0x000ea6000802112b */
[----:B--2---:R-:W-:Y:S05]  /*cb40*/  @P1 BRA `(.L_x_172) ;  /* 0x0000000000081947 */ /* 0x004fea0003800000 */
[----:B------:R-:W2:Y:S02]  /*cb50*/  SYNCS.PHASECHK.TRANS64.TRYWAIT P1, [UR43+0x80], R3 ;  /* 0x00008003ff0075a7 */ /* 0x000ea4000802112b */
[----:B--2---:R-:W-:Y:S05]  /*cb60*/  @!P1 BRA `(.L_x_173) ;  /* 0x0000005800589947 */ /* 0x004fea0003800000 */
.L_x_172:
[----:B------:R-:W-:Y:S05]  /*cb70*/  BSYNC B0 ;  /* 0x0000000000007941 */ /* 0x000fea0003800000 */
.L_x_171:
        /* <DEDUP_REMOVED lines=44> */
.L_x_175:
        /* <DEDUP_REMOVED lines=23> */
.L_x_176:
[----:B------:R-:W-:Y:S05]  /*cfb0*/  WARPSYNC.ALL ;  /* 0x0000000000007948 */ /* 0x000fea0003800000 */
[----:B------:R-:W-:Y:S11]  /*cfc0*/  R2UR UR4, R54 ;  /* 0x00000000360472ca */ /* 0x000ff600000e0000 */
[----:B------:R-:W-:Y:S02]  /*cfd0*/  @!UPT UIADD3 URZ, UPT, UPT, URZ, URZ, URZ ;  /* 0x000000fffffff290 */ /* 0x000fe4000fffe0ff */
[----:B------:R-:W2:Y:S02]  /*cfe0*/  LDTM.16dp256bit.x4 R4, tmem[UR4+0x100040] ;  /* 0x10004004000479ee */ /* 0x000ea40008120000 */
[----:B--2---:R-:W-:Y:S01]  /*cff0*/  NOP ;  /* 0x0000000000007918 */ /* 0x004fe20000000000 */
.L_x_174:
        /* <DEDUP_REMOVED lines=137> */
.L_x_178:
[----:B------:R-:W-:Y:S05]  /*d890*/  BSYNC.RECONVERGENT B0 ;  /* 0x0000000000007941 */ /* 0x000fea0003800200 */
.L_x_177:
[----:B------:R-:W-:Y:S01]  /*d8a0*/  UISETP.NE.AND UP0, UPT, UR40, 0x4, UPT ;  /* 0x000000042800788c */ /* 0x000fe2000bf05270 */
[----:B------:R-:W-:Y:S01]  /*d8b0*/  BAR.SYNC.DEFER_BLOCKING 0x1, 0x80 ;  /* 0x0042000000007b1d */ /* 0x000fe20000010000 */
[----:B------:R-:W-:Y:S02]  /*d8c0*/  SHF.L.U32 R3, R91, 0x1f, RZ ;  /* 0x0000001f5b037819 */ /* 0x000fe400000006ff */
[----:B------:R-:W-:Y:S01]  /*d8d0*/  USEL UR5, UR40, URZ, UP0 ;  /* 0x000000ff28057287 */ /* 0x000fe20008000000 */
[----:B------:R-:W-:Y:S03]  /*d8e0*/  FSETP.NEU.AND P0, PT, R48, RZ, PT ;  /* 0x000000ff3000720b */ /* 0x000fe60003f0d000 */
[----:B------:R-:W-:Y:S02]  /*d8f0*/  ULEA UR4, UR5, UR43, 0x3 ;  /* 0x0000002b05047291 */ /* 0x000fe4000f8e18ff */
[----:B------:R-:W-:Y:S02]  /*d900*/  UIADD3 UR5, UPT, UPT, UR5, 0x1, URZ ;  /* 0x0000000105057890 */ /* 0x000fe4000fffe0ff */
[----:B------:R-:W-:Y:S02]  /*d910*/  UIADD3 UR4, UPT, UPT, UR4, 0x90, URZ ;  /* 0x0000009004047890 */ /* 0x000fe4000fffe0ff */
[----:B------:R-:W-:Y:S02]  /*d920*/  UISETP.NE.AND UP0, UPT, UR5, 0x4, UPT ;  /* 0x000000040500788c */ /* 0x000fe4000bf05270 */
[----:B------:R-:W-:Y:S02]  /*d930*/  UPRMT UR4, UR52, 0x654, UR4 ;  /* 0x0000065434047896 */ /* 0x000fe40008000004 */
[----:B------:R-:W-:Y:S07]  /*d940*/  USEL UR53, UR5, URZ, UP0 ;  /* 0x000000ff05357287 */ /* 0x000fee0008000000 */
[----:B------:R-:W-:Y:S01]  /*d950*/  SYNCS.ARRIVE.TRANS64.RED.A1T0 RZ, [UR4], RZ ;  /* 0x000000ffffff79a7 */ /* 0x000fe20008100404 */
[----:B------:R-:W-:Y:S01]  /*d960*/  BSSY B0, `(.L_x_179) ;  /* 0x0000005000007945 */ /* 0x000fe20003800000 */
[----:B------:R-:W2:Y:S03]  /*d970*/  SYNCS.PHASECHK.TRANS64.TRYWAIT P1, [UR43+0x88], R3 ;  /* 0x00008803ff0075a7 */ /* 0x000ea6000802112b */
[----:B--2---:R-:W-:Y:S05]  /*d980*/  @P1 BRA `(.L_x_180) ;  /* 0x0000000000081947 */ /* 0x004fea0003800000 */
[----:B------:R-:W2:Y:S02]  /*d990*/  SYNCS.PHASECHK.TRANS64.TRYWAIT P1, [UR43+0x88], R3 ;  /* 0x00008803ff0075a7 */ /* 0x000ea4000802112b */
[----:B--2---:R-:W-:Y:S05]  /*d9a0*/  @!P1 BRA `(.L_x_181) ;  /* 0x0000004800e09947 */ /* 0x004fea0003800000 */
.L_x_180:
[----:B------:R-:W-:Y:S05]  /*d9b0*/  BSYNC B0 ;  /* 0x0000000000007941 */ /* 0x000fea0003800000 */
.L_x_179:
        /* <DEDUP_REMOVED lines=44> */
.L_x_183:
        /* <DEDUP_REMOVED lines=23> */
.L_x_184:
[----:B------:R-:W-:Y:S05]  /*ddf0*/  WARPSYNC.ALL ;  /* 0x0000000000007948 */ /* 0x000fea0003800000 */
[----:B------:R-:W-:Y:S11]  /*de00*/  R2UR UR4, R54 ;  /* 0x00000000360472ca */ /* 0x000ff600000e0000 */
[----:B------:R-:W-:Y:S02]  /*de10*/  @!UPT UIADD3 URZ, UPT, UPT, URZ, URZ, URZ ;  /* 0x000000fffffff290 */ /* 0x000fe4000fffe0ff */
[----:B------:R-:W2:Y:S02]  /*de20*/  LDTM.16dp256bit.x4 R4, tmem[UR4+0x100060] ;  /* 0x10006004000479ee */ /* 0x000ea40008120000 */
[----:B--2---:R-:W-:Y:S01]  /*de30*/  NOP ;  /* 0x0000000000007918 */ /* 0x004fe20000000000 */
.L_x_182:
[--C-:B-1----:R-:W-:Y:S01]  /*de40*/  HADD2.F32 R41, -RZ, R60.reuse.H0_H0 ;  /* 0x2000003cff297230 */ /* 0x102fe20000004100 */
[----:B------:R-:W-:Y:S01]  /*de50*/  ISETP.GE.AND P0, PT, R100, 0x1, PT ;  /* 0x000000016400780c */ /* 0x000fe20003f06270 */
[-C--:B--2---:R-:W-:Y:S01]  /*de60*/  FMUL R0, R24, R47.reuse ;  /* 0x0000002f18007220 */ /* 0x084fe20000400000 */
[----:B------:R-:W-:Y:S02]  /*de70*/  HADD2.F32 R43, -RZ, R60.H1_H1 ;  /* 0x3000003cff2b7230 */ /* 0x000fe40000004100 */
[----:B------:R-:W-:Y:S01]  /*de80*/  FMUL R2, R25, R47 ;  /* 0x0000002f19027220 */ /* 0x000fe20000400000 */
[--C-:B------:R-:W-:Y:S02]  /*de90*/  HADD2.F32 R40, -RZ, R61.reuse.H0_H0 ;  /* 0x2000003dff287230 */ /* 0x100fe40000004100 */
[----:B------:R-:W-:Y:S01]  /*dea0*/  FFMA R0, R48, R41, R0 ;  /* 0x0000002930007223 */ /* 0x000fe20000000000 */
[----:B------:R-:W-:Y:S01]  /*deb0*/  FMUL R3, R26, R47 ;  /* 0x0000002f1a037220 */ /* 0x000fe20000400000 */
[----:B------:R-:W-:Y:S02]  /*dec0*/  HADD2.F32 R45, -RZ, R61.H1_H1 ;  /* 0x3000003dff2d7230 */ /* 0x000fe40000004100 */
[C---:B------:R-:W-:Y:S01]  /*ded0*/  FFMA R2, R48.reuse, R43, R2 ;  /* 0x0000002b30027223 */ /* 0x040fe20000000002 */
[-C--:B------:R-:W-:Y:S01]  /*dee0*/  FMUL R20, R27, R47.reuse ;  /* 0x0000002f1b147220 */ /* 0x080fe20000400000 */
[--C-:B------:R-:W-:Y:S02]  /*def0*/  HADD2.F32 R42, -RZ, R62.reuse.H0_H0 ;  /* 0x2000003eff2a7230 */ /* 0x100fe40000004100 */
[----:B------:R-:W-:Y:S01]  /*df00*/  FFMA R3, R48, R40, R3 ;  /* 0x0000002830037223 */ /* 0x000fe20000000003 */
[----:B------:R-:W-:Y:S01]  /*df10*/  FMUL R21, R28, R47 ;  /* 0x0000002f1c157220 */ /* 0x000fe20000400000 */
[----:B------:R-:W-:Y:S01]  /*df20*/  HADD2.F32 R49, -RZ, R62.H1_H1 ;  /* 0x3000003eff317230 */ /* 0x000fe20000004100 */
[----:B------:R-:W-:Y:S01]  /*df30*/  F2FP.F16.F32.PACK_AB R104, R2, R0 ;  /* 0x000000000268723e */ /* 0x000fe200000000ff */
[----:B------:R-:W-:Y:S05]  /*df40*/  @P0 WARPSYNC.ALL ;  /* 0x0000000000000948 */ /* 0x000fea0003800000 */
[----:B------:R-:W-:Y:S01]  /*df50*/  @P0 NOP ;  /* 0x0000000000000918 */ /* 0x000fe20000000000 */
[C---:B------:R-:W-:Y:S01]  /*df60*/  FFMA R20, R48.reuse, R45, R20 ;  /* 0x0000002d30147223 */ /* 0x040fe20000000014 */
[----:B------:R-:W-:Y:S01]  /*df70*/  FFMA R21, R48, R42, R21 ;  /* 0x0000002a30157223 */ /* 0x000fe20000000015 */
[----:B------:R-:W-:Y:S01]  /*df80*/  @P0 IADD3 R97, PT, PT, R97, 0x160, RZ ;  /* 0x0000016061610810 */ /* 0x000fe20007ffe0ff */
[----:B------:R-:W-:Y:S01]  /*df90*/  FMUL R22, R29, R47 ;  /* 0x0000002f1d167220 */ /* 0x000fe20000400000 */
[--C-:B------:R-:W-:Y:S01]  /*dfa0*/  HADD2.F32 R44, -RZ, R63.reuse.H0_H0 ;  /* 0x2000003fff2c7230 */ /* 0x100fe20000004100 */
[----:B------:R-:W-:Y:S01]  /*dfb0*/  F2FP.F16.F32.PACK_AB R105, R20, R3 ;  /* 0x000000031469723e */ /* 0x000fe200000000ff */
[----:B------:R-:W-:Y:S01]  /*dfc0*/  FMUL R23, R30, R47 ;  /* 0x0000002f1e177220 */ /* 0x000fe20000400000 */
[----:B------:R-:W-:Y:S01]  /*dfd0*/  HADD2.F32 R51, -RZ, R63.H1_H1 ;  /* 0x3000003fff337230 */ /* 0x000fe20000004100 */
[----:B------:R-:W-:Y:S01]  /*dfe0*/  @P0 LOP3.LUT R97, R97, 0xfefffff8, RZ, 0xc0, !PT ;  /* 0xfefffff861610812 */ /* 0x000fe200078ec0ff */
[C---:B------:R-:W-:Y:S01]  /*dff0*/  FFMA R22, R48.reuse, R49, R22 ;  /* 0x0000003130167223 */ /* 0x040fe20000000016 */
[----:B------:R-:W-:Y:S01]  /*e000*/  FFMA R23, R48, R44, R23 ;  /* 0x0000002c30177223 */ /* 0x000fe20000000017 */
[----:B------:R-:W-:Y:S01]  /*e010*/  FMUL R24, R31, R47 ;  /* 0x0000002f1f187220 */ /* 0x000fe20000400000 */
[----:B------:R-:W-:Y:S01]  /*e020*/  HADD2.F32 R46, -RZ, R56.H0_H0 ;  /* 0x20000038ff2e7230 */ /* 0x000fe20000004100 */
[----:B------:R1:W-:Y:S01]  /*e030*/  @P0 SYNCS.ARRIVE.TRANS64.RED.A1T0 RZ, [R97+URZ], RZ ;  /* 0x000000ff61ff09a7 */ /* 0x0003e200081004ff */
[----:B------:R-:W-:Y:S07]  /*e040*/  F2FP.F16.F32.PACK_AB R106, R22, R21 ;  /* 0x00000015166a723e */ /* 0x000fee00000000ff */
[----:B------:R-:W-:Y:S05]  /*e050*/  WARPSYNC.ALL ;  /* 0x0000000000007948 */ /* 0x000fea0003800000 */
[----:B------:R-:W-:Y:S01]  /*e060*/  FFMA R24, R48, R51, R24 ;  /* 0x0000003330187223 */ /* 0x000fe20000000018 */
[-C--:B------:R-:W-:Y:S01]  /*e070*/  FMUL R25, R32, R47.reuse ;  /* 0x0000002f20197220 */ /* 0x080fe20000400000 */
[----:B------:R-:W-:Y:S02]  /*e080*/  HADD2.F32 R53, -RZ, R56.H1_H1 ;  /* 0x30000038ff357230 */ /* 0x000fe40000004100 */
[----:B------:R-:W-:Y:S01]  /*e090*/  FMUL R26, R33, R47 ;  /* 0x0000002f211a7220 */ /* 0x000fe20000400000 */
[--C-:B------:R-:W-:Y:S01]  /*e0a0*/  HADD2.F32 R50, -RZ, R57.reuse.H0_H0 ;  /* 0x20000039ff327230 */ /* 0x100fe20000004100 */
[----:B------:R-:W-:Y:S01]  /*e0b0*/  F2FP.F16.F32.PACK_AB R107, R24, R23 ;  /* 0x00000017186b723e */ /* 0x000fe200000000ff */
[C---:B------:R-:W-:Y:S01]  /*e0c0*/  FFMA R25, R48.reuse, R46, R25 ;  /* 0x0000002e30197223 */ /* 0x040fe20000000019 */
[----:B------:R-:W-:Y:S01]  /*e0d0*/  FFMA R26, R48, R53, R26 ;  /* 0x00000035301a7223 */ /* 0x000fe2000000001a */
[-C--:B------:R-:W-:Y:S01]  /*e0e0*/  FMUL R27, R34, R47.reuse ;  /* 0x0000002f221b7220 */ /* 0x080fe20000400000 */
[----:B------:R-:W-:Y:S01]  /*e0f0*/  HADD2.F32 R55, -RZ, R57.H1_H1 ;  /* 0x30000039ff377230 */ /* 0x000fe20000004100 */
[----:B------:R2:W-:Y:S01]  /*e100*/  STSM.16.MT88.4 [R86+0x7000], R104 ;  /* 0x0070006856007844 */ /* 0x0005e20000004200 */
[----:B------:R-:W-:Y:S01]  /*e110*/  FMUL R28, R35, R47 ;  /* 0x0000002f231c7220 */ /* 0x000fe20000400000 */
[--C-:B------:R-:W-:Y:S01]  /*e120*/  HADD2.F32 R52, -RZ, R58.reuse.H0_H0 ;  /* 0x2000003aff347230 */ /* 0x100fe20000004100 */
[----:B------:R-:W-:Y:S01]  /*e130*/  F2FP.F16.F32.PACK_AB R108, R26, R25 ;  /* 0x000000191a6c723e */ /* 0x000fe200000000ff */
[C---:B------:R-:W-:Y:S01]  /*e140*/  FFMA R27, R48.reuse, R50, R27 ;  /* 0x00000032301b7223 */ /* 0x040fe2000000001b */
[----:B------:R-:W-:Y:S01]  /*e150*/  FFMA R28, R48, R55, R28 ;  /* 0x00000037301c7223 */ /* 0x000fe2000000001c */
[----:B------:R-:W-:Y:S01]  /*e160*/  FMUL R29, R36, R47 ;  /* 0x0000002f241d7220 */ /* 0x000fe20000400000 */
[----:B------:R-:W-:-:S02]  /*e170*/  HADD2.F32 R57, -RZ, R58.H1_H1 ;  /* 0x3000003aff397230 */ /* 0x000fc40000004100 */
[----:B------:R-:W-:Y:S01]  /*e180*/  FMUL R30, R37, R47 ;  /* 0x0000002f251e7220 */ /* 0x000fe20000400000 */
[--C-:B------:R-:W-:Y:S01]  /*e190*/  HADD2.F32 R54, -RZ, R59.reuse.H0_H0 ;  /* 0x2000003bff367230 */ /* 0x100fe20000004100 */
[----:B------:R-:W-:Y:S01]  /*e1a0*/  F2FP.F16.F32.PACK_AB R109, R28, R27 ;  /* 0x0000001b1c6d723e */ /* 0x000fe200000000ff */
[C---:B------:R-:W-:Y:S01]  /*e1b0*/  FFMA R29, R48.reuse, R52, R29 ;  /* 0x00000034301d7223 */ /* 0x040fe2000000001d */
        /* <DEDUP_REMOVED lines=32> */
[-C--:B------:R-:W-:Y:S01]  /*e3c0*/  FMUL R11, R11, R47.reuse ;  /* 0x0000002f0b0b7220 */ /* 0x080fe20000400000 */
[--C-:B------:R-:W-:Y:S02]  /*e3d0*/  HADD2.F32 R41, -RZ, R72.reuse.H0_H0 ;  /* 0x20000048ff297230 */ /* 0x100fe40000004100 */
[----:B------:R-:W-:Y:S01]  /*e3e0*/  FMUL R12, R12, R47 ;  /* 0x0000002f0c0c7220 */ /* 0x000fe20000400000 */
[----:B------:R-:W-:-:S02]  /*e3f0*/  HADD2.F32 R64, -RZ, R72.H1_H1 ;  /* 0x30000048ff407230 */ /* 0x000fc40000004100 */
[----:B------:R-:W-:Y:S01]  /*e400*/  FMUL R13, R13, R47 ;  /* 0x0000002f0d0d7220 */ /* 0x000fe20000400000 */
[--C-:B------:R-:W-:Y:S02]  /*e410*/  HADD2.F32 R43, -RZ, R73.reuse.H0_H0 ;  /* 0x20000049ff2b7230 */ /* 0x100fe40000004100 */
[----:B------:R-:W-:Y:S01]  /*e420*/  FFMA R10, R48, R67, R10 ;  /* 0x00000043300a7223 */ /* 0x000fe2000000000a */
[-C--:B------:R-:W-:Y:S01]  /*e430*/  FMUL R14, R14, R47.reuse ;  /* 0x0000002f0e0e7220 */ /* 0x080fe20000400000 */
[----:B------:R-:W-:Y:S02]  /*e440*/  HADD2.F32 R66, -RZ, R73.H1_H1 ;  /* 0x30000049ff427230 */ /* 0x000fe40000004100 */
[C---:B------:R-:W-:Y:S01]  /*e450*/  FFMA R11, R48.reuse, R62, R11 ;  /* 0x0000003e300b7223 */ /* 0x040fe2000000000b */
[----:B------:R-:W-:Y:S01]  /*e460*/  FMUL R15, R15, R47 ;  /* 0x0000002f0f0f7220 */ /* 0x000fe20000400000 */
[--C-:B------:R-:W-:Y:S02]  /*e470*/  HADD2.F32 R69, -RZ, R74.reuse.H0_H0 ;  /* 0x2000004aff457230 */ /* 0x100fe40000004100 */
[----:B------:R-:W-:Y:S01]  /*e480*/  FFMA R12, R48, R41, R12 ;  /* 0x00000029300c7223 */ /* 0x000fe2000000000c */
[----:B------:R-:W-:Y:S01]  /*e490*/  FMUL R16, R16, R47 ;  /* 0x0000002f10107220 */ /* 0x000fe20000400000 */
[----:B------:R-:W-:-:S02]  /*e4a0*/  HADD2.F32 R68, -RZ, R74.H1_H1 ;  /* 0x3000004aff447230 */ /* 0x000fc40000004100 */
[C---:B------:R-:W-:Y:S01]  /*e4b0*/  FFMA R13, R48.reuse, R64, R13 ;  /* 0x00000040300d7223 */ /* 0x040fe2000000000d */
[----:B------:R-:W-:Y:S01]  /*e4c0*/  FMUL R17, R17, R47 ;  /* 0x0000002f11117220 */ /* 0x000fe20000400000 */
[--C-:B------:R-:W-:Y:S02]  /*e4d0*/  HADD2.F32 R71, -RZ, R75.reuse.H0_H0 ;  /* 0x2000004bff477230 */ /* 0x100fe40000004100 */
[----:B------:R-:W-:Y:S01]  /*e4e0*/  FFMA R14, R48, R43, R14 ;  /* 0x0000002b300e7223 */ /* 0x000fe2000000000e */
[-C--:B------:R-:W-:Y:S01]  /*e4f0*/  FMUL R18, R18, R47.reuse ;  /* 0x0000002f12127220 */ /* 0x080fe20000400000 */
[----:B------:R-:W-:Y:S02]  /*e500*/  HADD2.F32 R70, -RZ, R75.H1_H1 ;  /* 0x3000004bff467230 */ /* 0x000fe40000004100 */
[C---:B------:R-:W-:Y:S01]  /*e510*/  FFMA R15, R48.reuse, R66, R15 ;  /* 0x00000042300f7223 */ /* 0x040fe2000000000f */
[----:B------:R-:W-:Y:S01]  /*e520*/  FMUL R19, R19, R47 ;  /* 0x0000002f13137220 */ /* 0x000fe20000400000 */
[C---:B------:R-:W-:Y:S01]  /*e530*/  FFMA R16, R48.reuse, R69, R16 ;  /* 0x0000004530107223 */ /* 0x040fe20000000010 */
[C---:B------:R-:W-:Y:S01]  /*e540*/  FFMA R17, R48.reuse, R68, R17 ;  /* 0x0000004430117223 */ /* 0x040fe20000000011 */
[C---:B------:R-:W-:Y:S01]  /*e550*/  FFMA R18, R48.reuse, R71, R18 ;  /* 0x0000004730127223 */ /* 0x040fe20000000012 */
[----:B------:R-:W-:Y:S01]  /*e560*/  FFMA R19, R48, R70, R19 ;  /* 0x0000004630137223 */ /* 0x000fe20000000013 */
[----:B------:R-:W-:Y:S01]  /*e570*/  F2FP.F16.F32.PACK_AB R114, R9, R8 ;  /* 0x000000080972723e */ /* 0x000fe200000000ff */
[----:B------:R-:W-:Y:S01]  /*e580*/  BSSY.RECONVERGENT B0, `(.L_x_185) ;  /* 0x000001d000007945 */ /* 0x000fe20003800200 */
[----:B------:R-:W-:-:S02]  /*e590*/  F2FP.F16.F32.PACK_AB R115, R11, R10 ;  /* 0x0000000a0b73723e */ /* 0x000fc400000000ff */
[----:B------:R-:W-:Y:S02]  /*e5a0*/  F2FP.F16.F32.PACK_AB R116, R13, R12 ;  /* 0x0000000c0d74723e */ /* 0x000fe400000000ff */
[----:B------:R-:W-:Y:S01]  /*e5b0*/  F2FP.F16.F32.PACK_AB R117, R15, R14 ;  /* 0x0000000e0f75723e */ /* 0x000fe200000000ff */
[----:B------:R2:W-:Y:S01]  /*e5c0*/  STSM.16.MT88.4 [R102+0x6000], R112 ;  /* 0x0060007066007844 */ /* 0x0005e20000004200 */
[----:B------:R-:W-:Y:S02]  /*e5d0*/  F2FP.F16.F32.PACK_AB R118, R17, R16 ;  /* 0x000000101176723e */ /* 0x000fe400000000ff */
[----:B------:R-:W-:Y:S02]  /*e5e0*/  F2FP.F16.F32.PACK_AB R119, R19, R18 ;  /* 0x000000121377723e */ /* 0x000fe400000000ff */
[----:B------:R-:W-:Y:S02]  /*e5f0*/  ISETP.NE.AND P2, PT, R101, RZ, PT ;  /* 0x000000ff6500720c */ /* 0x000fe40003f45270 */
[----:B-1----:R-:W-:Y:S01]  /*e600*/  @P0 IADD3 R97, PT, PT, R90, 0x1, RZ ;  /* 0x000000015a610810 */ /* 0x002fe20007ffe0ff */
[----:B------:R2:W-:Y:S03]  /*e610*/  STSM.16.MT88.4 [R102+0x6800], R116 ;  /* 0x0068007466007844 */ /* 0x0005e60000004200 */
[----:B------:R-:W-:Y:S01]  /*e620*/  @P0 ISETP.NE.AND P1, PT, R97, 0x4, PT ;  /* 0x000000046100080c */ /* 0x000fe20003f25270 */
[----:B------:R-:W-:Y:S01]  /*e630*/  @!PT LDS RZ, [RZ] ;  /* 0x00000000fffff984 */ /* 0x000fe20000000800 */
[----:B------:R-:W-:Y:S01]  /*e640*/  @!PT LDS RZ, [RZ] ;  /* 0x00000000fffff984 */ /* 0x000fe20000000800 */
[----:B------:R-:W-:Y:S01]  /*e650*/  @!PT LDS RZ, [RZ] ;  /* 0x00000000fffff984 */ /* 0x000fe20000000800 */
[----:B------:R-:W-:Y:S01]  /*e660*/  @!PT LDS RZ, [RZ] ;  /* 0x00000000fffff984 */ /* 0x000fe20000000800 */
[----:B------:R1:W-:Y:S06]  /*e670*/  MEMBAR.ALL.CTA ;  /* 0x0000000000007992 */ /* 0x0003ec0000008000 */
[----:B-1----:R-:W1:Y:S01]  /*e680*/  FENCE.VIEW.ASYNC.S ;  /* 0x00000000000073c6 */ /* 0x002e620000000000 */
[----:B------:R-:W-:Y:S01]  /*e690*/  @P0 SEL R101, RZ, 0x1, P1 ;  /* 0x00000001ff650807 */ /* 0x000fe20000800000 */
[----:B-1----:R-:W-:Y:S06]  /*e6a0*/  BAR.SYNC.DEFER_BLOCKING 0x1, 0x80 ;  /* 0x0042000000007b1d */ /* 0x002fec0000010000 */
        /* <DEDUP_REMOVED lines=8> */
[----:B------:R1:W-:Y:S02]  /*e730*/  UTMASTG.2D [UR4], [UR56] ;  /* 0x00000004380073b5 */ /* 0x0003e40008008000 */
[----:B-1----:R0:W-:Y:S02]  /*e740*/  UTMACMDFLUSH ;  /* 0x00000000000079b7 */ /* 0x0021e40000000000 */
.L_x_186:
[----:B------:R-:W-:Y:S05]  /*e750*/  BSYNC.RECONVERGENT B0 ;  /* 0x0000000000007941 */ /* 0x000fea0003800200 */
.L_x_185:
[----:B------:R-:W-:Y:S01]  /*e760*/  @P0 SEL R90, R97, RZ, P1 ;  /* 0x000000ff615a0207 */ /* 0x000fe20000800000 */
[----:B------:R-:W-:Y:S01]  /*e770*/  BSSY.RECONVERGENT B0, `(.L_x_187) ;  /* 0x0000004000007945 */ /* 0x000fe20003800200 */
[----:B------:R-:W-:Y:S03]  /*e780*/  @P0 LOP3.LUT R88, R88, R101, RZ, 0x3c, !PT ;  /* 0x0000006558580212 */ /* 0x000fe600078e3cff */
[----:B------:R-:W-:Y:S05]  /*e790*/  @!P2 BRA `(.L_x_188) ;  /* 0x000000000004a947 */ /* 0x000fea0003800000 */
[----:B------:R-:W-:Y:S04]  /*e7a0*/  DEPBAR.LE SB0, 0x1 ;  /* 0x000080400000791a */ /* 0x000fe80000000000 */
.L_x_188:
[----:B------:R-:W-:Y:S05]  /*e7b0*/  BSYNC.RECONVERGENT B0 ;  /* 0x0000000000007941 */ /* 0x000fea0003800200 */
.L_x_187:
[----:B------:R-:W-:Y:S01]  /*e7c0*/  UISETP.NE.AND UP1, UPT, UR54, -0x4, UPT ;  /* 0xfffffffc3600788c */ /* 0x000fe2000bf25270 */
[----:B------:R-:W-:Y:S01]  /*e7d0*/  BAR.SYNC.DEFER_BLOCKING 0x1, 0x80 ;  /* 0x0042000000007b1d */ /* 0x000fe20000010000 */
[----:B------:R-:W-:Y:S01]  /*e7e0*/  UISETP.NE.AND UP0, UPT, UR55, 0x8, UPT ;  /* 0x000000083700788c */ /* 0x000fe2000bf05270 */
[----:B------:R-:W-:Y:S01]  /*e7f0*/  R2UR UR18, R85 ;  /* 0x00000000551272ca */ /* 0x000fe200000e0000 */
[----:B------:R-:W-:Y:S01]  /*e800*/  UIADD3 UR54, UPT, UPT, UR54, 0x4, URZ ;  /* 0x0000000436367890 */ /* 0x000fe2000fffe0ff */
[----:B------:R-:W-:Y:S01]  /*e810*/  R2UR UR19, R84 ;  /* 0x00000000541372ca */ /* 0x000fe200000e0000 */
[----:B------:R-:W-:Y:S01]  /*e820*/  USEL UR6, URZ, 0x1, UP0 ;  /* 0x00000001ff067887 */ /* 0x000fe20008000000 */
[----:B------:R-:W-:Y:S01]  /*e830*/  PLOP3.LUT P0, PT, PT, PT, UP1, 0x80, 0x8 ;  /* 0x000000000008781c */ /* 0x000fe20003f0f018 */
[----:B------:R-:W-:Y:S01]  /*e840*/  USEL UR5, UR55, URZ, UP0 ;  /* 0x000000ff37057287 */ /* 0x000fe20008000000 */
[----:B------:R-:W-:Y:S01]  /*e850*/  PLOP3.LUT P2, PT, PT, PT, PT, 0x8, 0x80 ;  /* 0x000000000080781c */ /* 0x000fe20003f4e170 */
[----:B------:R-:W-:Y:S01]  /*e860*/  IMAD.MOV.U32 R17, RZ, RZ, R83 ;  /* 0x000000ffff117224 */ /* 0x000fe200078e0053 */
[----:B------:R-:W-:Y:S01]  /*e870*/  @UP1 ULEA UR4, UR53, UR43, 0x3 ;  /* 0x0000002b35041291 */ /* 0x000fe2000f8e18ff */
[----:B------:R-:W-:Y:S03]  /*e880*/  LOP3.LUT R87, R87, UR6, RZ, 0x3c, !PT ;  /* 0x0000000657577c12 */ /* 0x000fe6000f8e3cff */
[----:B------:R-:W-:Y:S04]  /*e890*/  @UP1 UIADD3 UR4, UPT, UPT, UR4, 0x90, URZ ;  /* 0x0000009004041890 */ /* 0x000fe8000fffe0ff */
[----:B------:R-:W-:Y:S09]  /*e8a0*/  @UP1 UPRMT UR4, UR52, 0x654, UR4 ;  /* 0x0000065434041896 */ /* 0x000ff20008000004 */
[----:B------:R-:W-:Y:S01]  /*e8b0*/  @P0 SYNCS.ARRIVE.TRANS64.RED.A1T0 RZ, [UR4], RZ ;  /* 0x000000ffffff09a7 */ /* 0x000fe20008100404 */
[----:B------:R-:W-:Y:S01]  /*e8c0*/  @UP1 UIADD3 UR4, UPT, UPT, UR53, 0x1, URZ ;  /* 0x0000000135041890 */ /* 0x000fe2000fffe0ff */
[----:B------:R-:W-:Y:S03]  /*e8d0*/  ISETP.NE.AND P0, PT, R82, RZ, PT ;  /* 0x000000ff5200720c */ /* 0x000fe60003f05270 */
[----:B------:R-:W-:Y:S04]  /*e8e0*/  @UP1 UISETP.NE.AND UP0, UPT, UR4, 0x4, UPT ;  /* 0x000000040400188c */ /* 0x000fe8000bf05270 */
[----:B------:R-:W-:Y:S06]  /*e8f0*/  @UP1 USEL UR53, UR4, URZ, UP0 ;  /* 0x000000ff04351287 */ /* 0x000fec0008000000 */
[----:B------:R-:W-:Y:S06]  /*e900*/  @P0 BRA `(.L_x_189) ;  /* 0xffffffb800000947 */ /* 0x000fec000383ffff */
[----:B------:R-:W-:Y:S01]  /*e910*/  ULEA UR4, UR53, UR43, 0x3 ;  /* 0x0000002b35047291 */ /* 0x000fe2000f8e18ff */
[----:B------:R-:W-:-:S04]  /*e920*/  DEPBAR.LE SB0, 0x0 ;  /* 0x000080000000791a */ /* 0x000fc80000000000 */
[----:B------:R-:W-:-:S04]  /*e930*/  UIADD3 UR4, UPT, UPT, UR4, 0x90, URZ ;  /* 0x0000009004047890 */ /* 0x000fc8000fffe0ff */
[----:B------:R-:W-:-:S09]  /*e940*/  UPRMT UR4, UR52, 0x654, UR4 ;  /* 0x0000065434047896 */ /* 0x000fd20008000004 */
[----:B------:R-:W-:Y:S01]  /*e950*/  SYNCS.ARRIVE.TRANS64.RED.A1T0 RZ, [UR4], RZ ;  /* 0x000000ffffff79a7 */ /* 0x000fe20008100404 */
[----:B------:R-:W-:Y:S05]  /*e960*/  EXIT ;  /* 0x000000000000794d */ /* 0x000fea0003800000 */
.L_x_133:
[----:B------:R-:W-:-:S08]  /*e970*/  NOP ;  /* 0x0000000000007918 */ /* 0x000fd00000000000 */
[----:B-1--45:R-:W-:-:S00]  /*e980*/  USETMAXREG.DEALLOC.CTAPOOL 0x88 ;  /* 0x00000088000079c8 */ /* 0x032fc000080e0500 */
[----:B------:R-:W-:Y:S05]  /*e990*/  EXIT ;  /* 0x000000000000794d */ /* 0x000fea0003800000 */
.L_x_312:
[----:B------:R-:W-:-:S08]  /*e9a0*/  NOP ;  /* 0x0000000000007918 */ /* 0x000fd00000000000 */
[----:B-1--45:R-:W1:-:S00]  /*e9b0*/  USETMAXREG.DEALLOC.CTAPOOL 0x88 ;  /* 0x00000088000079c8 */ /* 0x032e4000080e0500 */
[----:B-1----:R-:W1:Y:S01]  /*e9c0*/  SHFL.IDX PT, R80, R80, RZ, 0x1f ;  /* 0x00001fff50507589 */ /* 0x002e6200000e0000 */
[----:B------:R-:W2:Y:S05]  /*e9d0*/  LDCU UR18, c[0x0][0xc1c] ;  /* 0x00018380ff1277ac */ /* 0x000eaa0008000800 */
[----:B------:R-:W3:Y:S01]  /*e9e0*/  LDC.64 R8, c[0x0][0x900] ;  /* 0x00024000ff087b82 */ /* 0x000ee20000000a00 */
[----:B------:R-:W-:Y:S01]  /*e9f0*/  BSSY.RECONVERGENT B0, `(.L_x_190) ;  /* 0x000003f000007945 */ /* 0x000fe20003800200 */
[----:B------:R-:W-:Y:S01]  /*ea00*/  ELECT P0, URZ, PT ;  /* 0x0000000000ff782f */ /* 0x000fe20003800000 */
[----:B------:R-:W-:Y:S02]  /*ea10*/  UMOV UR4, 0x400 ;  /* 0x0000040000047882 */ /* 0x000fe40000000000 */
[----:B------:R-:W-:-:S03]  /*ea20*/  ULEA UR4, UR5, UR4, 0x18 ;  /* 0x0000000405047291 */ /* 0x000fc6000f8ec0ff */
[----:B------:R-:W4:Y:S08]  /*ea30*/  LDC.64 R10, c[0x0][0x908] ;  /* 0x00024200ff0a7b82 */ /* 0x000f300000000a00 */
[----:B------:R-:W3:Y:S01]  /*ea40*/  LDC.64 R4, c[0x0][0x910] ;  /* 0x00024400ff047b82 */ /* 0x000ee20000000a00 */
[----:B--2---:R-:W-:Y:S01]  /*ea50*/  UIADD3 UR18, UPT, UPT, UR28, UR18, URZ ;  /* 0x000000121c127290 */ /* 0x004fe2000fffe0ff */
[----:B-1----:R-:W-:-:S06]  /*ea60*/  R2UR UR7, R80 ;  /* 0x00000000500772ca */ /* 0x002fcc00000e0000 */
[----:B------:R-:W1:Y:S08]  /*ea70*/  LDC.64 R6, c[0x0][0x918] ;  /* 0x00024600ff067b82 */ /* 0x000e700000000a00 */
[----:B------:R-:W2:Y:S01]  /*ea80*/  LDC.64 R64, c[0x0][0x920] ;  /* 0x00024800ff407b82 */ /* 0x000ea20000000a00 */
[----:B------:R-:W-:Y:S02]  /*ea90*/  USHF.R.U32.HI UR6, URZ, 0x3, UR7 ;  /* 0x00000003ff067899 */ /* 0x000fe40008011607 */
[----:B------:R-:W-:-:S02]  /*eaa0*/  ULEA UR20, UR7, UR4, 0x9 ;  /* 0x0000000407147291 */ /* 0x000fc4000f8e48ff */
[----:B------:R-:W-:-:S06]  /*eab0*/  ULOP3.LUT UR6, UR6, 0x1, URZ, 0xc0, !UPT ;  /* 0x0000000106067892 */ /* 0x000fcc000f8ec0ff */
[----:B------:R-:W-:Y:S01]  /*eac0*/  IMAD.U32 R0, RZ, RZ, UR6 ;  /* 0x00000006ff007e24 */ /* 0x000fe2000f8e00ff */
[----:B------:R-:W-:Y:S06]  /*ead0*/  @!P0 BRA `(.L_x_191) ;  /* 0x0000000000c08947 */ /* 0x000fec0003800000 */
[----:B------:R-:W5:Y:S08]  /*eae0*/  LDC.64 R20, c[0x0][0x400] ;  /* 0x00010000ff147b82 */ /* 0x000f700000000a00 */
[----:B------:R-:W5:Y:S08]  /*eaf0*/  LDC.64 R22, c[0x0][0x408] ;  /* 0x00010200ff167b82 */ /* 0x000f700000000a00 */
[----:B------:R-:W4:Y:S08]  /*eb00*/  LDC.64 R16, c[0x0][0x410] ;  /* 0x00010400ff107b82 */ /* 0x000f300000000a00 */
[----:B------:R-:W4:Y:S08]  /*eb10*/  LDC.64 R18, c[0x0][0x418] ;  /* 0x00010600ff127b82 */ /* 0x000f300000000a00 */
[----:B------:R-:W3:Y:S01]  /*eb20*/  LDC.64 R12, c[0x0][0x420] ;  /* 0x00010800ff0c7b82 */ /* 0x000ee20000000a00 */
[----:B-----5:R5:W-:Y:S07]  /*eb30*/  STS.128 [UR20+-0x980], R20 ;  /* 0xfff68014ff007988 */ /* 0x020bee0008000c14 */
[----:B------:R-:W3:Y:S01]  /*eb40*/  LDC.64 R14, c[0x0][0x428] ;  /* 0x00010a00ff0e7b82 */ /* 0x000ee20000000a00 */
[----:B----4-:R4:W-:Y:S07]  /*eb50*/  STS.128 [UR20+-0x970], R16 ;  /* 0xfff69010ff007988 */ /* 0x0109ee0008000c14 */
[----:B------:R-:W1:Y:S08]  /*eb60*/  LDC.64 R60, c[0x0][0x430] ;  /* 0x00010c00ff3c7b82 */ /* 0x000e700000000a00 */
[----:B------:R-:W1:Y:S01]  /*eb70*/  LDC.64 R62, c[0x0][0x438] ;  /* 0x00010e00ff3e7b82 */ /* 0x000e620000000a00 */
[----:B---3--:R3:W-:Y:S07]  /*eb80*/  STS.128 [UR20+-0x960], R12 ;  /* 0xfff6a00cff007988 */ /* 0x0087ee0008000c14 */
[----:B------:R-:W2:Y:S08]  /*eb90*/  LDC.64 R56, c[0x0][0x440] ;  /* 0x00011000ff387b82 */ /* 0x000eb00000000a00 */
[----:B------:R-:W2:Y:S08]  /*eba0*/  LDC.64 R58, c[0x0][0x448] ;  /* 0x00011200ff3a7b82 */ /* 0x000eb00000000a00 */
[----:B------:R-:W5:Y:S01]  /*ebb0*/  LDC.64 R52, c[0x0][0x450] ;  /* 0x00011400ff347b82 */ /* 0x000f620000000a00 */
[----:B-1----:R1:W-:Y:S07]  /*ebc0*/  STS.128 [UR20+-0x950], R60 ;  /* 0xfff6b03cff007988 */ /* 0x0023ee0008000c14 */
[----:B------:R-:W5:Y:S08]  /*ebd0*/  LDC.64 R54, c[0x0][0x458] ;  /* 0x00011600ff367b82 */ /* 0x000f700000000a00 */
[----:B------:R-:W4:Y:S01]  /*ebe0*/  LDC.64 R48, c[0x0][0x460] ;  /* 0x00011800ff307b82 */ /* 0x000f220000000a00 */
[----:B--2---:R1:W-:Y:S07]  /*ebf0*/  STS.128 [UR20+-0x940], R56 ;  /* 0xfff6c038ff007988 */ /* 0x0043ee0008000c14 */
[----:B------:R-:W4:Y:S08]  /*ec00*/  LDC.64 R50, c[0x0][0x468] ;  /* 0x00011a00ff327b82 */ /* 0x000f300000000a00 */
[----:B------:R-:W2:Y:S01]  /*ec10*/  LDC.64 R44, c[0x0][0x470] ;  /* 0x00011c00ff2c7b82 */ /* 0x000ea20000000a00 */
[----:B-----5:R1:W-:Y:S07]  /*ec20*/  STS.128 [UR20+-0x930], R52 ;  /* 0xfff6d034ff007988 */ /* 0x0203ee0008000c14 */
[----:B------:R-:W2:Y:S08]  /*ec30*/  LDC.64 R46, c[0x0][0x478] ;  /* 0x00011e00ff2e7b82 */ /* 0x000eb00000000a00 */
[----:B------:R-:W5:Y:S01]  /*ec40*/  LDC.64 R40, c[0x0][0x500] ;  /* 0x00014000ff287b82 */ /* 0x000f620000000a00 */
[----:B----4-:R1:W-:Y:S07]  /*ec50*/  STS.128 [UR20+-0x920], R48 ;  /* 0xfff6e030ff007988 */ /* 0x0103ee0008000c14 */
        /* <DEDUP_REMOVED lines=19> */
[----:B---3--:R-:W3:Y:S01]  /*ed90*/  LDC.64 R12, c[0x0][0x570] ;  /* 0x00015c00ff0c7b82 */ /* 0x008ee20000000a00 */
[----:B--2---:R1:W-:Y:S07]  /*eda0*/  STS.128 [UR20+-0x8b0], R20 ;  /* 0xfff75014ff007988 */ /* 0x0043ee0008000c14 */
[----:B------:R-:W3:Y:S01]  /*edb0*/  LDC.64 R14, c[0x0][0x578] ;  /* 0x00015e00ff0e7b82 */ /* 0x000ee20000000a00 */
[----:B-----5:R1:W-:Y:S04]  /*edc0*/  STS.128 [UR20+-0x8a0], R16 ;  /* 0xfff76010ff007988 */ /* 0x0203e80008000c14 */
[----:B---3--:R1:W-:Y:S02]  /*edd0*/  STS.128 [UR20+-0x890], R12 ;  /* 0xfff7700cff007988 */ /* 0x0083e40008000c14 */
.L_x_191:
[----:B------:R-:W-:Y:S05]  /*ede0*/  BSYNC.RECONVERGENT B0 ;  /* 0x0000000000007941 */ /* 0x000fea0003800200 */
.L_x_190:
[----:B-1----:R-:W1:Y:S01]  /*edf0*/  LDC.64 R16, c[0x0][0x960] ;  /* 0x00025800ff107b82 */ /* 0x002e620000000a00 */
[----:B------:R-:W-:Y:S01]  /*ee00*/  ELECT P1, URZ, PT ;  /* 0x0000000000ff782f */ /* 0x000fe20003820000 */
[----:B------:R-:W-:-:S06]  /*ee10*/  NOP ;  /* 0x0000000000007918 */ /* 0x000fcc0000000000 */
[----:B------:R-:W1:Y:S01]  /*ee20*/  LDC.64 R18, c[0x0][0x968] ;  /* 0x00025a00ff127b82 */ /* 0x000e620000000a00 */
[----:B------:R-:W-:Y:S01]  /*ee30*/  ELECT P0, URZ, PT ;  /* 0x0000000000ff782f */ /* 0x000fe20003800000 */
[----:B------:R-:W-:Y:S02]  /*ee40*/  ULOP3.LUT UR7, UR7, 0x7, URZ, 0xc0, !UPT ;  /* 0x0000000707077892 */ /* 0x000fe4000f8ec0ff */
[----:B------:R-:W-:Y:S02]  /*ee50*/  UIMAD UR9, UR28, 0xe, URZ ;  /* 0x0000000e1c0978a4 */ /* 0x000fe4000f8e02ff */
[----:B---34-:R-:W-:Y:S01]  /*ee60*/  @P1 STS.128 [UR20+-0xa80], R8 ;  /* 0xfff58008ff001988 */ /* 0x018fe20008000c14 */
[----:B------:R-:W-:Y:S01]  /*ee70*/  UIMAD UR19, UR18, 0xe, URZ ;  /* 0x0000000e121378a4 */ /* 0x000fe2000f8e02ff */
[----:B------:R-:W3:Y:S01]  /*ee80*/  LDC.64 R12, c[0x0][0x970] ;  /* 0x00025c00ff0c7b82 */ /* 0x000ee20000000a00 */
[----:B------:R-:W-:Y:S01]  /*ee90*/  UIADD3 UR23, UPT, UPT, UR20, -0x980, URZ ;  /* 0xfffff68014177890 */ /* 0x000fe2000fffe0ff */
[----:B------:R-:W-:Y:S01]  /*eea0*/  @P1 STS.128 [UR20+-0xa70], R4 ;  /* 0xfff59004ff001988 */ /* 0x000fe20008000c14 */
[----:B------:R-:W-:-:S02]  /*eeb0*/  UIADD3 UR22, UPT, UPT, UR20, -0x900, URZ ;  /* 0xfffff70014167890 */ /* 0x000fc4000fffe0ff */
[----:B------:R-:W-:Y:S02]  /*eec0*/  UIADD3 UR21, UPT, UPT, UR20, -0xa80, URZ ;  /* 0xfffff58014157890 */ /* 0x000fe4000fffe0ff */
[----:B------:R-:W-:Y:S01]  /*eed0*/  UIMAD UR28, UR28, 0x11, URZ ;  /* 0x000000111c1c78a4 */ /* 0x000fe2000f8e02ff */
[----:B------:R-:W3:Y:S01]  /*eee0*/  LDC.64 R14, c[0x0][0x978] ;  /* 0x00025e00ff0e7b82 */ /* 0x000ee20000000a00 */
[----:B------:R-:W4:Y:S01]  /*eef0*/  LDCU.64 UR10, c[0x0][0xb18] ;  /* 0x00016300ff0a77ac */ /* 0x000f220008000a00 */
[----:B------:R-:W1:Y:S06]  /*ef00*/  LDCU.64 UR12, c[0x0][0xb20] ;  /* 0x00016400ff0c77ac */ /* 0x000e6c0008000a00 */
[----:B------:R-:W2:Y:S01]  /*ef10*/  LDC.64 R66, c[0x0][0x928] ;  /* 0x00024a00ff427b82 */ /* 0x000ea20000000a00 */
[----:B-1----:R1:W-:Y:S01]  /*ef20*/  @P1 STS.128 [UR20+-0xa20], R16 ;  /* 0xfff5e010ff001988 */ /* 0x0023e20008000c14 */
[----:B------:R-:W1:Y:S01]  /*ef30*/  LDCU.64 UR16, c[0x0][0x820] ;  /* 0x00010400ff1077ac */ /* 0x000e620008000a00 */
[----:B------:R-:W1:Y:S05]  /*ef40*/  LDCU.64 UR14, c[0x0][0xb00] ;  /* 0x00016000ff0e77ac */ /* 0x000e6a0008000a00 */
[----:B------:R-:W5:Y:S01]  /*ef50*/  LDC.64 R28, c[0x0][0x930] ;  /* 0x00024c00ff1c7b82 */ /* 0x000f620000000a00 */
[----:B------:R-:W-:Y:S01]  /*ef60*/  UIMAD UR18, UR18, 0x11, URZ ;  /* 0x00000011121278a4 */ /* 0x000fe2000f8e02ff */
[----:B------:R-:W-:-:S06]  /*ef70*/  UMOV UR8, UR7 ;  /* 0x0000000700087c82 */ /* 0x000fcc0008000000 */
[----:B------:R-:W5:Y:S01]  /*ef80*/  LDC.64 R30, c[0x0][0x938] ;  /* 0x00024e00ff1e7b82 */ /* 0x000f620000000a00 */
[----:B---3--:R3:W-:Y:S07]  /*ef90*/  @P1 STS.128 [UR20+-0xa10], R12 ;  /* 0xfff5f00cff001988 */ /* 0x0087ee0008000c14 */
[----:B------:R-:W4:Y:S01]  /*efa0*/  LDC.64 R24, c[0x0][0x940] ;  /* 0x00025000ff187b82 */ /* 0x000f220000000a00 */
[----:B--2---:R2:W-:Y:S01]  /*efb0*/  @P1 STS.128 [UR20+-0xa60], R64 ;  /* 0xfff5a040ff001988 */ /* 0x0045e20008000c14 */
[----:B-1----:R-:W-:-:S06]  /*efc0*/  LOP3.LUT R17, R0, 0x1, RZ, 0x3c, !PT ;  /* 0x0000000100117812 */ /* 0x002fcc00078e3cff */
[----:B------:R-:W4:Y:S08]  /*efd0*/  LDC.64 R26, c[0x0][0x948] ;  /* 0x00025200ff1a7b82 */ /* 0x000f300000000a00 */
[----:B------:R-:W1:Y:S01]  /*efe0*/  LDC.64 R20, c[0x0][0x950] ;  /* 0x00025400ff147b82 */ /* 0x000e620000000a00 */
[----:B-----5:R2:W-:Y:S07]  /*eff0*/  @P1 STS.128 [UR20+-0xa50], R28 ;  /* 0xfff5b01cff001988 */ /* 0x0205ee0008000c14 */
[----:B------:R-:W1:Y:S08]  /*f000*/  LDC.64 R22, c[0x0][0x958] ;  /* 0x00025600ff167b82 */ /* 0x000e700000000a00 */
[----:B------:R-:W5:Y:S01]  /*f010*/  LDC.64 R52, c[0x0][0xa00] ;  /* 0x00028000ff347b82 */ /* 0x000f620000000a00 */
[----:B----4-:R2:W-:Y:S07]  /*f020*/  @P1 STS.128 [UR20+-0xa40], R24 ;  /* 0xfff5c018ff001988 */ /* 0x0105ee0008000c14 */
[----:B------:R-:W5:Y:S08]  /*f030*/  LDC.64 R54, c[0x0][0xa08] ;  /* 0x00028200ff367b82 */ /* 0x000f700000000a00 */
[----:B------:R-:W4:Y:S01]  /*f040*/  LDC.64 R48, c[0x0][0xa10] ;  /* 0x00028400ff307b82 */ /* 0x000f220000000a00 */
[----:B-1----:R2:W-:Y:S01]  /*f050*/  @P1 STS.128 [UR20+-0xa30], R20 ;  /* 0xfff5d014ff001988 */ /* 0x0025e20008000c14 */
[----:B------:R-:W-:-:S06]  /*f060*/  NOP ;  /* 0x0000000000007918 */ /* 0x000fcc0000000000 */
        /* <DEDUP_REMOVED lines=8> */
[----:B-1----:R2:W-:Y:S07]  /*f0f0*/  @P0 STS.128 [UR20+-0x9e0], R44 ;  /* 0xfff6202cff000988 */ /* 0x0025ee0008000c14 */
        /* <DEDUP_REMOVED lines=12> */
[----:B---3--:R-:W3:Y:S08]  /*f1c0*/  LDC.64 R12, c[0x0][0xb08] ;  /* 0x0002c200ff0c7b82 */ /* 0x008ef00000000a00 */
[----:B------:R-:W1:Y:S01]  /*f1d0*/  LDC.64 R2, c[0x0][0xb10] ;  /* 0x0002c400ff027b82 */ /* 0x000e620000000a00 */
[----:B----4-:R2:W-:Y:S01]  /*f1e0*/  @P0 STS.128 [UR20+-0x990], R4 ;  /* 0xfff67004ff000988 */ /* 0x0105e20008000c14 */
[----:B------:R-:W-:Y:S01]  /*f1f0*/  UIADD3 UR20, UPT, UPT, UR20, -0xa00, URZ ;  /* 0xfffff60014147890 */ /* 0x000fe2000fffe0ff */
[----:B------:R-:W-:-:S06]  /*f200*/  NOP ;  /* 0x0000000000007918 */ /* 0x000fcc0000000000 */
.L_x_205:
[----:B------:R-:W-:Y:S09]  /*f210*/  UISETP.NE.AND UP0, UPT, UR37, 0x1, UPT ;  /* 0x000000012500788c */ /* 0x000ff2000bf05270 */
[----:B----4-:R-:W-:Y:S05]  /*f220*/  BRA.U UP0, `(.L_x_192) ;  /* 0x0000000100047547 */ /* 0x010fea000b800000 */
[----:B------:R-:W-:Y:S05]  /*f230*/  BPT.TRAP 0x1 ;  /* 0x000000040000795c */ /* 0x000fea0000300000 */
.L_x_192:
[----:B------:R-:W-:Y:S01]  /*f240*/  ULEA UR24, UR7, UR4, 0x3 ;  /* 0x0000000407187291 */ /* 0x000fe2000f8e18ff */
[----:B--2---:R-:W-:Y:S08]  /*f250*/  SHF.L.U32 R5, R17, 0x1f, RZ ;  /* 0x0000001f11057819 */ /* 0x004ff000000006ff */
[----:B------:R-:W2:Y:S02]  /*f260*/  SYNCS.PHASECHK.TRANS64.TRYWAIT P0, [UR24+0xc0], R5 ;  /* 0x0000c005ff0075a7 */ /* 0x000ea40008001118 */
[----:B--2---:R-:W-:Y:S05]  /*f270*/  @!P0 BRA `(.L_x_193) ;  /* 0x0000003000c48947 */ /* 0x004fea0003800000 */
.L_x_283:
[----:B------:R-:W-:Y:S09]  /*f280*/  UIMAD UR6, UR7, 0x14, UR36 ;  /* 0x00000014070678a4 */ /* 0x000ff2000f8e0224 */
[----:B------:R-:W4:Y:S04]  /*f290*/  LDS R10, [UR6+0x10] ;  /* 0x00001006ff0a7984 */ /* 0x000f280008000800 */
        /* <DEDUP_REMOVED lines=10> */
[----:B----4-:R-:W-:Y:S01]  /*f340*/  PRMT R21, R10, 0x7632, R21 ;  /* 0x000076320a157816 */ /* 0x010fe20000000015 */
[----:B------:R-:W-:Y:S06]  /*f350*/  BRA.U UP0, `(.L_x_194) ;  /* 0x0000000100047547 */ /* 0x000fec000b800000 */
[----:B------:R-:W-:Y:S05]  /*f360*/  BPT.TRAP 0x1 ;  /* 0x000000040000795c */ /* 0x000fea0000300000 */
.L_x_194:
[----:B------:R-:W-:Y:S02]  /*f370*/  UIADD3 UR6, UPT, UPT, UR24, 0x100, URZ ;  /* 0x0000010018067890 */ /* 0x000fe4000fffe0ff */
[----:B------:R-:W-:Y:S02]  /*f380*/  UISETP.NE.AND UP0, UPT, UR37, 0x8, UPT ;  /* 0x000000082500788c */ /* 0x000fe4000bf05270 */
[----:B------:R-:W-:Y:S09]  /*f390*/  UPRMT UR6, UR5, 0x654, UR6 ;  /* 0x0000065405067896 */ /* 0x000ff20008000006 */
[----:B-1----:R-:W-:Y:S01]  /*f3a0*/  SYNCS.ARRIVE.TRANS64.RED.A1T0 RZ, [UR6], RZ ;  /* 0x000000ffffff79a7 */ /* 0x002fe20008100406 */
[----:B------:R-:W-:Y:S05]  /*f3b0*/  BRA.U !UP0, `(.L_x_195) ;  /* 0x0000000108047547 */ /* 0x000fea000b800000 */
[----:B------:R-:W-:Y:S05]  /*f3c0*/  BPT.TRAP 0x1 ;  /* 0x000000040000795c */ /* 0x000fea0000300000 */
.L_x_195:
[----:B------:R-:W-:Y:S01]  /*f3d0*/  ULEA UR24, UR8, UR4, 0x3 ;  /* 0x0000000408187291 */ /* 0x000fe2000f8e18ff */
[----:B--2---:R-:W-:Y:S02]  /*f3e0*/  SHF.L.U32 R5, R0, 0x1f, RZ ;  /* 0x0000001f00057819 */ /* 0x004fe400000006ff */
[----:B------:R-:W-:Y:S04]  /*f3f0*/  PRMT R4, R10, 0x9910, RZ ;  /* 0x000099100a047816 */ /* 0x000fe800000000ff */
[----:B------:R-:W-:Y:S02]  /*f400*/  ISETP.NE.AND P0, PT, R4, RZ, PT ;  /* 0x000000ff0400720c */ /* 0x000fe40003f05270 */
[----:B------:R-:W1:Y:S02]  /*f410*/  SYNCS.PHASECHK.TRANS64.TRYWAIT P1, [UR24+0x1e0], R5 ;  /* 0x0001e005ff0075a7 */ /* 0x000e640008021118 */
[----:B------:R-:W-:Y:S01]  /*f420*/  ISETP.EQ.OR P0, PT, R11, RZ, !P0 ;  /* 0x000000ff0b00720c */ /* 0x000fe20004702670 */
[----:B------:R-:W-:Y:S01]  /*f430*/  @!UPT UIADD3 URZ, UPT, UPT, URZ, URZ, URZ ;  /* 0x000000fffffff290 */ /* 0x000fe2000fffe0ff */
[----:B-1----:R-:W-:Y:S11]  /*f440*/  @!P1 BRA `(.L_x_196) ;  /* 0x0000003000689947 */ /* 0x002ff60003800000 */
.L_x_285:
[----:B------:R-:W-:Y:S05]  /*f450*/  @P0 BRA `(.L_x_197) ;  /* 0x0000000c00e00947 */ /* 0x000fea0003800000 */
[----:B------:R-:W-:Y:S01]  /*f460*/  ELECT P0, URZ, PT ;  /* 0x0000000000ff782f */ /* 0x000fe20003800000 */
[----:B------:R-:W2:Y:S01]  /*f470*/  LDC.64 R8, c[0x0][0x838] ;  /* 0x00020e00ff087b82 */ /* 0x000ea20000000a00 */
[----:B------:R-:W-:Y:S07]  /*f480*/  BSSY.RECONVERGENT B0, `(.L_x_198) ;  /* 0x00000a1000007945 */ /* 0x000fee0003800200 */
[----:B-1----:R-:W1:Y:S08]  /*f490*/  LDC.64 R4, c[0x0][0x830] ;  /* 0x00020c00ff047b82 */ /* 0x002e700000000a00 */
[----:B------:R-:W4:Y:S08]  /*f4a0*/  @P0 LDC.64 R32, c[0x0][0x828] ;  /* 0x00020a00ff200b82 */ /* 0x000f300000000a00 */
[----:B------:R-:W5:Y:S08]  /*f4b0*/  @P0 LDC.64 R28, c[0x0][0x390] ;  /* 0x0000e400ff1c0b82 */ /* 0x000f700000000a00 */
[----:B------:R-:W3:Y:S02]  /*f4c0*/  @P0 LDC.64 R6, c[0x0][0x840] ;  /* 0x00021000ff060b82 */ /* 0x000ee40000000a00 */
[C---:B---3--:R-:W-:Y:S04]  /*f4d0*/  @P0 IMAD.WIDE R6, R14.reuse, 0x8, R6 ;  /* 0x000000080e060825 */ /* 0x048fe800078e0206 */
[C---:B----4-:R-:W-:Y:S01]  /*f4e0*/  @P0 IMAD.WIDE R32, R14.reuse, 0x8, R32 ;  /* 0x000000080e200825 */ /* 0x050fe200078e0220 */
[----:B------:R3:W4:Y:S03]  /*f4f0*/  @P0 LDG.E.64 R26, desc[UR50][R6.64] ;  /* 0x00000032061a0981 */ /* 0x000726000c1e1b00 */
[C---:B--2---:R-:W-:Y:S02]  /*f500*/  @P0 IMAD.WIDE R8, R14.reuse, 0x8, R8 ;  /* 0x000000080e080825 */ /* 0x044fe400078e0208 */
[----:B------:R-:W2:Y:S02]  /*f510*/  @P0 LDG.E.64 R32, desc[UR50][R32.64] ;  /* 0x0000003220200981 */ /* 0x000ea4000c1e1b00 */
[C---:B-1----:R-:W-:Y:S02]  /*f520*/  @P0 IMAD.WIDE R4, R14.reuse, 0x8, R4 ;  /* 0x000000080e040825 */ /* 0x042fe400078e0204 */
[----:B------:R-:W3:Y:S02]  /*f530*/  @P0 LDG.E.64 R8, desc[UR50][R8.64] ;  /* 0x0000003208080981 */ /* 0x000ee4000c1e1b00 */
[----:B-----5:R-:W-:Y:S02]  /*f540*/  @P0 IMAD.WIDE R28, R14, 0xc, R28 ;  /* 0x0000000c0e1c0825 */ /* 0x020fe400078e021c */
[----:B------:R-:W5:Y:S04]  /*f550*/  @P0 LDG.E.64 R24, desc[UR50][R4.64] ;  /* 0x0000003204180981 */ /* 0x000f68000c1e1b00 */
[----:B------:R1:W4:Y:S04]  /*f560*/  @P0 LDG.E R20, desc[UR50][R28.64+0x4] ;  /* 0x000004321c140981 */ /* 0x000328000c1e1900 */
[----:B------:R-:W4:Y:S04]  /*f570*/  @P0 LDG.E R5, desc[UR50][R28.64] ;  /* 0x000000321c050981 */ /* 0x000f28000c1e1900 */
[----:B------:R-:W4:Y:S04]  /*f580*/  @P0 LDG.E R4, desc[UR50][R28.64+0x8] ;  /* 0x000008321c040981 */ /* 0x000f28000c1e1900 */
[----:B--2---:R-:W-:Y:S04]  /*f590*/  @P0 STS.64 [UR23], R32 ;  /* 0x00000020ff000988 */ /* 0x004fe80008000a17 */
[----:B---3--:R-:W-:Y:S04]  /*f5a0*/  @P0 STS.64 [UR22], R8 ;  /* 0x00000008ff000988 */ /* 0x008fe80008000a16 */
[----:B------:R-:W2:Y:S01]  /*f5b0*/  @P0 LDS R7, [UR23+0x1c] ;  /* 0x00001c17ff070984 */ /* 0x000ea20008000800 */
[C---:B-----5:R-:W-:Y:S01]  /*f5c0*/  @P0 SHF.L.U64.HI R23, R24.reuse, 0x1, R25 ;  /* 0x0000000118170819 */ /* 0x060fe20000010219 */
[----:B------:R-:W-:Y:S02]  /*f5d0*/  @P0 IMAD.SHL.U32 R24, R24, 0x2, RZ ;  /* 0x0000000218180824 */ /* 0x000fe400078e00ff */
[----:B------:R-:W-:Y:S01]  /*f5e0*/  @P0 STS [UR23+0x30], RZ ;  /* 0x000030ffff000988 */ /* 0x000fe20008000817 */
[----:B------:R-:W-:Y:S02]  /*f5f0*/  @P0 LOP3.LUT R23, R23, 0x1fffffff, RZ, 0xc0, !PT ;  /* 0x1fffffff17170812 */ /* 0x000fe400078ec0ff */
[----:B------:R-:W-:Y:S02]  /*f600*/  @P0 LOP3.LUT R24, R24, 0xfffffffe, RZ, 0xc0, !PT ;  /* 0xfffffffe18180812 */ /* 0x000fe400078ec0ff */
[--C-:B------:R-:W-:Y:S02]  /*f610*/  @P0 SHF.R.U32.HI R6, RZ, 0x4, R23.reuse ;  /* 0x00000004ff060819 */ /* 0x100fe40000011617 */
[----:B------:R-:W-:Y:S05]  /*f620*/  @P0 SHF.R.U64 R23, R24, 0x4, R23 ;  /* 0x0000000418170819 */ /* 0x000fea0000001217 */
[----:B------:R3:W-:Y:S01]  /*f630*/  @P0 STS [UR23+0xc], R23 ;  /* 0x00000c17ff000988 */ /* 0x0007e20008000817 */
[----:B----4-:R-:W-:Y:S02]  /*f640*/  @P0 VIADD R5, R5, 0xffffffff ;  /* 0xffffffff05050836 */ /* 0x010fe40000000000 */
[----:B------:R-:W-:Y:S01]  /*f650*/  @P0 VIADD R4, R4, 0xffffffff ;  /* 0xffffffff04040836 */ /* 0x000fe20000000000 */
[----:B---3--:R-:W-:Y:S02]  /*f660*/  PRMT R23, R10, 0x7732, RZ ;  /* 0x000077320a177816 */ /* 0x008fe400000000ff */
[----:B--2---:R-:W-:Y:S01]  /*f670*/  @P0 LOP3.LUT R25, R7, 0xf, R6, 0xb8, !PT ;  /* 0x0000000f07190812 */ /* 0x004fe200078eb806 */
[----:B------:R-:W-:Y:S04]  /*f680*/  IMAD.U32 R7, RZ, RZ, UR23 ;  /* 0x00000017ff077e24 */ /* 0x000fe8000f8e00ff */
[----:B------:R-:W-:Y:S01]  /*f690*/  @P0 STS [UR23+0x1c], R25 ;  /* 0x00001c19ff000988 */ /* 0x000fe20008000817 */
[----:B------:R-:W-:Y:S03]  /*f6a0*/  @P0 SHF.R.U64 R8, R7, 0x4, RZ ;  /* 0x0000000407080819 */ /* 0x000fe600000012ff */
[----:B------:R-:W2:Y:S04]  /*f6b0*/  @P0 LDS R6, [UR23+0x1c] ;  /* 0x00001c17ff060984 */ /* 0x000ea80008000800 */
[----:B------:R-:W-:Y:S04]  /*f6c0*/  @P0 STS [UR23+0x10], R8 ;  /* 0x00001008ff000988 */ /* 0x000fe80008000817 */
[----:B------:R-:W-:Y:S01]  /*f6d0*/  @P0 STS [UR23+0x14], R8 ;  /* 0x00001408ff000988 */ /* 0x000fe20008000817 */
[----:B--2---:R-:W-:Y:S05]  /*f6e0*/  @P0 LOP3.LUT R30, R6, 0xf0, RZ, 0xb8, !PT ;  /* 0x000000f0061e0812 */ /* 0x004fea00078eb8ff */
[----:B------:R-:W-:Y:S04]  /*f6f0*/  @P0 STS [UR23+0x1c], R30 ;  /* 0x00001c1eff000988 */ /* 0x000fe80008000817 */
[----:B------:R-:W2:Y:S02]  /*f700*/  @P0 LDS R6, [UR23+0x1c] ;  /* 0x00001c17ff060984 */ /* 0x000ea40008000800 */
[----:B--2---:R-:W-:Y:S02]  /*f710*/  @P0 LOP3.LUT R9, R6, 0xf00, RZ, 0xb8, !PT ;  /* 0x00000f0006090812 */ /* 0x004fe400078eb8ff */
[----:B------:R-:W-:Y:S03]  /*f720*/  CS2R R6, SRZ ;  /* 0x0000000000067805 */ /* 0x000fe6000001ff00 */
[----:B------:R-:W-:Y:S04]  /*f730*/  @P0 STS.64 [UR23+0x18], R8 ;  /* 0x00001808ff000988 */ /* 0x000fe80008000a17 */
[----:B------:R-:W2:Y:S04]  /*f740*/  @P0 LDS R22, [UR23+0x1c] ;  /* 0x00001c17ff160984 */ /* 0x000ea80008000800 */
[----:B------:R3:W-:Y:S02]  /*f750*/  @P0 STS.128 [UR23+0x20], R4 ;  /* 0x00002004ff000988 */ /* 0x0007e40008000c17 */
[----:B---3--:R-:W-:Y:S05]  /*f760*/  IMAD.U32 R6, RZ, RZ, UR22 ;  /* 0x00000016ff067e24 */ /* 0x008fea000f8e00ff */
[----:B------:R-:W-:Y:S01]  /*f770*/  @P0 SHF.R.U64 R8, R6, 0x4, RZ ;  /* 0x0000000406080819 */ /* 0x000fe200000012ff */
[----:B------:R-:W-:Y:S01]  /*f780*/  IMAD.MOV.U32 R6, RZ, RZ, RZ ;  /* 0x000000ffff067224 */ /* 0x000fe200078e00ff */
[----:B--2---:R-:W-:Y:S02]  /*f790*/  @P0 LOP3.LUT R24, R22, 0xf000, RZ, 0xb8, !PT ;  /* 0x0000f00016180812 */ /* 0x004fe400078eb8ff */
[C---:B------:R-:W-:Y:S01]  /*f7a0*/  @P0 SHF.L.U64.HI R22, R26.reuse, 0x1, R27 ;  /* 0x000000011a160819 */ /* 0x040fe2000001021b */
[----:B------:R-:W-:Y:S02]  /*f7b0*/  @P0 IMAD.SHL.U32 R26, R26, 0x2, RZ ;  /* 0x000000021a1a0824 */ /* 0x000fe400078e00ff */
[----:B------:R2:W-:Y:S01]  /*f7c0*/  @P0 STS [UR23+0x1c], R24 ;  /* 0x00001c18ff000988 */ /* 0x0005e20008000817 */
[----:B------:R-:W-:Y:S03]  /*f7d0*/  @P0 LOP3.LUT R22, R22, 0x1fffffff, RZ, 0xc0, !PT ;  /* 0x1fffffff16160812 */ /* 0x000fe600078ec0ff */
[----:B-1----:R-:W1:Y:S01]  /*f7e0*/  @P0 LDS R28, [UR22+0x1c] ;  /* 0x00001c16ff1c0984 */ /* 0x002e620008000800 */
[--C-:B------:R-:W-:Y:S03]  /*f7f0*/  @P0 SHF.R.U32.HI R25, RZ, 0x4, R22.reuse ;  /* 0x00000004ff190819 */ /* 0x100fe60000011616 */
[----:B------:R-:W-:Y:S04]  /*f800*/  @P0 STS [UR22+0x10], R8 ;  /* 0x00001008ff000988 */ /* 0x000fe80008000816 */
[----:B------:R-:W-:Y:S04]  /*f810*/  @P0 STS [UR22+0x14], R8 ;  /* 0x00001408ff000988 */ /* 0x000fe80008000816 */
[----:B------:R-:W-:Y:S01]  /*f820*/  @P0 STS [UR22+0x30], RZ ;  /* 0x000030ffff000988 */ /* 0x000fe20008000816 */
[----:B--2---:R-:W2:Y:S01]  /*f830*/  S2R R24, SR_LANEID ;  /* 0x0000000000187919 */ /* 0x004ea20000000000 */
[----:B-1----:R-:W-:Y:S05]  /*f840*/  @P0 LOP3.LUT R29, R28, 0xf, R25, 0xb8, !PT ;  /* 0x0000000f1c1d0812 */ /* 0x002fea00078eb819 */
[----:B------:R-:W-:Y:S04]  /*f850*/  @P0 STS [UR22+0x1c], R29 ;  /* 0x00001c1dff000988 */ /* 0x000fe80008000816 */
[----:B------:R-:W1:Y:S02]  /*f860*/  @P0 LDS R25, [UR22+0x1c] ;  /* 0x00001c16ff190984 */ /* 0x000e640008000800 */
[----:B-1----:R-:W-:Y:S05]  /*f870*/  @P0 LOP3.LUT R27, R25, 0xf0, RZ, 0xb8, !PT ;  /* 0x000000f0191b0812 */ /* 0x002fea00078eb8ff */
[----:B------:R-:W-:Y:S04]  /*f880*/  @P0 STS [UR22+0x1c], R27 ;  /* 0x00001c1bff000988 */ /* 0x000fe80008000816 */
[----:B------:R-:W1:Y:S02]  /*f890*/  @P0 LDS R5, [UR22+0x1c] ;  /* 0x00001c16ff050984 */ /* 0x000e640008000800 */
[----:B-1----:R-:W-:Y:S01]  /*f8a0*/  @P0 LOP3.LUT R9, R5, 0xf00, RZ, 0xb8, !PT ;  /* 0x00000f0005090812 */ /* 0x002fe200078eb8ff */
[----:B------:R-:W-:Y:S01]  /*f8b0*/  IMAD R5, R23, 0xf0f1, RZ ;  /* 0x0000f0f117057824 */ /* 0x000fe200078e02ff */
[----:B------:R-:W-:Y:S03]  /*f8c0*/  SHF.R.U32.HI R23, RZ, 0x1, R23 ;  /* 0x00000001ff177819 */ /* 0x000fe60000011617 */
[----:B------:R1:W-:Y:S01]  /*f8d0*/  @P0 STS.64 [UR22+0x18], R8 ;  /* 0x00001808ff000988 */ /* 0x0003e20008000a16 */
[----:B------:R-:W-:Y:S01]  /*f8e0*/  SHF.R.U32.HI R27, RZ, 0x14, R5 ;  /* 0x00000014ff1b7819 */ /* 0x000fe20000011605 */
[----:B------:R-:W-:Y:S02]  /*f8f0*/  @P0 VIADD R5, R20, 0xffffffff ;  /* 0xffffffff14050836 */ /* 0x000fe40000000000 */
[----:B------:R-:W3:Y:S01]  /*f900*/  @P0 LDS R25, [UR22+0x1c] ;  /* 0x00001c16ff190984 */ /* 0x000ee20008000800 */
[----:B------:R-:W-:Y:S01]  /*f910*/  PRMT R27, R27, 0x9910, RZ ;  /* 0x000099101b1b7816 */ /* 0x000fe200000000ff */
[----:B--2---:R-:W-:Y:S02]  /*f920*/  IMAD.SHL.U32 R20, R24, 0x4, RZ ;  /* 0x0000000418147824 */ /* 0x004fe400078e00ff */
[----:B------:R2:W-:Y:S02]  /*f930*/  @P0 STS.128 [UR22+0x20], R4 ;  /* 0x00002004ff000988 */ /* 0x0005e40008000c16 */
[----:B------:R-:W-:Y:S04]  /*f940*/  IMAD R27, R27, 0x11, RZ ;  /* 0x000000111b1b7824 */ /* 0x000fe800078e02ff */
[----:B------:R-:W-:Y:S01]  /*f950*/  IMAD.MOV R27, RZ, RZ, -R27 ;  /* 0x000000ffff1b7224 */ /* 0x000fe200078e0a1b */
[----:B-1----:R-:W-:Y:S04]  /*f960*/  @P0 LOP3.LUT R9, R26, 0xfffffffe, RZ, 0xc0, !PT ;  /* 0xfffffffe1a090812 */ /* 0x002fe800078ec0ff */
[----:B------:R-:W-:Y:S02]  /*f970*/  PRMT R26, R27, 0x7710, RZ ;  /* 0x000077101b1a7816 */ /* 0x000fe400000000ff */
[----:B------:R-:W-:Y:S03]  /*f980*/  @P0 SHF.R.U64 R22, R9, 0x4, R22 ;  /* 0x0000000409160819 */ /* 0x000fe60000001216 */
[----:B------:R-:W-:Y:S02]  /*f990*/  IMAD.IADD R26, R21, 0x1, R26 ;  /* 0x00000001151a7824 */ /* 0x000fe400078e021a */
[----:B------:R1:W-:Y:S03]  /*f9a0*/  @P0 STS [UR22+0xc], R22 ;  /* 0x00000c16ff000988 */ /* 0x0003e60008000816 */
[----:B------:R-:W-:Y:S02]  /*f9b0*/  R2UR UR6, R26 ;  /* 0x000000001a0672ca */ /* 0x000fe400000e0000 */
[----:B--2---:R-:W-:Y:S02]  /*f9c0*/  LOP3.LUT R4, R23, 0xffff, RZ, 0xc0, !PT ;  /* 0x0000ffff17047812 */ /* 0x004fe400078ec0ff */
[----:B---3--:R-:W-:Y:S03]  /*f9d0*/  @P0 LOP3.LUT R25, R25, 0xf000, RZ, 0xb8, !PT ;  /* 0x0000f00019190812 */ /* 0x008fe600078eb8ff */
[----:B------:R-:W-:Y:S02]  /*f9e0*/  IMAD R4, R4, 0x4925, RZ ;  /* 0x0000492504047824 */ /* 0x000fe400078e02ff */
[----:B------:R-:W-:Y:S04]  /*f9f0*/  @P0 STS [UR22+0x1c], R25 ;  /* 0x00001c19ff000988 */ /* 0x000fe80008000816 */
[----:B------:R-:W-:Y:S01]  /*fa00*/  ULOP3.LUT UR6, UR6, 0xffff, URZ, 0xc0, !UPT ;  /* 0x0000ffff06067892 */ /* 0x000fe2000f8ec0ff */
[----:B------:R-:W-:Y:S03]  /*fa10*/  NOP ;  /* 0x0000000000007918 */ /* 0x000fe60000000000 */
[----:B------:R-:W-:Y:S01]  /*fa20*/  UIADD3 UR25, UP1, UPT, UR28, UR6, URZ ;  /* 0x000000061c197290 */ /* 0x000fe2000ff3e0ff */
[----:B------:R-:W2:Y:S01]  /*fa30*/  LDS R6, [R20+UR23] ;  /* 0x0000001714067984 */ /* 0x000ea20008000800 */
[----:B------:R-:W-:Y:S01]  /*fa40*/  UIADD3 UR6, UP0, UPT, UR18, UR6, URZ ;  /* 0x0000000612067290 */ /* 0x000fe2000ff1e0ff */
[----:B------:R-:W-:Y:S01]  /*fa50*/  SHF.R.U32.HI R4, RZ, 0x11, R4 ;  /* 0x00000011ff047819 */ /* 0x000fe20000011604 */
[----:B------:R-:W-:Y:S01]  /*fa60*/  UIADD3.X UR31, UPT, UPT, URZ, URZ, URZ, UP1, !UPT ;  /* 0x000000ffff1f7290 */ /* 0x000fe20008ffe4ff */
[----:B------:R-:W3:Y:S01]  /*fa70*/  LDS R5, [R20+UR23+0x80] ;  /* 0x0000801714057984 */ /* 0x000ee20008000800 */
[----:B------:R-:W-:Y:S01]  /*fa80*/  ULEA UR32, UP1, UR25, UR16, 0x7 ;  /* 0x0000001019207291 */ /* 0x000fe2000f8238ff */
[----:B------:R-:W-:Y:S01]  /*fa90*/  PRMT R4, R4, 0x9910, RZ ;  /* 0x0000991004047816 */ /* 0x000fe200000000ff */
[----:B------:R-:W-:Y:S02]  /*faa0*/  UIADD3.X UR29, UPT, UPT, URZ, URZ, URZ, UP0, !UPT ;  /* 0x000000ffff1d7290 */ /* 0x000fe400087fe4ff */
[----:B------:R-:W-:Y:S02]  /*fab0*/  ULEA UR30, UP0, UR6, UR16, 0x7 ;  /* 0x00000010061e7291 */ /* 0x000fe4000f8038ff */
[----:B------:R-:W-:Y:S01]  /*fac0*/  IMAD R4, R4, 0xe, RZ ;  /* 0x0000000e04047824 */ /* 0x000fe200078e02ff */
[----:B------:R-:W-:Y:S01]  /*fad0*/  ULEA.HI.X UR31, UR25, UR17, UR31, 0x7, UP1 ;  /* 0x00000011191f7291 */ /* 0x000fe200088f3c1f */
[C---:B-1----:R-:W-:Y:S01]  /*fae0*/  IADD3 R22, P1, PT, R20.reuse, UR32, RZ ;  /* 0x0000002014167c10 */ /* 0x042fe2000ff3e0ff */
[----:B------:R-:W-:Y:S01]  /*faf0*/  ULEA.HI.X UR29, UR6, UR17, UR29, 0x7, UP0 ;  /* 0x00000011061d7291 */ /* 0x000fe200080f3c1d */
[----:B------:R-:W-:Y:S01]  /*fb00*/  IADD3 R8, P0, PT, R20, UR30, RZ ;  /* 0x0000001e14087c10 */ /* 0x000fe2000ff1e0ff */
[----:B------:R-:W-:Y:S02]  /*fb10*/  IMAD.MOV R4, RZ, RZ, -R4 ;  /* 0x000000ffff047224 */ /* 0x000fe400078e0a04 */
[----:B------:R-:W-:Y:S02]  /*fb20*/  IMAD.X R23, RZ, RZ, UR31, P1 ;  /* 0x0000001fff177e24 */ /* 0x000fe400088e06ff */
[----:B------:R-:W-:Y:S01]  /*fb30*/  IMAD.X R9, RZ, RZ, UR29, P0 ;  /* 0x0000001dff097e24 */ /* 0x000fe200080e06ff */
[----:B------:R-:W-:Y:S05]  /*fb40*/  PRMT R4, R4, 0x7710, RZ ;  /* 0x0000771004047816 */ /* 0x000fea00000000ff */
[----:B------:R-:W-:Y:S05]  /*fb50*/  IMAD.IADD R4, R21, 0x1, R4 ;  /* 0x0000000115047824 */ /* 0x000fea00078e0204 */
[----:B------:R-:W-:Y:S01]  /*fb60*/  R2UR UR25, R4 ;  /* 0x00000000041972ca */ /* 0x000fe200000e0000 */
[----:B--2---:R1:W2:Y:S04]  /*fb70*/  ATOMG.E.EXCH.STRONG.GPU PT, RZ, [R22], R6 ;  /* 0x0000000616ff73a8 */ /* 0x0042a800041ee100 */
[----:B---3--:R1:W2:Y:S02]  /*fb80*/  ATOMG.E.EXCH.STRONG.GPU PT, RZ, [R8], R5 ;  /* 0x0000000508ff73a8 */ /* 0x0082a400041ee100 */
[----:B--2---:R-:W-:Y:S11]  /*fb90*/  ELECT P0, URZ, PT ;  /* 0x0000000000ff782f */ /* 0x004ff60003800000 */
[----:B------:R-:W-:Y:S02]  /*fba0*/  @!UPT UIADD3 URZ, UPT, UPT, URZ, URZ, URZ ;  /* 0x000000fffffff290 */ /* 0x000fe4000fffe0ff */
[----:B------:R-:W-:Y:S05]  /*fbb0*/  @!P0 BRA `(.L_x_199) ;  /* 0x0000000000b48947 */ /* 0x000fea0003800000 */
[----:B------:R-:W-:Y:S01]  /*fbc0*/  STS [UR21+0x30], RZ ;  /* 0x000030ffff007988 */ /* 0x000fe20008000815 */
[----:B------:R-:W-:Y:S01]  /*fbd0*/  ISETP.NE.U32.AND P0, PT, R2, RZ, PT ;  /* 0x000000ff0200720c */ /* 0x000fe20003f05070 */
[----:B-1----:R-:W-:Y:S01]  /*fbe0*/  IMAD.WIDE R8, R14, 0xc, R18 ;  /* 0x0000000c0e087825 */ /* 0x002fe200078e0212 */
[----:B------:R-:W-:Y:S02]  /*fbf0*/  ISETP.NE.U32.AND P1, PT, R12, RZ, PT ;  /* 0x000000ff0c00720c */ /* 0x000fe40003f25070 */
[----:B------:R-:W-:Y:S02]  /*fc00*/  ISETP.NE.AND.EX P0, PT, R3, RZ, PT, P0 ;  /* 0x000000ff0300720c */ /* 0x000fe40003f05300 */
[----:B------:R-:W2:Y:S01]  /*fc10*/  LDG.E R28, desc[UR50][R8.64] ;  /* 0x00000032081c7981 */ /* 0x000ea2000c1e1900 */
[----:B------:R-:W-:Y:S10]  /*fc20*/  ISETP.NE.AND.EX P1, PT, R13, RZ, PT, P1 ;  /* 0x000000ff0d00720c */ /* 0x000ff40003f25310 */
[----:B------:R-:W1:Y:S08]  /*fc30*/  @P0 LDC.64 R4, c[0x0][0xb10] ;  /* 0x0002c400ff040b82 */ /* 0x000e700000000a00 */
[----:B------:R-:W3:Y:S01]  /*fc40*/  @P1 LDC.64 R6, c[0x0][0xb08] ;  /* 0x0002c200ff061b82 */ /* 0x000ee20000000a00 */
[----:B--2---:R-:W-:Y:S01]  /*fc50*/  SHF.R.S32.HI R29, RZ, 0x1f, R28 ;  /* 0x0000001fff1d7819 */ /* 0x004fe2000001141c */
[C---:B-1----:R-:W-:Y:S04]  /*fc60*/  @P0 IMAD.WIDE R4, R14.reuse, 0x8, R4 ;  /* 0x000000080e040825 */ /* 0x042fe800078e0204 */
[----:B---3--:R-:W-:Y:S01]  /*fc70*/  @P1 IMAD.WIDE R6, R14, 0x8, R6 ;  /* 0x000000080e061825 */ /* 0x008fe200078e0206 */
[----:B------:R-:W2:Y:S04]  /*fc80*/  @P0 LDG.E.64 R24, desc[UR50][R4.64] ;  /* 0x0000003204180981 */ /* 0x000ea8000c1e1b00 */
[----:B------:R1:W3:Y:S04]  /*fc90*/  @P1 LDG.E.64 R26, desc[UR50][R6.64] ;  /* 0x00000032061a1981 */ /* 0x0002e8000c1e1b00 */
[----:B------:R4:W5:Y:S04]  /*fca0*/  LDG.E R5, desc[UR50][R8.64+0x4] ;  /* 0x0000043208057981 */ /* 0x000968000c1e1900 */
[----:B-1----:R-:W1:Y:S01]  /*fcb0*/  LDS R7, [UR21+0x1c] ;  /* 0x00001c15ff077984 */ /* 0x002e620008000800 */
[----:B------:R-:W-:Y:S05]  /*fcc0*/  IMAD.U32 R6, RZ, RZ, UR21 ;  /* 0x00000015ff067e24 */ /* 0x000fea000f8e00ff */
[----:B----4-:R-:W-:Y:S05]  /*fcd0*/  SHF.R.U64 R8, R6, 0x4, RZ ;  /* 0x0000000406087819 */ /* 0x010fea00000012ff */
[----:B------:R-:W-:Y:S04]  /*fce0*/  STS [UR21+0x10], R8 ;  /* 0x00001008ff007988 */ /* 0x000fe80008000815 */
[----:B------:R-:W-:Y:S01]  /*fcf0*/  STS [UR21+0x14], R8 ;  /* 0x00001408ff007988 */ /* 0x000fe20008000815 */
[----:B------:R-:W-:Y:S02]  /*fd00*/  @!P0 IMAD.MOV.U32 R24, RZ, RZ, R28 ;  /* 0x000000ffff188224 */ /* 0x000fe400078e001c */
[----:B------:R-:W-:Y:S01]  /*fd10*/  @!P0 IMAD.MOV.U32 R25, RZ, RZ, R29 ;  /* 0x000000ffff198224 */ /* 0x000fe200078e001d */
[----:B---3--:R-:W-:Y:S04]  /*fd20*/  @P1 STS.64 [UR21], R26 ;  /* 0x0000001aff001988 */ /* 0x008fe80008000a15 */
[C---:B--2---:R-:W-:Y:S01]  /*fd30*/  SHF.L.U64.HI R21, R24.reuse, 0x1, R25 ;  /* 0x0000000118157819 */ /* 0x044fe20000010219 */
[----:B------:R-:W-:Y:S03]  /*fd40*/  IMAD.SHL.U32 R24, R24, 0x2, RZ ;  /* 0x0000000218187824 */ /* 0x000fe600078e00ff */
[----:B------:R-:W-:Y:S02]  /*fd50*/  LOP3.LUT R21, R21, 0x1fffffff, RZ, 0xc0, !PT ;  /* 0x1fffffff15157812 */ /* 0x000fe400078ec0ff */
[----:B------:R-:W-:Y:S02]  /*fd60*/  LOP3.LUT R24, R24, 0xfffffffe, RZ, 0xc0, !PT ;  /* 0xfffffffe18187812 */ /* 0x000fe400078ec0ff */
[--C-:B------:R-:W-:Y:S02]  /*fd70*/  SHF.R.U32.HI R4, RZ, 0x4, R21.reuse ;  /* 0x00000004ff047819 */ /* 0x100fe40000011615 */
[----:B------:R-:W-:Y:S02]  /*fd80*/  SHF.R.U64 R21, R24, 0x4, R21 ;  /* 0x0000000418157819 */ /* 0x000fe40000001215 */
[----:B-1----:R-:W-:Y:S02]  /*fd90*/  LOP3.LUT R30, R7, 0xf, R4, 0xb8, !PT ;  /* 0x0000000f071e7812 */ /* 0x002fe400078eb804 */
[----:B------:R-:W-:Y:S01]  /*fda0*/  CS2R R6, SRZ ;  /* 0x0000000000067805 */ /* 0x000fe2000001ff00 */
[----:B------:R-:W-:Y:S01]  /*fdb0*/  STS [UR21+0xc], R21 ;  /* 0x00000c15ff007988 */ /* 0x000fe20008000815 */
[----:B-----5:R-:W-:Y:S03]  /*fdc0*/  VIADD R5, R5, 0xffffffff ;  /* 0xffffffff05057836 */ /* 0x020fe60000000000 */
[----:B------:R-:W-:Y:S04]  /*fdd0*/  STS [UR21+0x1c], R30 ;  /* 0x00001c1eff007988 */ /* 0x000fe80008000815 */
[----:B------:R-:W1:Y:S02]  /*fde0*/  LDS R4, [UR21+0x1c] ;  /* 0x00001c15ff047984 */ /* 0x000e640008000800 */
[----:B-1----:R-:W-:Y:S05]  /*fdf0*/  LOP3.LUT R23, R4, 0xf0, RZ, 0xb8, !PT ;  /* 0x000000f004177812 */ /* 0x002fea00078eb8ff */
        /* <DEDUP_REMOVED lines=9> */
.L_x_199:
[----:B------:R-:W-:Y:S05]  /*fe90*/  BSYNC.RECONVERGENT B0 ;  /* 0x0000000000007941 */ /* 0x000fea0003800200 */
.L_x_198:
[----:B------:R-:W-:Y:S01]  /*fea0*/  ULOP3.LUT UR25, UR25, 0xffff, URZ, 0xc0, !UPT ;  /* 0x0000ffff19197892 */ /* 0x000fe2000f8ec0ff */
[----:B------:R-:W-:Y:S03]  /*feb0*/  NOP ;  /* 0x0000000000007918 */ /* 0x000fe60000000000 */
[----:B------:R-:W-:Y:S01]  /*fec0*/  UIADD3 UR6, UP0, UPT, UR9, UR25, URZ ;  /* 0x0000001909067290 */ /* 0x000fe2000ff1e0ff */
[----:B--2---:R-:W2:Y:S01]  /*fed0*/  LDS R4, [R20+UR21] ;  /* 0x0000001514047984 */ /* 0x004ea20008000800 */
[----:B------:R-:W-:Y:S02]  /*fee0*/  BSSY.RECONVERGENT B0, `(.L_x_200) ;  /* 0x0000039000007945 */ /* 0x000fe40003800200 */
[----:B------:R-:W-:Y:S02]  /*fef0*/  UIADD3.X UR27, UPT, UPT, URZ, URZ, URZ, UP0, !UPT ;  /* 0x000000ffff1b7290 */ /* 0x000fe400087fe4ff */
[----:B------:R-:W-:Y:S04]  /*ff00*/  ULEA UR26, UP0, UR6, UR14, 0x7 ;  /* 0x0000000e061a7291 */ /* 0x000fe8000f8038ff */
[----:B------:R-:W-:Y:S02]  /*ff10*/  ULEA.HI.X UR27, UR6, UR15, UR27, 0x7, UP0 ;  /* 0x0000000f061b7291 */ /* 0x000fe400080f3c1b */
[----:B------:R-:W-:Y:S01]  /*ff20*/  UIADD3 UR25, UP0, UPT, UR19, UR25, URZ ;  /* 0x0000001913197290 */ /* 0x000fe2000ff1e0ff */
[----:B-1----:R-:W-:Y:S03]  /*ff30*/  IADD3 R6, P0, PT, R20, UR26, RZ ;  /* 0x0000001a14067c10 */ /* 0x002fe6000ff1e0ff */
[----:B------:R-:W-:Y:S02]  /*ff40*/  UIADD3.X UR6, UPT, UPT, URZ, URZ, URZ, UP0, !UPT ;  /* 0x000000ffff067290 */ /* 0x000fe400087fe4ff */
[----:B------:R-:W-:Y:S05]  /*ff50*/  IMAD.X R7, RZ, RZ, UR27, P0 ;  /* 0x0000001bff077e24 */ /* 0x000fea00080e06ff */
[----:B--2---:R1:W2:Y:S02]  /*ff60*/  ATOMG.E.EXCH.STRONG.GPU PT, RZ, [R6], R4 ;  /* 0x0000000406ff73a8 */ /* 0x0042a400041ee100 */
[----:B--2---:R-:W-:Y:S11]  /*ff70*/  ELECT P0, URZ, PT ;  /* 0x0000000000ff782f */ /* 0x004ff60003800000 */
[----:B------:R-:W-:Y:S02]  /*ff80*/  @!UPT UIADD3 URZ, UPT, UPT, URZ, URZ, URZ ;  /* 0x000000fffffff290 */ /* 0x000fe4000fffe0ff */
[----:B------:R-:W-:Y:S05]  /*ff90*/  @!P0 BRA `(.L_x_201) ;  /* 0x0000000000b48947 */ /* 0x000fea0003800000 */
[----:B------:R-:W-:Y:S01]  /*ffa0*/  STS [UR20+0x30], RZ ;  /* 0x000030ffff007988 */ /* 0x000fe20008000814 */
[----:B------:R-:W-:Y:S01]  /*ffb0*/  ISETP.NE.U32.AND P0, PT, RZ, UR12, PT ;  /* 0x0000000cff007c0c */ /* 0x000fe2000bf05070 */
[C---:B------:R-:W-:Y:S03]  /*ffc0*/  IMAD.WIDE R8, R14.reuse, 0xc, R18 ;  /* 0x0000000c0e087825 */ /* 0x040fe600078e0212 */
[----:B------:R-:W-:Y:S02]  /*ffd0*/  ISETP.NE.AND.EX P1, PT, RZ, UR13, PT, P0 ;  /* 0x0000000dff007c0c */ /* 0x000fe4000bf25300 */
[----:B------:R-:W2:Y:S01]  /*ffe0*/  LDG.E R28, desc[UR50][R8.64] ;  /* 0x00000032081c7981 */ /* 0x000ea2000c1e1900 */
[C---:B-1----:R-:W-:Y:S03]  /*fff0*/  LEA R6, P0, R14.reuse, RZ, 0x3 ;  /* 0x000000ff0e067211 */ /* 0x042fe600078018ff */
[----:B------:R1:W3:Y:S01]  /*10000*/  LDG.E R5, desc[UR50][R8.64+0x4] ;  /* 0x0000043208057981 */ /* 0x0002e2000c1e1900 */
[----:B------:R-:W-:Y:S06]  /*10010*/  LEA.HI.X.SX32 R7, R14, RZ, 0x3, P0 ;  /* 0x000000ff0e077211 */ /* 0x000fec00000f1eff */
[C---:B------:R-:W-:Y:S04]  /*10020*/  @P1 IADD3 R22, P0, PT, R6.reuse, UR12, RZ ;  /* 0x0000000c06161c10 */ /* 0x040fe8000ff1e0ff */
[C---:B------:R-:W-:Y:S02]  /*10030*/  @P1 IADD3.X R23, PT, PT, R7.reuse, UR13, RZ, P0, !PT ;  /* 0x0000000d07171c10 */ /* 0x040fe400087fe4ff */
[----:B------:R-:W-:Y:S01]  /*10040*/  IADD3 R26, P0, PT, R6, UR10, RZ ;  /* 0x0000000a061a7c10 */ /* 0x000fe2000ff1e0ff */
[----:B------:R-:W-:Y:S02]  /*10050*/  IMAD.U32 R6, RZ, RZ, UR20 ;  /* 0x00000014ff067e24 */ /* 0x000fe4000f8e00ff */
[----:B------:R-:W4:Y:S01]  /*10060*/  @P1 LDG.E.64 R24, desc[UR50][R22.64] ;  /* 0x0000003216181981 */ /* 0x000f22000c1e1b00 */
[----:B------:R-:W-:Y:S03]  /*10070*/  IADD3.X R27, PT, PT, R7, UR11, RZ, P0, !PT ;  /* 0x0000000b071b7c10 */ /* 0x000fe600087fe4ff */
[----:B------:R-:W5:Y:S04]  /*10080*/  LDS R7, [UR20+0x1c] ;  /* 0x00001c14ff077984 */ /* 0x000f680008000800 */
[----:B------:R-:W5:Y:S01]  /*10090*/  LDG.E.64 R26, desc[UR50][R26.64] ;  /* 0x000000321a1a7981 */ /* 0x000f62000c1e1b00 */
[----:B-1----:R-:W-:Y:S05]  /*100a0*/  SHF.R.U64 R8, R6, 0x4, RZ ;  /* 0x0000000406087819 */ /* 0x002fea00000012ff */
[----:B------:R-:W-:Y:S04]  /*100b0*/  STS [UR20+0x10], R8 ;  /* 0x00001008ff007988 */ /* 0x000fe80008000814 */
[----:B------:R-:W-:Y:S04]  /*100c0*/  STS [UR20+0x14], R8 ;  /* 0x00001408ff007988 */ /* 0x000fe80008000814 */
[----:B-----5:R-:W-:Y:S01]  /*100d0*/  STS.64 [UR20], R26 ;  /* 0x0000001aff007988 */ /* 0x020fe20008000a14 */
[--C-:B--2---:R-:W-:Y:S01]  /*100e0*/  SHF.R.S32.HI R29, RZ, 0x1f, R28.reuse ;  /* 0x0000001fff1d7819 */ /* 0x104fe2000001141c */
[----:B------:R-:W-:Y:S02]  /*100f0*/  @!P1 IMAD.MOV.U32 R24, RZ, RZ, R28 ;  /* 0x000000ffff189224 */ /* 0x000fe400078e001c */
[----:B---3--:R-:W-:Y:S02]  /*10100*/  VIADD R5, R5, 0xffffffff ;  /* 0xffffffff05057836 */ /* 0x008fe40000000000 */
[----:B------:R-:W-:Y:S05]  /*10110*/  @!P1 IMAD.MOV.U32 R25, RZ, RZ, R29 ;  /* 0x000000ffff199224 */ /* 0x000fea00078e001d */
[C---:B----4-:R-:W-:Y:S01]  /*10120*/  SHF.L.U64.HI R21, R24.reuse, 0x1, R25 ;  /* 0x0000000118157819 */ /* 0x050fe20000010219 */
[----:B------:R-:W-:Y:S03]  /*10130*/  IMAD.SHL.U32 R24, R24, 0x2, RZ ;  /* 0x0000000218187824 */ /* 0x000fe600078e00ff */
[----:B------:R-:W-:Y:S02]  /*10140*/  LOP3.LUT R21, R21, 0x1fffffff, RZ, 0xc0, !PT ;  /* 0x1fffffff15157812 */ /* 0x000fe400078ec0ff */
[----:B------:R-:W-:Y:S02]  /*10150*/  LOP3.LUT R24, R24, 0xfffffffe, RZ, 0xc0, !PT ;  /* 0xfffffffe18187812 */ /* 0x000fe400078ec0ff */
[--C-:B------:R-:W-:Y:S02]  /*10160*/  SHF.R.U32.HI R4, RZ, 0x4, R21.reuse ;  /* 0x00000004ff047819 */ /* 0x100fe40000011615 */
[----:B------:R-:W-:Y:S02]  /*10170*/  SHF.R.U64 R21, R24, 0x4, R21 ;  /* 0x0000000418157819 */ /* 0x000fe40000001215 */
[----:B------:R-:W-:Y:S02]  /*10180*/  LOP3.LUT R30, R7, 0xf, R4, 0xb8, !PT ;  /* 0x0000000f071e7812 */ /* 0x000fe400078eb804 */
[----:B------:R-:W-:Y:S01]  /*10190*/  CS2R R6, SRZ ;  /* 0x0000000000067805 */ /* 0x000fe2000001ff00 */
[----:B------:R-:W-:Y:S04]  /*101a0*/  STS [UR20+0xc], R21 ;  /* 0x00000c15ff007988 */ /* 0x000fe80008000814 */
        /* <DEDUP_REMOVED lines=12> */
.L_x_201:
[----:B------:R-:W-:Y:S05]  /*10270*/  BSYNC.RECONVERGENT B0 ;  /* 0x0000000000007941 */ /* 0x000fea0003800200 */
.L_x_200:
[----:B------:R-:W-:Y:S01]  /*10280*/  NOP ;  /* 0x0000000000007918 */ /* 0x000fe20000000000 */
[----:B-12---:R-:W1:Y:S01]  /*10290*/  LDS R4, [R20+UR20] ;  /* 0x0000001414047984 */ /* 0x006e620008000800 */
[----:B------:R-:W-:Y:S01]  /*102a0*/  ULEA UR34, UP0, UR25, UR14, 0x7 ;  /* 0x0000000e19227291 */ /* 0x000fe2000f8038ff */
[----:B------:R-:W-:Y:S01]  /*102b0*/  UMOV UR33, UR31 ;  /* 0x0000001f00217c82 */ /* 0x000fe20008000000 */
[----:B------:R-:W-:Y:S02]  /*102c0*/  UMOV UR31, UR29 ;  /* 0x0000001d001f7c82 */ /* 0x000fe40008000000 */
[----:B------:R-:W-:Y:S02]  /*102d0*/  ULEA.HI.X UR35, UR25, UR15, UR6, 0x7, UP0 ;  /* 0x0000000f19237291 */ /* 0x000fe400080f3c06 */
[----:B------:R-:W-:Y:S04]  /*102e0*/  IADD3 R6, P0, PT, R20, UR34, RZ ;  /* 0x0000002214067c10 */ /* 0x000fe8000ff1e0ff */
[----:B------:R-:W-:Y:S05]  /*102f0*/  IADD3.X R7, PT, PT, RZ, UR35, RZ, P0, !PT ;  /* 0x00000023ff077c10 */ /* 0x000fea00087fe4ff */
[----:B-1----:R2:W5:Y:S01]  /*10300*/  ATOMG.E.EXCH.STRONG.GPU PT, RZ, [R6], R4 ;  /* 0x0000000406ff73a8 */ /* 0x00256200041ee100 */
[----:B------:R-:W-:Y:S04]  /*10310*/  DEPBAR {5,4,3,2,1,0} ;  /* 0x0000003f0000791a */ /* 0x000fe80000000000 */
[----:B------:R-:W1:Y:S02]  /*10320*/  CCTL.E.C.LDCU.IV.DEEP [UR32] ;  /* 0x0000000020007540 */ /* 0x000e640009c08000 */
[----:B-1----:R2:W-:Y:S01]  /*10330*/  UTMACCTL.IV [UR32] ;  /* 0x00000000200079b9 */ /* 0x0025e20008000000 */
        /* <DEDUP_REMOVED lines=9> */
[----:B------:R-:W-:Y:S01]  /*103d0*/  NOP ;  /* 0x0000000000007918 */ /* 0x000fe20000000000 */
.L_x_197:
[----:B-----5:R-:W-:Y:S01]  /*103e0*/  ELECT P0, URZ, PT ;  /* 0x0000000000ff782f */ /* 0x020fe20003800000 */
[----:B------:R-:W-:Y:S11]  /*103f0*/  BSSY.RECONVERGENT B0, `(.L_x_202) ;  /* 0x0000011000007945 */ /* 0x000ff60003800200 */
[----:B------:R-:W-:Y:S01]  /*10400*/  @!UPT UIADD3 URZ, UPT, UPT, URZ, URZ, URZ ;  /* 0x000000fffffff290 */ /* 0x000fe2000fffe0ff */
[----:B------:R-:W-:Y:S05]  /*10410*/  @!P0 BRA `(.L_x_203) ;  /* 0x0000000000388947 */ /* 0x000fea0003800000 */
[----:B------:R0:W-:Y:S01]  /*10420*/  UTMACMDFLUSH ;  /* 0x00000000000079b7 */ /* 0x0001e20000000000 */
[----:B------:R-:W-:Y:S09]  /*10430*/  UIMAD UR6, UR8, 0x14, UR4 ;  /* 0x00000014080678a4 */ /* 0x000ff2000f8e0204 */
[----:B------:R4:W-:Y:S04]  /*10440*/  STS [UR6+0x2c0], R16 ;  /* 0x0002c010ff007988 */ /* 0x0009e80008000806 */
        /* <DEDUP_REMOVED lines=9> */
[----:B-----5:R-:W1:Y:S01]  /*104e0*/  FENCE.VIEW.ASYNC.S ;  /* 0x00000000000073c6 */ /* 0x020e620000000000 */
[----:B------:R-:W-:Y:S04]  /*104f0*/  DEPBAR.LE SB0, 0x0 ;  /* 0x000080000000791a */ /* 0x000fe80000000000 */
.L_x_203:
[----:B--2---:R-:W-:Y:S05]  /*10500*/  BSYNC.RECONVERGENT B0 ;  /* 0x0000000000007941 */ /* 0x004fea0003800200 */
.L_x_202:
[----:B------:R-:W-:Y:S09]  /*10510*/  UISETP.NE.AND UP0, UPT, UR37, 0x8, UPT ;  /* 0x000000082500788c */ /* 0x000ff2000bf05270 */
[----:B------:R-:W-:Y:S05]  /*10520*/  BRA.U !UP0, `(.L_x_204) ;  /* 0x0000000108047547 */ /* 0x000fea000b800000 */
[----:B------:R-:W-:Y:S05]  /*10530*/  BPT.TRAP 0x1 ;  /* 0x000000040000795c */ /* 0x000fea0000300000 */
.L_x_204:
[----:B------:R-:W-:Y:S01]  /*10540*/  UIADD3 UR6, UPT, UPT, UR8, -0x4, URZ ;  /* 0xfffffffc08067890 */ /* 0x000fe2000fffe0ff */
[----:B-1----:R-:W-:Y:S01]  /*10550*/  SYNCS.ARRIVE.TRANS64.A1T0 RZ, [UR24+0x1a0], RZ ;  /* 0x0001a0ffffff79a7 */ /* 0x002fe20008100018 */
[----:B------:R-:W-:Y:S01]  /*10560*/  UIADD3 UR24, UPT, UPT, UR7, -0x4, URZ ;  /* 0xfffffffc07187890 */ /* 0x000fe2000fffe0ff */
[----:B------:R-:W-:Y:S01]  /*10570*/  ISETP.NE.AND P0, PT, R11, RZ, PT ;  /* 0x000000ff0b00720c */ /* 0x000fe20003f05270 */
[----:B------:R-:W-:Y:S02]  /*10580*/  UISETP.GE.U32.AND UP1, UPT, UR6, -0x8, UPT ;  /* 0xfffffff80600788c */ /* 0x000fe4000bf26070 */
[----:B------:R-:W-:Y:S02]  /*10590*/  UISETP.GE.U32.AND UP0, UPT, UR24, -0x8, UPT ;  /* 0xfffffff81800788c */ /* 0x000fe4000bf06070 */
[----:B------:R-:W-:Y:S02]  /*105a0*/  USEL UR24, URZ, 0x1, UP1 ;  /* 0x00000001ff187887 */ /* 0x000fe40008800000 */
[----:B------:R-:W-:Y:S02]  /*105b0*/  USEL UR6, URZ, 0x1, UP0 ;  /* 0x00000001ff067887 */ /* 0x000fe40008000000 */
[----:B------:R-:W-:Y:S02]  /*105c0*/  ULOP3.LUT UR26, UR8, 0x7, URZ, 0xc0, !UPT ;  /* 0x00000007081a7892 */ /* 0x000fe4000f8ec0ff */
[----:B------:R-:W-:Y:S01]  /*105d0*/  ULOP3.LUT UR25, UR7, 0x7, URZ, 0xc0, !UPT ;  /* 0x0000000707197892 */ /* 0x000fe2000f8ec0ff */
[----:B------:R-:W-:Y:S01]  /*105e0*/  LOP3.LUT R0, R0, UR24, RZ, 0x3c, !PT ;  /* 0x0000001800007c12 */ /* 0x000fe2000f8e3cff */
[----:B------:R-:W-:Y:S01]  /*105f0*/  ULOP3.LUT UR8, UR26, 0x4, URZ, 0x3c, !UPT ;  /* 0x000000041a087892 */ /* 0x000fe2000f8e3cff */
[----:B------:R-:W-:Y:S01]  /*10600*/  LOP3.LUT R17, R17, UR6, RZ, 0x3c, !PT ;  /* 0x0000000611117c12 */ /* 0x000fe2000f8e3cff */
[----:B------:R-:W-:Y:S01]  /*10610*/  ULOP3.LUT UR7, UR25, 0x4, URZ, 0x3c, !UPT ;  /* 0x0000000419077892 */ /* 0x000fe2000f8e3cff */
[----:B------:R-:W-:Y:S11]  /*10620*/  @!P0 EXIT ;  /* 0x000000000000894d */ /* 0x000ff60003800000 */
[----:B------:R-:W-:Y:S05]  /*10630*/  BRA `(.L_x_205) ;  /* 0xffffffe800f47947 */ /* 0x000fea000383ffff */
.L_x_304:
[----:B------:R-:W-:Y:S01]  /*10640*/  UMOV UR6, 0x40 ;  /* 0x0000004000067882 */ /* 0x000fe20000000000 */
[----:B------:R-:W-:Y:S01]  /*10650*/  NOP ;  /* 0x0000000000007918 */ /* 0x000fe20000000000 */
[----:B------:R-:W-:Y:S01]  /*10660*/  ULEA UR6, UR5, UR6, 0x18 ;  /* 0x0000000605067291 */ /* 0x000fe2000f8ec0ff */
[----:B------:R-:W-:Y:S02]  /*10670*/  UMOV UR4, 0x400 ;  /* 0x0000040000047882 */ /* 0x000fe40000000000 */
[----:B------:R-:W-:-:S06]  /*10680*/  ULEA UR4, UR5, UR4, 0x18 ;  /* 0x0000000405047291 */ /* 0x000fcc000f8ec0ff */
[----:B------:R-:W2:Y:S02]  /*10690*/  LDS.U8 R0, [UR6+0x1c] ;  /* 0x00001c06ff007984 */ /* 0x000ea40008000000 */
[----:B--2---:R-:W-:-:S13]  /*106a0*/  ISETP.NE.AND P0, PT, R0, RZ, PT ;  /* 0x000000ff0000720c */ /* 0x004fda0003f05270 */
[----:B------:R-:W-:Y:S05]  /*106b0*/  @P0 BRA `(.L_x_206) ;  /* 0x0000000400100947 */ /* 0x000fea0003800000 */
[----:B------:R-:W-:Y:S02]  /*106c0*/  ULOP3.LUT UR44, UR5, 0x1, URZ, 0xc0, !UPT ;  /* 0x00000001052c7892 */ /* 0x000fe4000f8ec0ff */
[----:B------:R-:W-:Y:S02]  /*106d0*/  ULOP3.LUT UR43, UR5, 0x1, URZ, 0x3c, !UPT ;  /* 0x00000001052b7892 */ /* 0x000fe4000f8e3cff */
[----:B------:R-:W-:Y:S02]  /*106e0*/  UISETP.NE.U32.AND UP0, UPT, UR44, 0x1, UPT ;  /* 0x000000012c00788c */ /* 0x000fe4000bf05070 */
[----:B------:R-:W-:-:S07]  /*106f0*/  UIADD3 UR7, UPT, UPT, UR6, 0x8, URZ ;  /* 0x0000000806077890 */ /* 0x000fce000fffe0ff */
[----:B------:R-:W-:Y:S05]  /*10700*/  BRA.U !UP0, `(.L_x_207) ;  /* 0x00000001089c7547 */ /* 0x000fea000b800000 */
[----:B------:R-:W-:Y:S01]  /*10710*/  ELECT P0, URZ, PT ;  /* 0x0000000000ff782f */ /* 0x000fe20003800000 */
[----:B------:R-:W-:-:S12]  /*10720*/  BSSY B0, `(.L_x_207) ;  /* 0x0000025000007945 */ /* 0x000fd80003800000 */
[----:B------:R-:W-:Y:S05]  /*10730*/  @!P0 BRA `(.L_x_208) ;  /* 0x00000000008c8947 */ /* 0x000fea0003800000 */
[----:B------:R-:W-:-:S05]  /*10740*/  UMOV UR5, 0x10 ;  /* 0x0000001000057882 */ /* 0x000fca0000000000 */
[----:B------:R-:W-:Y:S04]  /*10750*/  DEPBAR.LE SB2, 0x36 ;  /* 0x0000ad800000791a */ /* 0x000fe80000000000 */
[----:B------:R-:W2:Y:S02]  /*10760*/  UTCATOMSWS.2CTA.FIND_AND_SET.ALIGN UP1, UR5, UR5 ;  /* 0x00000005000575e3 */ /* 0x000ea40008220800 */
[----:B--2---:R-:W-:Y:S01]  /*10770*/  MOV R11, UR5 ;  /* 0x00000005000b7c02 */ /* 0x004fe20008000f00 */
[----:B------:R-:W-:Y:S06]  /*10780*/  BRA.U UP1, `(.L_x_209) ;  /* 0x0000000101187547 */ /* 0x000fec000b800000 */
.L_x_210:
[----:B------:R-:W-:Y:S05]  /*10790*/  NANOSLEEP 0x64 ;  /* 0x000000640000795d */ /* 0x000fea0003800000 */
[----:B------:R-:W-:-:S05]  /*107a0*/  UMOV UR5, 0x10 ;  /* 0x0000001000057882 */ /* 0x000fca0000000000 */
[----:B------:R-:W-:Y:S04]  /*107b0*/  DEPBAR.LE SB2, 0x36 ;  /* 0x0000ad800000791a */ /* 0x000fe80000000000 */
[----:B------:R-:W2:Y:S02]  /*107c0*/  UTCATOMSWS.2CTA.FIND_AND_SET.ALIGN UP1, UR5, UR5 ;  /* 0x00000005000575e3 */ /* 0x000ea40008220800 */
[----:B--2---:R-:W-:Y:S01]  /*107d0*/  MOV R11, UR5 ;  /* 0x00000005000b7c02 */ /* 0x004fe20008000f00 */
[----:B------:R-:W-:Y:S05]  /*107e0*/  BRA.U !UP1, `(.L_x_210) ;  /* 0xfffffffd09e87547 */ /* 0x000fea000b83ffff */
.L_x_209:
[----:B------:R-:W2:Y:S01]  /*107f0*/  LDS R5, [UR6+0x10] ;  /* 0x00001006ff057984 */ /* 0x000ea20008000800 */
[----:B------:R-:W-:Y:S01]  /*10800*/  IMAD.U32 R3, RZ, RZ, UR4 ;  /* 0x00000004ff037e24 */ /* 0x000fe2000f8e00ff */
[----:B------:R-:W-:-:S03]  /*10810*/  MOV R2, UR43 ;  /* 0x0000002b00027c02 */ /* 0x000fc60008000f00 */
[----:B------:R-:W-:Y:S01]  /*10820*/  VIADD R3, R3, 0x360 ;  /* 0x0000036003037836 */ /* 0x000fe20000000000 */
[----:B--2---:R-:W-:-:S04]  /*10830*/  SHF.L.U32 R5, R5, 0x1f, RZ ;  /* 0x0000001f05057819 */ /* 0x004fc800000006ff */
[----:B------:R-:W2:Y:S02]  /*10840*/  SYNCS.PHASECHK.TRANS64.TRYWAIT P0, [UR6+0x8], R5 ;  /* 0x00000805ff0075a7 */ /* 0x000ea40008001106 */
[----:B--2---:R-:W-:Y:S05]  /*10850*/  @P0 BRA `(.L_x_211) ;  /* 0x0000000000080947 */ /* 0x004fea0003800000 */
[----:B------:R-:W2:Y:S02]  /*10860*/  SYNCS.PHASECHK.TRANS64.TRYWAIT P0, [UR6+0x8], R5 ;  /* 0x00000805ff0075a7 */ /* 0x000ea40008001106 */
[----:B--2---:R-:W-:Y:S05]  /*10870*/  @!P0 BRA `(.L_x_212) ;  /* 0x0000001c00748947 */ /* 0x004fea0003800000 */
.L_x_211:
[----:B------:R-:W-:Y:S01]  /*10880*/  HFMA2 R4, -RZ, RZ, 0, 5.9604644775390625e-08 ;  /* 0x00000001ff047431 */ /* 0x000fe200000001ff */
[----:B------:R-:W-:Y:S01]  /*10890*/  UPRMT UR5, UR43, 0x654, UR7 ;  /* 0x000006542b057896 */ /* 0x000fe20008000007 */
[----:B-----5:R-:W-:Y:S01]  /*108a0*/  IMAD.MOV.U32 R6, RZ, RZ, 0xffff ;  /* 0x0000ffffff067424 */ /* 0x020fe200078e00ff */
[----:B------:R-:W-:Y:S01]  /*108b0*/  PRMT R2, R2, 0x654, R3 ;  /* 0x0000065402027816 */ /* 0x000fe20000000003 */
[----:B--2---:R-:W-:Y:S02]  /*108c0*/  IMAD.MOV.U32 R0, RZ, RZ, 0x4 ;  /* 0x00000004ff007424 */ /* 0x004fe400078e00ff */
[----:B------:R-:W-:Y:S01]  /*108d0*/  IMAD.SHL.U32 R7, R11, 0x20, RZ ;  /* 0x000000200b077824 */ /* 0x000fe200078e00ff */
[----:B------:R-:W-:Y:S02]  /*108e0*/  MOV R3, UR5 ;  /* 0x0000000500037c02 */ /* 0x000fe40008000f00 */
[-C--:B------:R-:W-:Y:S01]  /*108f0*/  SHF.L.U32 R6, R6, R11.reuse, RZ ;  /* 0x0000000b06067219 */ /* 0x080fe200000006ff */
[----:B------:R2:W-:Y:S01]  /*10900*/  SYNCS.ARRIVE.TRANS64.RED RZ, [UR5], R0 ;  /* 0x00000000ffff79a7 */ /* 0x0005e20008000405 */
[----:B------:R-:W-:Y:S01]  /*10910*/  SHF.L.U32 R5, R4, R11, RZ ;  /* 0x0000000b04057219 */ /* 0x000fe200000006ff */
[----:B------:R2:W-:Y:S04]  /*10920*/  STS [UR4+0x360], R7 ;  /* 0x00036007ff007988 */ /* 0x0005e80008000804 */
[----:B------:R2:W-:Y:S04]  /*10930*/  STAS [R2.64], R11 ;  /* 0x0000000b02007dbd */ /* 0x0005e8000c0008ff */
[----:B------:R2:W-:Y:S04]  /*10940*/  ATOMS.OR RZ, [UR6+0x14], R6 ;  /* 0x00001406ffff798c */ /* 0x0005e8000b000006 */
[----:B------:R2:W-:Y:S04]  /*10950*/  ATOMS.OR RZ, [UR6+0x18], R5 ;  /* 0x00001805ffff798c */ /* 0x0005e8000b000006 */
[----:B------:R2:W-:Y:S02]  /*10960*/  ATOMS.XOR RZ, [UR6+0x10], R4 ;  /* 0x00001004ffff798c */ /* 0x0005e4000b800006 */
.L_x_208:
[----:B------:R-:W-:Y:S05]  /*10970*/  BSYNC B0 ;  /* 0x0000000000007941 */ /* 0x000fea0003800000 */
.L_x_207:
[----:B------:R-:W-:Y:S05]  /*10980*/  BRA.U UP0, `(.L_x_213) ;  /* 0x00000001006c7547 */ /* 0x000fea000b800000 */
[----:B------:R-:W-:-:S03]  /*10990*/  UMOV UR5, 0xffffffff ;  /* 0xffffffff00057882 */ /* 0x000fc60000000000 */
[----:B------:R-:W-:Y:S05]  /*109a0*/  BRA.DIV UR5, `(.L_x_214) ;  /* 0x0000001e05407947 */ /* 0x000fea000b800000 */
[----:B------:R-:W-:-:S13]  /*109b0*/  ELECT P6, URZ, PT ;  /* 0x0000000000ff782f */ /* 0x000fda00038c0000 */
.L_x_288:
[----:B------:R-:W-:Y:S05]  /*109c0*/  @!P6 BRA `(.L_x_213) ;  /* 0x00000000005ce947 */ /* 0x000fea0003800000 */
[----:B--2---:R-:W2:Y:S02]  /*109d0*/  LDS R3, [UR6+0x10] ;  /* 0x00001006ff037984 */ /* 0x004ea40008000800 */
[----:B--2---:R-:W-:-:S04]  /*109e0*/  SHF.L.U32 R3, R3, 0x1f, RZ ;  /* 0x0000001f03037819 */ /* 0x004fc800000006ff */
[----:B------:R-:W2:Y:S02]  /*109f0*/  SYNCS.PHASECHK.TRANS64.TRYWAIT P0, [UR6+0x8], R3 ;  /* 0x00000803ff0075a7 */ /* 0x000ea40008001106 */
[----:B--2---:R-:W-:Y:S05]  /*10a00*/  @P0 BRA `(.L_x_215) ;  /* 0x0000000000080947 */ /* 0x004fea0003800000 */
[----:B------:R-:W2:Y:S02]  /*10a10*/  SYNCS.PHASECHK.TRANS64.TRYWAIT P0, [UR6+0x8], R3 ;  /* 0x00000803ff0075a7 */ /* 0x000ea40008001106 */
[----:B--2---:R-:W-:Y:S05]  /*10a20*/  @!P0 BRA `(.L_x_216) ;  /* 0x0000001c00408947 */ /* 0x004fea0003800000 */
.L_x_215:
[----:B------:R-:W3:Y:S01]  /*10a30*/  LDS R5, [UR4+0x360] ;  /* 0x00036004ff057984 */ /* 0x000ee20008000800 */
[----:B--2---:R-:W-:Y:S02]  /*10a40*/  HFMA2 R0, -RZ, RZ, 0, 5.9604644775390625e-08 ;  /* 0x00000001ff007431 */ /* 0x004fe400000001ff */
[----:B------:R-:W-:Y:S01]  /*10a50*/  IMAD.MOV.U32 R2, RZ, RZ, 0xffff ;  /* 0x0000ffffff027424 */ /* 0x000fe200078e00ff */
[----:B------:R-:W-:Y:S01]  /*10a60*/  UPRMT UR5, UR43, 0x654, UR7 ;  /* 0x000006542b057896 */ /* 0x000fe20008000007 */
[----:B---3--:R-:W-:-:S03]  /*10a70*/  IMAD.SHL.U32 R3, R5, 0x20, RZ ;  /* 0x0000002005037824 */ /* 0x008fc600078e00ff */
[-C--:B------:R-:W-:Y:S02]  /*10a80*/  SHF.L.U32 R2, R2, R5.reuse, RZ ;  /* 0x0000000502027219 */ /* 0x080fe400000006ff */
[----:B------:R-:W-:Y:S01]  /*10a90*/  SHF.L.U32 R5, R0, R5, RZ ;  /* 0x0000000500057219 */ /* 0x000fe200000006ff */
[----:B------:R3:W-:Y:S04]  /*10aa0*/  STS [UR4+0x360], R3 ;  /* 0x00036003ff007988 */ /* 0x0007e80008000804 */
[----:B------:R3:W-:Y:S04]  /*10ab0*/  ATOMS.OR RZ, [UR6+0x14], R2 ;  /* 0x00001402ffff798c */ /* 0x0007e8000b000006 */
[----:B------:R3:W-:Y:S01]  /*10ac0*/  ATOMS.OR RZ, [UR6+0x18], R5 ;  /* 0x00001805ffff798c */ /* 0x0007e2000b000006 */
[----:B------:R-:W-:Y:S03]  /*10ad0*/  SYNCS.ARRIVE.TRANS64.RED.A1T0 RZ, [UR5], RZ ;  /* 0x000000ffffff79a7 */ /* 0x000fe60008100405 */
[----:B------:R3:W-:Y:S01]  /*10ae0*/  ATOMS.XOR RZ, [UR6+0x10], R0 ;  /* 0x00001000ffff798c */ /* 0x0007e2000b800006 */
[----:B------:R-:W-:Y:S05]  /*10af0*/  BRA `(.L_x_213) ;  /* 0x0000000000107947 */ /* 0x000fea0003800000 */
.L_x_206:
[----:B------:R-:W-:Y:S02]  /*10b00*/  MOV R0, 0xffffffff ;  /* 0xffffffff00007802 */ /* 0x000fe40000000f00 */
[----:B------:R-:W-:-:S03]  /*10b10*/  MOV R2, 0x10b40 ;  /* 0x00010b4000027802 */ /* 0x000fc60000000f00 */
[----:B------:R2:W-:Y:S04]  /*10b20*/  STS [UR4+0x360], R0 ;  /* 0x00036000ff007988 */ /* 0x0005e80008000804 */
[----:B-12-45:R-:W-:Y:S05]  /*10b30*/  CALL.REL.NOINC `($__internal_1_$__cuda_sm10x_tcgen05_guardrail_trap_phase_invalid_during_alloc) ;  /* 0x0000001c00c87944 */ /* 0x036fea0003c00000 */
.L_x_213:
[----:B------:R-:W-:Y:S05]  /*10b40*/  WARPSYNC.ALL ;  /* 0x0000000000007948 */ /* 0x000fea0003800000 */
[----:B------:R-:W1:Y:S01]  /*10b50*/  S2UR UR5, SR_CgaCtaId ;  /* 0x00000000000579c3 */ /* 0x000e620000008800 */
[----:B------:R-:W-:Y:S01]  /*10b60*/  UMOV UR4, 0x400 ;  /* 0x0000040000047882 */ /* 0x000fe20000000000 */
[----:B------:R-:W-:-:S06]  /*10b70*/  NOP ;  /* 0x0000000000007918 */ /* 0x000fcc0000000000 */
[----:B------:R-:W-:Y:S06]  /*10b80*/  BAR.ARV 0x6, 0xa0 ;  /* 0x0182800000007b1d */ /* 0x000fec0000002000 */
[----:B-1----:R-:W-:-:S04]  /*10b90*/  ULEA UR4, UR5, UR4, 0x18 ;  /* 0x0000000405047291 */ /* 0x002fc8000f8ec0ff */
[----:B------:R-:W-:Y:S02]  /*10ba0*/  UIADD3 UR12, UPT, UPT, UR4, 0x9400, URZ ;  /* 0x00009400040c7890 */ /* 0x000fe4000fffe0ff */
[----:B------:R-:W-:Y:S02]  /*10bb0*/  UIADD3 UR13, UPT, UPT, UR4, 0x17400, URZ ;  /* 0x00017400040d7890 */ /* 0x000fe4000fffe0ff */
[----:B------:R-:W-:Y:S01]  /*10bc0*/  USHF.R.U32.HI UR12, URZ, 0x4, UR12 ;  /* 0x00000004ff0c7899 */ /* 0x000fe2000801160c */
[----:B--23--:R-:W1:Y:S01]  /*10bd0*/  LDS R0, [UR4+0x360] ;  /* 0x00036004ff007984 */ /* 0x00ce620008000800 */
[----:B------:R-:W-:Y:S02]  /*10be0*/  USHF.R.U32.HI UR13, URZ, 0x4, UR13 ;  /* 0x00000004ff0d7899 */ /* 0x000fe4000801160d */
[----:B------:R-:W-:Y:S02]  /*10bf0*/  ULOP3.LUT UR12, UR12, 0x3fff, URZ, 0xc0, !UPT ;  /* 0x00003fff0c0c7892 */ /* 0x000fe4000f8ec0ff */
[----:B------:R-:W-:-:S02]  /*10c00*/  ULOP3.LUT UR13, UR13, 0x3fff, URZ, 0xc0, !UPT ;  /* 0x00003fff0d0d7892 */ /* 0x000fc4000f8ec0ff */
[----:B------:R-:W-:Y:S02]  /*10c10*/  ULOP3.LUT UR12, UR12, 0x10000, URZ, 0xfc, !UPT ;  /* 0x000100000c0c7892 */ /* 0x000fe4000f8efcff */
[----:B------:R-:W-:Y:S01]  /*10c20*/  ULOP3.LUT UR13, UR13, 0x10000, URZ, 0xfc, !UPT ;  /* 0x000100000d0d7892 */ /* 0x000fe2000f8efcff */
[----:B-1----:R-:W-:Y:S01]  /*10c30*/  R2UR UR20, R0 ;  /* 0x00000000001472ca */ /* 0x002fe200000e0000 */
[----:B----45:R-:W1:-:S00]  /*10c40*/  USETMAXREG.DEALLOC.CTAPOOL 0x88 ;  /* 0x00000088000079c8 */ /* 0x030e4000080e0500 */
[----:B-1----:R-:W-:Y:S01]  /*10c50*/  HFMA2 R2, -RZ, RZ, 0, 0 ;  /* 0x00000000ff027431 */ /* 0x002fe200000001ff */
[----:B------:R-:W-:Y:S01]  /*10c60*/  MOV R0, RZ ;  /* 0x000000ff00007202 */ /* 0x000fe20000000f00 */
[----:B------:R-:W-:Y:S01]  /*10c70*/  UMOV UR19, 0x1 ;  /* 0x0000000100137882 */ /* 0x000fe20000000000 */
[----:B------:R-:W-:Y:S01]  /*10c80*/  UMOV UR18, URZ ;  /* 0x000000ff00127c82 */ /* 0x000fe20008000000 */
[----:B------:R-:W-:Y:S01]  /*10c90*/  UMOV UR17, URZ ;  /* 0x000000ff00117c82 */ /* 0x000fe20008000000 */
[----:B------:R-:W-:Y:S01]  /*10ca0*/  UMOV UR16, URZ ;  /* 0x000000ff00107c82 */ /* 0x000fe20008000000 */
[----:B------:R-:W-:-:S06]  /*10cb0*/  UMOV UR15, URZ ;  /* 0x000000ff000f7c82 */ /* 0x000fcc0008000000 */
.L_x_227:
[----:B------:R-:W1:Y:S02]  /*10cc0*/  LDC.64 R4, c[0x0][0x390] ;  /* 0x0000e400ff047b82 */ /* 0x000e640000000a00 */
[----:B-12---:R-:W-:-:S05]  /*10cd0*/  IMAD.WIDE R4, R17, 0xc, R4 ;  /* 0x0000000c11047825 */ /* 0x006fca00078e0204 */
[----:B------:R-:W2:Y:S02]  /*10ce0*/  LDG.E R3, desc[UR50][R4.64+0x8] ;  /* 0x0000083204037981 */ /* 0x000ea4000c1e1900 */
[----:B--2---:R-:W-:-:S13]  /*10cf0*/  R2UR UR11, R3 ;  /* 0x00000000030b72ca */ /* 0x004fda00000e0000 */
[----:B------:R-:W-:Y:S02]  /*10d00*/  UISETP.GE.AND UP0, UPT, UR11, 0x1, UPT ;  /* 0x000000010b00788c */ /* 0x000fe4000bf06270 */
[----:B------:R-:W-:Y:S02]  /*10d10*/  UIADD3 UR6, UPT, UPT, UR11, 0x3f, URZ ;  /* 0x0000003f0b067890 */ /* 0x000fe4000fffe0ff */
[----:B------:R-:W-:Y:S02]  /*10d20*/  UISETP.NE.OR UP0, UPT, UR44, URZ, !UP0 ;  /* 0x000000ff2c00728c */ /* 0x000fe4000c705670 */
[----:B------:R-:W-:-:S04]  /*10d30*/  USHF.R.S32.HI UR14, URZ, 0x1f, UR6 ;  /* 0x0000001fff0e7899 */ /* 0x000fc80008011406 */
[----:B------:R-:W-:-:S03]  /*10d40*/  ULEA.HI UR14, UR14, UR6, URZ, 0x6 ;  /* 0x000000060e0e7291 */ /* 0x000fc6000f8f30ff */
[----:B------:R-:W-:Y:S09]  /*10d50*/  BRA.U UP0, `(.L_x_217) ;  /* 0x0000000500507547 */ /* 0x000ff2000b800000 */
[----:B------:R-:W-:Y:S01]  /*10d60*/  ULEA UR6, UR16, UR4, 0x3 ;  /* 0x0000000410067291 */ /* 0x000fe2000f8e18ff */
[----:B------:R-:W-:Y:S01]  /*10d70*/  SHF.L.U32 R3, R0, 0x1f, RZ ;  /* 0x0000001f00037819 */ /* 0x000fe200000006ff */
[----:B------:R-:W-:Y:S02]  /*10d80*/  UISETP.NE.AND UP0, UPT, UR37, URZ, UPT ;  /* 0x000000ff2500728c */ /* 0x000fe4000bf05270 */
[----:B------:R-:W-:Y:S02]  /*10d90*/  USHF.R.S32.HI UR14, URZ, 0x6, UR14 ;  /* 0x00000006ff0e7899 */ /* 0x000fe4000801140e */
[----:B------:R-:W-:Y:S02]  /*10da0*/  UISETP.NE.AND UP0, UPT, UR21, 0x4, !UP0 ;  /* 0x000000041500788c */ /* 0x000fe4000c705270 */
[----:B------:R-:W-:Y:S01]  /*10db0*/  ULEA UR10, UR18, UR20, 0x7 ;  /* 0x00000014120a7291 */ /* 0x000fe2000f8e38ff */
[----:B------:R1:W2:Y:S06]  /*10dc0*/  SYNCS.PHASECHK.TRANS64.TRYWAIT P1, [UR6], R3 ;  /* 0x00000003ff0075a7 */ /* 0x0002ac0008021106 */
[----:B------:R-:W-:Y:S05]  /*10dd0*/  BRA.U UP0, `(.L_x_218) ;  /* 0x0000000100047547 */ /* 0x000fea000b800000 */
[----:B------:R-:W-:Y:S05]  /*10de0*/  BPT.TRAP 0x1 ;  /* 0x000000040000795c */ /* 0x000fea0000300000 */
.L_x_218:
[----:B------:R-:W-:Y:S01]  /*10df0*/  ULEA UR9, UR18, UR4, 0x3 ;  /* 0x0000000412097291 */ /* 0x000fe2000f8e18ff */
[----:B------:R-:W-:-:S04]  /*10e00*/  MOV R4, UR19 ;  /* 0x0000001300047c02 */ /* 0x000fc80008000f00 */
[----:B------:R-:W-:-:S04]  /*10e10*/  SHF.L.U32 R4, R4, 0x1f, RZ ;  /* 0x0000001f04047819 */ /* 0x000fc800000006ff */
[----:B------:R-:W3:Y:S02]  /*10e20*/  SYNCS.PHASECHK.TRANS64.TRYWAIT P0, [UR9+0x160], R4 ;  /* 0x00016004ff0075a7 */ /* 0x000ee40008001109 */
[----:B---3--:R-:W-:Y:S05]  /*10e30*/  @!P0 BRA `(.L_x_219) ;  /* 0x0000001800548947 */ /* 0x008fea0003800000 */
.L_x_290:
[----:B-1----:R-:W-:Y:S01]  /*10e40*/  LOP3.LUT R3, R10, 0xffff, RZ, 0xc0, !PT ;  /* 0x0000ffff0a037812 */ /* 0x002fe200078ec0ff */
[----:B------:R-:W-:Y:S01]  /*10e50*/  UISETP.LT.AND UP1, UPT, UR14, 0x1, UPT ;  /* 0x000000010e00788c */ /* 0x000fe2000bf21270 */
[----:B--2---:R-:W-:Y:S01]  /*10e60*/  PLOP3.LUT P0, PT, P1, PT, PT, 0x80, 0x8 ;  /* 0x000000000008781c */ /* 0x004fe20000f0f070 */
[----:B------:R-:W-:Y:S01]  /*10e70*/  UPLOP3.LUT UP3, UPT, UPT, UPT, UPT, 0x40, 0x4 ;  /* 0x000000000004789c */ /* 0x000fe20003f6e870 */
[----:B------:R-:W-:Y:S01]  /*10e80*/  R2UR UR7, R3 ;  /* 0x00000000030772ca */ /* 0x000fe200000e0000 */
[----:B------:R-:W-:Y:S01]  /*10e90*/  USEL UR8, UR14, 0x1, UP1 ;  /* 0x000000010e087887 */ /* 0x000fe20008800000 */
[----:B------:R-:W-:Y:S01]  /*10ea0*/  UMOV UR42, UR16 ;  /* 0x00000010002a7c82 */ /* 0x000fe20008000000 */
[----:B------:R-:W-:Y:S02]  /*10eb0*/  UMOV UR28, 0x0 ;  /* 0x00000000001c7882 */ /* 0x000fe40000000000 */
[----:B------:R-:W-:Y:S01]  /*10ec0*/  UIADD3 UR8, UPT, UPT, -UR8, UR15, UR14 ;  /* 0x0000000f08087290 */ /* 0x000fe2000fffe10e */
[----:B------:R-:W-:Y:S01]  /*10ed0*/  UMOV UR29, 0x8400010 ;  /* 0x08400010001d7882 */ /* 0x000fe20000000000 */
[----:B------:R-:W-:-:S02]  /*10ee0*/  UMOV UR26, 0x0 ;  /* 0x00000000001a7882 */ /* 0x000fc40000000000 */
[----:B------:R-:W-:Y:S01]  /*10ef0*/  UIADD3 UR8, UPT, UPT, UR8, 0x1, URZ ;  /* 0x0000000108087890 */ /* 0x000fe2000fffe0ff */
[----:B------:R-:W-:Y:S01]  /*10f00*/  UMOV UR27, 0x8400010 ;  /* 0x08400010001b7882 */ /* 0x000fe20000000000 */
[----:B------:R-:W-:Y:S01]  /*10f10*/  UMOV UR24, 0x0 ;  /* 0x0000000000187882 */ /* 0x000fe20000000000 */
[----:B------:R-:W-:Y:S01]  /*10f20*/  UMOV UR25, 0x8400010 ;  /* 0x0840001000197882 */ /* 0x000fe20000000000 */
[----:B------:R-:W-:Y:S01]  /*10f30*/  UMOV UR22, 0x0 ;  /* 0x0000000000167882 */ /* 0x000fe20000000000 */
[----:B------:R-:W-:-:S07]  /*10f40*/  UMOV UR23, 0x8400010 ;  /* 0x0840001000177882 */ /* 0x000fce0000000000 */
.L_x_222:
[----:B-1----:R-:W-:Y:S01]  /*10f50*/  ULEA UR6, UR42, UR4, 0x3 ;  /* 0x000000042a067291 */ /* 0x002fe2000f8e18ff */
[----:B--2---:R-:W-:Y:S11]  /*10f60*/  @P0 BRA `(.L_x_220) ;  /* 0x00000000000c0947 */ /* 0x004ff60003800000 */
[----:B------:R-:W-:Y:S04]  /*10f70*/  SHF.L.U32 R4, R0, 0x1f, RZ ;  /* 0x0000001f00047819 */ /* 0x000fe800000006ff */
[----:B------:R-:W1:Y:S02]  /*10f80*/  SYNCS.PHASECHK.TRANS64.TRYWAIT P0, [UR6], R4 ;  /* 0x00000004ff0075a7 */ /* 0x000e640008001106 */
[----:B-1----:R-:W-:Y:S05]  /*10f90*/  @!P0 BRA `(.L_x_221) ;  /* 0x0000001800148947 */ /* 0x002fea0003800000 */
.L_x_220:
[----:B------:R-:W-:Y:S01]  /*10fa0*/  UISETP.NE.AND UP1, UPT, UR14, 0x1, UPT ;  /* 0x000000010e00788c */ /* 0x000fe2000bf25270 */
[----:B------:R-:W-:Y:S01]  /*10fb0*/  PLOP3.LUT P0, PT, PT, PT, PT, 0x80, 0x8 ;  /* 0x000000000008781c */ /* 0x000fe20003f0f070 */
[----:B------:R-:W-:Y:S02]  /*10fc0*/  UIADD3 UR16, UPT, UPT, UR42, 0x1, URZ ;  /* 0x000000012a107890 */ /* 0x000fe4000fffe0ff */
[----:B------:R-:W-:Y:S02]  /*10fd0*/  ULEA UR32, UR42, UR13, 0xa ;  /* 0x0000000d2a207291 */ /* 0x000fe4000f8e50ff */
[----:B------:R-:W-:Y:S01]  /*10fe0*/  UISETP.NE.AND UP2, UPT, UR16, 0x7, UPT ;  /* 0x000000071000788c */ /* 0x000fe2000bf45270 */
[----:B------:R-:W-:Y:S01]  /*10ff0*/  PLOP3.LUT P1, PT, PT, PT, UP1, 0x80, 0x8 ;  /* 0x000000000008781c */ /* 0x000fe20003f2f018 */
[----:B------:R-:W-:Y:S02]  /*11000*/  UIADD3 UR52, UPT, UPT, UR32, 0x2, URZ ;  /* 0x0000000220347890 */ /* 0x000fe4000fffe0ff */
[----:B------:R-:W-:Y:S02]  /*11010*/  USEL UR31, URZ, 0x1, UP2 ;  /* 0x00000001ff1f7887 */ /* 0x000fe40009000000 */
[----:B------:R-:W-:Y:S02]  /*11020*/  USEL UR16, UR16, URZ, UP2 ;  /* 0x000000ff10107287 */ /* 0x000fe40009000000 */
[----:B------:R-:W-:Y:S02]  /*11030*/  UIADD3 UR46, UPT, UPT, UR32, 0x4, URZ ;  /* 0x00000004202e7890 */ /* 0x000fe4000fffe0ff */
[----:B------:R-:W-:Y:S01]  /*11040*/  @UP1 ULEA UR30, UR16, UR4, 0x3 ;  /* 0x00000004101e1291 */ /* 0x000fe2000f8e18ff */
[----:B------:R-:W-:Y:S01]  /*11050*/  LOP3.LUT R0, R0, UR31, RZ, 0x3c, !PT ;  /* 0x0000001f00007c12 */ /* 0x000fe2000f8e3cff */
[----:B------:R-:W-:Y:S02]  /*11060*/  UIADD3 UR38, UPT, UPT, UR32, 0x6, URZ ;  /* 0x0000000620267890 */ /* 0x000fe4000fffe0ff */
[----:B------:R-:W-:Y:S01]  /*11070*/  UIADD3 UR6, UPT, UPT, UR6, 0x38, URZ ;  /* 0x0000003806067890 */ /* 0x000fe2000fffe0ff */
[----:B-1----:R-:W-:Y:S01]  /*11080*/  @P1 SHF.L.U32 R3, R0, 0x1f, RZ ;  /* 0x0000001f00031819 */ /* 0x002fe200000006ff */
[----:B------:R-:W-:Y:S02]  /*11090*/  UIADD3 UR15, UPT, UPT, UR15, 0x1, URZ ;  /* 0x000000010f0f7890 */ /* 0x000fe4000fffe0ff */
[----:B------:R-:W-:Y:S01]  /*110a0*/  UIADD3 UR14, UPT, UPT, UR14, -0x1, URZ ;  /* 0xffffffff0e0e7890 */ /* 0x000fe2000fffe0ff */
[----:B------:R1:W2:Y:S01]  /*110b0*/  @P1 SYNCS.PHASECHK.TRANS64.TRYWAIT P0, [UR30], R3 ;  /* 0x00000003ff0015a7 */ /* 0x0002a2000800111e */
[----:B------:R-:W-:Y:S02]  /*110c0*/  ULEA UR30, UR42, UR12, 0x9 ;  /* 0x0000000c2a1e7291 */ /* 0x000fe4000f8e48ff */
[----:B------:R-:W-:Y:S02]  /*110d0*/  UISETP.NE.AND UP1, UPT, UR15, UR8, UPT ;  /* 0x000000080f00728c */ /* 0x000fe4000bf25270 */
[----:B------:R-:W-:Y:S02]  /*110e0*/  UIADD3 UR48, UPT, UPT, UR30, 0x2, URZ ;  /* 0x000000021e307890 */ /* 0x000fe4000fffe0ff */
[----:B------:R-:W-:Y:S02]  /*110f0*/  UIADD3 UR40, UPT, UPT, UR30, 0x4, URZ ;  /* 0x000000041e287890 */ /* 0x000fe4000fffe0ff */
[----:B------:R-:W-:Y:S01]  /*11100*/  UIADD3 UR34, UPT, UPT, UR30, 0x6, URZ ;  /* 0x000000061e227890 */ /* 0x000fe2000fffe0ff */
[----:B------:R-:W-:Y:S01]  /*11110*/  UMOV UR33, 0x40004040 ;  /* 0x4000404000217882 */ /* 0x000fe20000000000 */
[----:B------:R-:W-:Y:S01]  /*11120*/  UMOV UR31, 0x40004040 ;  /* 0x40004040001f7882 */ /* 0x000fe20000000000 */
[----:B------:R-:W-:Y:S01]  /*11130*/  UMOV UR53, 0x40004040 ;  /* 0x4000404000357882 */ /* 0x000fe20000000000 */
[----:B------:R1:W-:Y:S01]  /*11140*/  UTCHMMA.2CTA gdesc[UR30], gdesc[UR32], tmem[UR10], tmem[UR28], idesc[UR29], UP3 ;  /* 0x00ff1c201e0075ea */ /* 0x0003e20009a0000a */
[----:B------:R-:W-:Y:S01]  /*11150*/  UPLOP3.LUT UP3, UPT, UPT, UPT, UPT, 0x80, 0x8 ;  /* 0x000000000008789c */ /* 0x000fe20003f6f070 */
[----:B------:R-:W-:Y:S01]  /*11160*/  UMOV UR49, 0x40004040 ;  /* 0x4000404000317882 */ /* 0x000fe20000000000 */
[----:B------:R-:W-:Y:S01]  /*11170*/  UMOV UR47, 0x40004040 ;  /* 0x40004040002f7882 */ /* 0x000fe20000000000 */
[----:B------:R1:W-:Y:S01]  /*11180*/  UTCHMMA.2CTA gdesc[UR48], gdesc[UR52], tmem[UR10], tmem[UR26], idesc[UR27], UPT ;  /* 0x00ff1a34300075ea */ /* 0x0003e2000ba0000a */
[----:B------:R-:W-:Y:S01]  /*11190*/  UMOV UR41, 0x40004040 ;  /* 0x4000404000297882 */ /* 0x000fe20000000000 */
[----:B------:R-:W-:Y:S01]  /*111a0*/  UMOV UR39, 0x40004040 ;  /* 0x4000404000277882 */ /* 0x000fe20000000000 */
[----:B------:R-:W-:Y:S01]  /*111b0*/  UMOV UR35, 0x40004040 ;  /* 0x4000404000237882 */ /* 0x000fe20000000000 */
[----:B------:R1:W-:Y:S01]  /*111c0*/  UTCHMMA.2CTA gdesc[UR40], gdesc[UR46], tmem[UR10], tmem[UR24], idesc[UR25], UPT ;  /* 0x00ff182e280075ea */ /* 0x0003e2000ba0000a */
[----:B------:R1:W-:Y:S01]  /*111d0*/  UTCHMMA.2CTA gdesc[UR34], gdesc[UR38], tmem[UR10], tmem[UR22], idesc[UR23], UPT ;  /* 0x00ff1626220075ea */ /* 0x0003e2000ba0000a */
[----:B------:R1:W-:Y:S01]  /*111e0*/  UTCBAR.2CTA.MULTICAST [UR6], URZ, UR7 ;  /* 0x000000ff060073e9 */ /* 0x0003e20008200807 */
[----:B------:R-:W-:Y:S01]  /*111f0*/  UMOV UR42, UR16 ;  /* 0x00000010002a7c82 */ /* 0x000fe20008000000 */
[----:B------:R-:W-:Y:S05]  /*11200*/  BRA.U UP1, `(.L_x_222) ;  /* 0xfffffffd01507547 */ /* 0x000fea000b83ffff */
[----:B------:R-:W-:Y:S05]  /*11210*/  BRA.U UP0, `(.L_x_223) ;  /* 0x0000000100047547 */ /* 0x000fea000b800000 */
[----:B-1----:R-:W-:Y:S05]  /*11220*/  BPT.TRAP 0x1 ;  /* 0x000000040000795c */ /* 0x002fea0000300000 */
.L_x_223:
[----:B--2---:R-:W-:Y:S01]  /*11230*/  ELECT P0, URZ, PT ;  /* 0x0000000000ff782f */ /* 0x004fe20003800000 */
[----:B------:R-:W-:Y:S01]  /*11240*/  UIADD3 UR9, UPT, UPT, UR9, 0x140, URZ ;  /* 0x0000014009097890 */ /* 0x000fe2000fffe0ff */
[----:B------:R-:W-:-:S11]  /*11250*/  UMOV UR15, UR8 ;  /* 0x00000008000f7c82 */ /* 0x000fd60008000000 */
[----:B-1----:R-:W-:-:S04]  /*11260*/  @P0 LOP3.LUT R3, R9, 0xffff, RZ, 0xc0, !PT ;  /* 0x0000ffff09030812 */ /* 0x002fc800078ec0ff */
[----:B------:R-:W-:-:S13]  /*11270*/  @P0 R2UR UR6, R3 ;  /* 0x00000000030602ca */ /* 0x000fda00000e0000 */
[----:B------:R1:W-:Y:S01]  /*11280*/  UTCBAR.2CTA.MULTICAST [UR9], URZ, UR6 ;  /* 0x000000ff090073e9 */ /* 0x0003e20008200806 */
[----:B------:R-:W-:Y:S01]  /*11290*/  NOP ;  /* 0x0000000000007918 */ /* 0x000fe20000000000 */
.L_x_217:
[----:B------:R-:W-:-:S11]  /*112a0*/  UISETP.GE.AND UP0, UPT, UR11, 0x1, UPT ;  /* 0x000000010b00788c */ /* 0x000fd6000bf06270 */
[----:B------:R-:W-:-:S04]  /*112b0*/  @UP0 UIADD3 UR7, UPT, UPT, UR18, 0x1, URZ ;  /* 0x0000000112070890 */ /* 0x000fc8000fffe0ff */
[----:B------:R-:W-:-:S04]  /*112c0*/  @UP0 UISETP.NE.AND UP1, UPT, UR7, 0x4, UPT ;  /* 0x000000040700088c */ /* 0x000fc8000bf25270 */
[----:B-1----:R-:W-:Y:S02]  /*112d0*/  @UP0 USEL UR6, URZ, 0x1, UP1 ;  /* 0x00000001ff060887 */ /* 0x002fe40008800000 */
[----:B------:R-:W-:Y:S02]  /*112e0*/  @UP0 USEL UR18, UR7, URZ, UP1 ;  /* 0x000000ff07120287 */ /* 0x000fe40008800000 */
[----:B------:R-:W-:Y:S02]  /*112f0*/  @UP0 ULOP3.LUT UR19, UR19, UR6, URZ, 0x3c, !UPT ;  /* 0x0000000613130292 */ /* 0x000fe4000f8e3cff */
[----:B------:R-:W-:-:S09]  /*11300*/  UISETP.NE.AND UP0, UPT, UR37, 0x8, UPT ;  /* 0x000000082500788c */ /* 0x000fd2000bf05270 */
[----:B------:R-:W-:Y:S05]  /*11310*/  BRA.U UP0, `(.L_x_224) ;  /* 0x0000000100047547 */ /* 0x000fea000b800000 */
[----:B------:R-:W-:Y:S05]  /*11320*/  BPT.TRAP 0x1 ;  /* 0x000000040000795c */ /* 0x000fea0000300000 */
.L_x_224:
[----:B------:R-:W-:Y:S01]  /*11330*/  ULEA UR6, UR17, UR4, 0x3 ;  /* 0x0000000411067291 */ /* 0x000fe2000f8e18ff */
[----:B------:R-:W-:-:S08]  /*11340*/  SHF.L.U32 R4, R2, 0x1f, RZ ;  /* 0x0000001f02047819 */ /* 0x000fd000000006ff */
[----:B------:R-:W1:Y:S02]  /*11350*/  SYNCS.PHASECHK.TRANS64.TRYWAIT P0, [UR6+0x1a0], R4 ;  /* 0x0001a004ff0075a7 */ /* 0x000e640008001106 */
[----:B-1----:R-:W-:Y:S05]  /*11360*/  @!P0 BRA `(.L_x_225) ;  /* 0x0000001400388947 */ /* 0x002fea0003800000 */
.L_x_293:
[----:B------:R-:W-:-:S09]  /*11370*/  UIMAD UR7, UR17, 0x14, UR36 ;  /* 0x00000014110778a4 */ /* 0x000fd2000f8e0224 */
[----:B------:R-:W2:Y:S04]  /*11380*/  LDS R17, [UR7+0x8] ;  /* 0x00000807ff117984 */ /* 0x000ea80008000800 */
[----:B-1----:R-:W1:Y:S01]  /*11390*/  LDS R3, [UR7+0xc] ;  /* 0x00000c07ff037984 */ /* 0x002e620008000800 */
[----:B------:R-:W-:Y:S01]  /*113a0*/  @!PT LDS RZ, [RZ] ;  /* 0x00000000fffff984 */ /* 0x000fe20000000800 */
[----:B------:R-:W-:Y:S01]  /*113b0*/  @!PT LDS RZ, [RZ] ;  /* 0x00000000fffff984 */ /* 0x000fe20000000800 */
[----:B------:R-:W-:Y:S01]  /*113c0*/  @!PT LDS RZ, [RZ] ;  /* 0x00000000fffff984 */ /* 0x000fe20000000800 */
[----:B------:R-:W-:Y:S01]  /*113d0*/  @!PT LDS RZ, [RZ] ;  /* 0x00000000fffff984 */ /* 0x000fe20000000800 */
[----:B------:R3:W-:Y:S06]  /*113e0*/  MEMBAR.ALL.CTA ;  /* 0x0000000000007992 */ /* 0x0007ec0000008000 */
[----:B---3--:R-:W3:Y:S01]  /*113f0*/  FENCE.VIEW.ASYNC.S ;  /* 0x00000000000073c6 */ /* 0x008ee20000000000 */
[----:B------:R-:W-:Y:S05]  /*11400*/  BRA.U UP0, `(.L_x_226) ;  /* 0x0000000100047547 */ /* 0x000fea000b800000 */
[----:B------:R-:W-:Y:S05]  /*11410*/  BPT.TRAP 0x1 ;  /* 0x000000040000795c */ /* 0x000fea0000300000 */
.L_x_226:
[----:B------:R-:W-:Y:S01]  /*11420*/  UIADD3 UR6, UPT, UPT, UR6, 0x1e0, URZ ;  /* 0x000001e006067890 */ /* 0x000fe2000fffe0ff */
[----:B-1----:R-:W-:Y:S01]  /*11430*/  ISETP.NE.AND P0, PT, R3, RZ, PT ;  /* 0x000000ff0300720c */ /* 0x002fe20003f05270 */
[----:B------:R-:W-:Y:S02]  /*11440*/  UIADD3 UR17, UPT, UPT, UR17, 0x1, URZ ;  /* 0x0000000111117890 */ /* 0x000fe4000fffe0ff */
[----:B------:R-:W-:Y:S02]  /*11450*/  UPRMT UR6, UR5, 0x654, UR6 ;  /* 0x0000065405067896 */ /* 0x000fe40008000006 */
[----:B------:R-:W-:-:S04]  /*11460*/  UISETP.NE.AND UP0, UPT, UR17, 0x8, UPT ;  /* 0x000000081100788c */ /* 0x000fc8000bf05270 */
[----:B------:R-:W-:-:S03]  /*11470*/  USEL UR17, UR17, URZ, UP0 ;  /* 0x000000ff11117287 */ /* 0x000fc60008000000 */
[----:B---3--:R-:W-:Y:S01]  /*11480*/  SYNCS.ARRIVE.TRANS64.RED.A1T0 RZ, [UR6], RZ ;  /* 0x000000ffffff79a7 */ /* 0x008fe20008100406 */
[----:B------:R-:W-:-:S06]  /*11490*/  USEL UR6, URZ, 0x1, UP0 ;  /* 0x00000001ff067887 */ /* 0x000fcc0008000000 */
[----:B------:R-:W-:Y:S01]  /*114a0*/  LOP3.LUT R2, R2, UR6, RZ, 0x3c, !PT ;  /* 0x0000000602027c12 */ /* 0x000fe2000f8e3cff */
[----:B------:R-:W-:Y:S06]  /*114b0*/  @P0 BRA `(.L_x_227) ;  /* 0xfffffff800000947 */ /* 0x000fec000383ffff */
[----:B------:R-:W1:Y:S01]  /*114c0*/  S2UR UR5, SR_CgaCtaId ;  /* 0x00000000000579c3 */ /* 0x000e620000008800 */
[----:B------:R-:W-:Y:S01]  /*114d0*/  ELECT P0, URZ, PT ;  /* 0x0000000000ff782f */ /* 0x000fe20003800000 */
[----:B------:R-:W-:Y:S01]  /*114e0*/  HFMA2 R0, -RZ, RZ, 0, 5.9604644775390625e-08 ;  /* 0x00000001ff007431 */ /* 0x000fe200000001ff */
[----:B------:R-:W-:-:S05]  /*114f0*/  UMOV UR6, 0x40 ;  /* 0x0000004000067882 */ /* 0x000fca0000000000 */
[----:B------:R-:W-:Y:S01]  /*11500*/  UVIRTCOUNT.DEALLOC.SMPOOL 0x80 ;  /* 0x000000800000784c */ /* 0x000fe20000000000 */
[----:B------:R-:W-:Y:S02]  /*11510*/  UISETP.NE.AND UP2, UPT, UR44, URZ, UPT ;  /* 0x000000ff2c00728c */ /* 0x000fe4000bf45270 */
[----:B-1----:R-:W-:-:S09]  /*11520*/  ULEA UR5, UR5, UR6, 0x18 ;  /* 0x0000000605057291 */ /* 0x002fd2000f8ec0ff */
[----:B------:R1:W-:Y:S01]  /*11530*/  @P0 STS.U8 [UR5+0x1c], R0 ;  /* 0x00001c00ff000988 */ /* 0x0003e20008000005 */
[----:B------:R-:W-:Y:S05]  /*11540*/  BRA.U UP2, `(.L_x_228) ;  /* 0x0000000102d47547 */ /* 0x000fea000b800000 */
[----:B------:R-:W-:-:S04]  /*11550*/  UISETP.NE.AND UP0, UPT, UR37, URZ, UPT ;  /* 0x000000ff2500728c */ /* 0x000fc8000bf05270 */
[----:B------:R-:W-:-:S09]  /*11560*/  UISETP.NE.AND UP0, UPT, UR21, 0x4, !UP0 ;  /* 0x000000041500788c */ /* 0x000fd2000c705270 */
[----:B------:R-:W-:Y:S05]  /*11570*/  BRA.U UP0, `(.L_x_229) ;  /* 0x0000000100047547 */ /* 0x000fea000b800000 */
[----:B------:R-:W-:Y:S05]  /*11580*/  BPT.TRAP 0x1 ;  /* 0x000000040000795c */ /* 0x000fea0000300000 */
.L_x_229:
[----:B------:R-:W-:Y:S01]  /*11590*/  ULEA UR6, UR18, UR4, 0x3 ;  /* 0x0000000412067291 */ /* 0x000fe2000f8e18ff */
[----:B------:R-:W-:Y:S01]  /*115a0*/  MOV R3, UR19 ;  /* 0x0000001300037c02 */ /* 0x000fe20008000f00 */
[----:B------:R-:W-:-:S03]  /*115b0*/  UIADD3 UR18, UPT, UPT, UR18, 0x1, URZ ;  /* 0x0000000112127890 */ /* 0x000fc6000fffe0ff */
[----:B------:R-:W-:-:S04]  /*115c0*/  SHF.L.U32 R3, R3, 0x1f, RZ ;  /* 0x0000001f03037819 */ /* 0x000fc800000006ff */
[----:B------:R-:W3:Y:S02]  /*115d0*/  SYNCS.PHASECHK.TRANS64.TRYWAIT P0, [UR6+0x160], R3 ;  /* 0x00016003ff0075a7 */ /* 0x000ee40008001106 */
[----:B---3--:R-:W-:Y:S05]  /*115e0*/  @!P0 BRA `(.L_x_230) ;  /* 0x0000001000b08947 */ /* 0x008fea0003800000 */
.L_x_295:
[----:B------:R-:W-:Y:S05]  /*115f0*/  BRA.U UP0, `(.L_x_231) ;  /* 0x0000000100047547 */ /* 0x000fea000b800000 */
[----:B------:R-:W-:Y:S05]  /*11600*/  BPT.TRAP 0x1 ;  /* 0x000000040000795c */ /* 0x000fea0000300000 */
.L_x_231:
[----:B------:R-:W-:-:S04]  /*11610*/  UISETP.NE.AND UP1, UPT, UR18, 0x4, UPT ;  /* 0x000000041200788c */ /* 0x000fc8000bf25270 */
[----:B------:R-:W-:Y:S02]  /*11620*/  USEL UR8, URZ, 0x1, UP1 ;  /* 0x00000001ff087887 */ /* 0x000fe40008800000 */
[----:B------:R-:W-:Y:S02]  /*11630*/  USEL UR6, UR18, URZ, UP1 ;  /* 0x000000ff12067287 */ /* 0x000fe40008800000 */
[----:B------:R-:W-:Y:S02]  /*11640*/  ULOP3.LUT UR8, UR19, UR8, URZ, 0x3c, !UPT ;  /* 0x0000000813087292 */ /* 0x000fe4000f8e3cff */
[----:B------:R-:W-:Y:S02]  /*11650*/  ULEA UR7, UR6, UR4, 0x3 ;  /* 0x0000000406077291 */ /* 0x000fe4000f8e18ff */
[----:B------:R-:W-:Y:S02]  /*11660*/  UIADD3 UR6, UPT, UPT, UR6, 0x1, URZ ;  /* 0x0000000106067890 */ /* 0x000fe4000fffe0ff */
[----:B-1----:R-:W-:-:S04]  /*11670*/  MOV R3, UR8 ;  /* 0x0000000800037c02 */ /* 0x002fc80008000f00 */
[----:B------:R-:W-:-:S04]  /*11680*/  SHF.L.U32 R3, R3, 0x1f, RZ ;  /* 0x0000001f03037819 */ /* 0x000fc800000006ff */
[----:B------:R-:W1:Y:S02]  /*11690*/  SYNCS.PHASECHK.TRANS64.TRYWAIT P0, [UR7+0x160], R3 ;  /* 0x00016003ff0075a7 */ /* 0x000e640008001107 */
[----:B-1----:R-:W-:Y:S05]  /*116a0*/  @!P0 BRA `(.L_x_232) ;  /* 0x0000001000988947 */ /* 0x002fea0003800000 */
.L_x_297:
[----:B------:R-:W-:Y:S05]  /*116b0*/  BRA.U UP0, `(.L_x_233) ;  /* 0x0000000100047547 */ /* 0x000fea000b800000 */
[----:B------:R-:W-:Y:S05]  /*116c0*/  BPT.TRAP 0x1 ;  /* 0x000000040000795c */ /* 0x000fea0000300000 */
.L_x_233:
        /* <DEDUP_REMOVED lines=10> */
.L_x_299:
[----:B------:R-:W-:Y:S05]  /*11770*/  BRA.U UP0, `(.L_x_235) ;  /* 0x0000000100047547 */ /* 0x000fea000b800000 */
[----:B------:R-:W-:Y:S05]  /*11780*/  BPT.TRAP 0x1 ;  /* 0x000000040000795c */ /* 0x000fea0000300000 */
.L_x_235:
[----:B------:R-:W-:-:S04]  /*11790*/  UISETP.NE.AND UP0, UPT, UR6, 0x4, UPT ;  /* 0x000000040600788c */ /* 0x000fc8000bf05270 */
[----:B------:R-:W-:Y:S02]  /*117a0*/  USEL UR7, URZ, 0x1, UP0 ;  /* 0x00000001ff077887 */ /* 0x000fe40008000000 */
[----:B------:R-:W-:Y:S02]  /*117b0*/  USEL UR6, UR6, URZ, UP0 ;  /* 0x000000ff06067287 */ /* 0x000fe40008000000 */
[----:B------:R-:W-:Y:S02]  /*117c0*/  ULOP3.LUT UR7, UR8, UR7, URZ, 0x3c, !UPT ;  /* 0x0000000708077292 */ /* 0x000fe4000f8e3cff */
[----:B------:R-:W-:-:S04]  /*117d0*/  ULEA UR6, UR6, UR4, 0x3 ;  /* 0x0000000406067291 */ /* 0x000fc8000f8e18ff */
[----:B------:R-:W-:Y:S02]  /*117e0*/  IMAD.U32 R2, RZ, RZ, UR7 ;  /* 0x00000007ff027e24 */ /* 0x000fe4000f8e00ff */
[----:B-1----:R-:W-:-:S03]  /*117f0*/  MOV R0, UR6 ;  /* 0x0000000600007c02 */ /* 0x002fc60008000f00 */
[----:B------:R-:W-:-:S04]  /*11800*/  SHF.L.U32 R3, R2, 0x1f, RZ ;  /* 0x0000001f02037819 */ /* 0x000fc800000006ff */
[----:B------:R1:W3:Y:S03]  /*11810*/  SYNCS.PHASECHK.TRANS64.TRYWAIT P0, [R0+URZ+0x160], R3 ;  /* 0x00016003000075a7 */ /* 0x0002e600080011ff */
[----:B---3--:R-:W-:Y:S05]  /*11820*/  @!P0 NANOSLEEP.SYNCS 0x989680 ;  /* 0x009896800000895d */ /* 0x008fea0003900000 */
[----:B------:R-:W3:Y:S02]  /*11830*/  @!P0 SYNCS.PHASECHK.TRANS64 P0, [R0+URZ+0x160], R3 ;  /* 0x00016003000085a7 */ /* 0x000ee400080010ff */
[----:B---3--:R-:W-:Y:S05]  /*11840*/  @P0 BRA `(.L_x_236) ;  /* 0x0000000000200947 */ /* 0x008fea0003800000 */
.L_x_237:
[----:B---3--:R3:W4:Y:S02]  /*11850*/  SYNCS.PHASECHK.TRANS64.TRYWAIT P0, [R0+URZ+0x160], R3 ;  /* 0x00016003000075a7 */ /* 0x00872400080011ff */
[----:B----4-:R-:W-:Y:S05]  /*11860*/  @!P0 NANOSLEEP.SYNCS 0x989680 ;  /* 0x009896800000895d */ /* 0x010fea0003900000 */
[----:B------:R-:W4:Y:S02]  /*11870*/  @!P0 SYNCS.PHASECHK.TRANS64 P0, [R0+URZ+0x160], R3 ;  /* 0x00016003000085a7 */ /* 0x000f2400080010ff */
[----:B----4-:R-:W-:Y:S05]  /*11880*/  @!P0 BRA `(.L_x_237) ;  /* 0xfffffffc00f08947 */ /* 0x010fea000383ffff */
[----:B------:R-:W-:Y:S05]  /*11890*/  BRA `(.L_x_236) ;  /* 0x00000000000c7947 */ /* 0x000fea0003800000 */
.L_x_228:
[----:B------:R-:W-:-:S04]  /*118a0*/  UIADD3 UR6, UPT, UPT, UR4, 0x190, URZ ;  /* 0x0000019004067890 */ /* 0x000fc8000fffe0ff */
[----:B------:R-:W-:-:S09]  /*118b0*/  UPRMT UR6, UR43, 0x654, UR6 ;  /* 0x000006542b067896 */ /* 0x000fd20008000006 */
[----:B------:R-:W-:Y:S03]  /*118c0*/  SYNCS.ARRIVE.TRANS64.RED.A1T0 RZ, [UR6], RZ ;  /* 0x000000ffffff79a7 */ /* 0x000fe60008100406 */
.L_x_236:
[----:B-1-3--:R-:W-:Y:S01]  /*118d0*/  SHF.L.U32 R3, RZ, 0x1f, RZ ;  /* 0x0000001fff037819 */ /* 0x00afe200000006ff */
[----:B------:R-:W-:Y:S01]  /*118e0*/  UIADD3 UR6, UPT, UPT, UR4, 0x190, URZ ;  /* 0x0000019004067890 */ /* 0x000fe2000fffe0ff */
[----:B------:R-:W-:Y:S02]  /*118f0*/  PLOP3.LUT P0, PT, PT, PT, UP2, 0x80, 0x8 ;  /* 0x000000000008781c */ /* 0x000fe40003f0f028 */
[----:B------:R-:W1:Y:S02]  /*11900*/  SYNCS.PHASECHK.TRANS64.TRYWAIT P1, [UR4+0x190], R3 ;  /* 0x00019003ff0075a7 */ /* 0x000e640008021104 */
[----:B-1----:R-:W-:Y:S09]  /*11910*/  @!P1 BRA `(.L_x_238) ;  /* 0x00000010002c9947 */ /* 0x002ff20003800000 */
.L_x_301:
[----:B------:R-:W-:Y:S01]  /*11920*/  @!UP2 UPRMT UR6, UR43, 0x654, UR6 ;  /* 0x000006542b06a896 */ /* 0x000fe20008000006 */
[----:B------:R-:W-:Y:S01]  /*11930*/  UMOV UR8, 0xffff ;  /* 0x0000ffff00087882 */ /* 0x000fe20000000000 */
[----:B------:R-:W-:-:S07]  /*11940*/  UMOV UR4, 0x1 ;  /* 0x0000000100047882 */ /* 0x000fce0000000000 */
[----:B------:R-:W-:Y:S01]  /*11950*/  @!P0 SYNCS.ARRIVE.TRANS64.RED.A1T0 RZ, [UR6], RZ ;  /* 0x000000ffffff89a7 */ /* 0x000fe20008100406 */
[----:B------:R-:W-:Y:S01]  /*11960*/  NOP ;  /* 0x0000000000007918 */ /* 0x000fe20000000000 */
[----:B-1----:R-:W1:Y:S01]  /*11970*/  LDS R0, [UR5+0x14] ;  /* 0x00001405ff007984 */ /* 0x002e620008000800 */
[----:B------:R-:W-:-:S04]  /*11980*/  ULOP3.LUT UR6, UR20, 0xffff, URZ, 0xc0, !UPT ;  /* 0x0000ffff14067892 */ /* 0x000fc8000f8ec0ff */
[----:B------:R-:W-:-:S04]  /*11990*/  USHF.R.U32.HI UR6, URZ, 0x5, UR6 ;  /* 0x00000005ff067899 */ /* 0x000fc80008011606 */
[----:B------:R-:W-:Y:S02]  /*119a0*/  USHF.L.U32 UR8, UR8, UR6, URZ ;  /* 0x0000000608087299 */ /* 0x000fe400080006ff */
[----:B------:R-:W-:-:S04]  /*119b0*/  USHF.L.U32 UR4, UR4, UR6, URZ ;  /* 0x0000000604047299 */ /* 0x000fc800080006ff */
[----:B-1----:R-:W-:-:S04]  /*119c0*/  LOP3.LUT R0, R0, UR8, RZ, 0xc0, !PT ;  /* 0x0000000800007c12 */ /* 0x002fc8000f8ec0ff */
[----:B------:R-:W-:-:S13]  /*119d0*/  ISETP.NE.AND P0, PT, R0, UR8, PT ;  /* 0x0000000800007c0c */ /* 0x000fda000bf05270 */
[----:B------:R-:W-:Y:S05]  /*119e0*/  @P0 BRA `(.L_x_239) ;  /* 0x0000000000580947 */ /* 0x000fea0003800000 */
[----:B------:R-:W1:Y:S02]  /*119f0*/  LDS R0, [UR5+0x18] ;  /* 0x00001805ff007984 */ /* 0x000e640008000800 */
[----:B-1----:R-:W-:-:S04]  /*11a00*/  LOP3.LUT R0, R0, UR4, RZ, 0xc0, !PT ;  /* 0x0000000400007c12 */ /* 0x002fc8000f8ec0ff */
[----:B------:R-:W-:-:S13]  /*11a10*/  ISETP.NE.AND P0, PT, R0, UR4, PT ;  /* 0x0000000400007c0c */ /* 0x000fda000bf05270 */
[----:B------:R-:W-:Y:S05]  /*11a20*/  @P0 BRA `(.L_x_240) ;  /* 0x00000000003c0947 */ /* 0x000fea0003800000 */
[----:B------:R-:W1:Y:S01]  /*11a30*/  S2R R2, SR_LANEID ;  /* 0x0000000000027919 */ /* 0x000e620000000000 */
[----:B------:R-:W-:Y:S01]  /*11a40*/  ULOP3.LUT UR8, URZ, UR8, URZ, 0x33, !UPT ;  /* 0x00000008ff087292 */ /* 0x000fe2000f8e33ff */
[----:B------:R-:W-:Y:S01]  /*11a50*/  LOP3.LUT R4, RZ, UR4, RZ, 0x33, !PT ;  /* 0x00000004ff047c12 */ /* 0x000fe2000f8e33ff */
[----:B------:R-:W-:Y:S02]  /*11a60*/  VOTEU.ANY UR7, UPT, PT ;  /* 0x0000000000077886 */ /* 0x000fe400038e0100 */
[----:B------:R-:W-:Y:S01]  /*11a70*/  UFLO.U32 UR7, UR7 ;  /* 0x00000007000772bd */ /* 0x000fe200080e0000 */
[----:B------:R-:W3:Y:S01]  /*11a80*/  REDUX UR4, R4 ;  /* 0x00000000040473c4 */ /* 0x000ee20000000000 */
[----:B------:R-:W-:-:S06]  /*11a90*/  IMAD.U32 R0, RZ, RZ, UR8 ;  /* 0x00000008ff007e24 */ /* 0x000fcc000f8e00ff */
[----:B------:R4:W-:Y:S01]  /*11aa0*/  UTCATOMSWS.AND URZ, UR8 ;  /* 0x0000000800ff79e3 */ /* 0x0009e20008000000 */
[----:B------:R-:W5:Y:S01]  /*11ab0*/  REDUX UR6, R0 ;  /* 0x00000000000673c4 */ /* 0x000f620000000000 */
[----:B-1----:R-:W-:Y:S01]  /*11ac0*/  ISETP.EQ.U32.AND P0, PT, R2, UR7, PT ;  /* 0x0000000702007c0c */ /* 0x002fe2000bf02070 */
[----:B---3--:R-:W-:Y:S01]  /*11ad0*/  IMAD.U32 R2, RZ, RZ, UR4 ;  /* 0x00000004ff027e24 */ /* 0x008fe2000f8e00ff */
[----:B-----5:R-:W-:-:S11]  /*11ae0*/  MOV R3, UR6 ;  /* 0x0000000600037c02 */ /* 0x020fd60008000f00 */
[----:B------:R4:W-:Y:S04]  /*11af0*/  @P0 ATOMS.AND RZ, [UR5+0x14], R3 ;  /* 0x00001403ffff098c */ /* 0x0009e8000a800005 */
[----:B------:R4:W-:Y:S01]  /*11b00*/  @P0 ATOMS.AND RZ, [UR5+0x18], R2 ;  /* 0x00001802ffff098c */ /* 0x0009e2000a800005 */
[----:B------:R-:W-:Y:S05]  /*11b10*/  BRA `(.L_x_241) ;  /* 0x0000000000147947 */ /* 0x000fea0003800000 */
.L_x_240:
[----:B------:R-:W-:Y:S02]  /*11b20*/  MOV R2, 0x11b40 ;  /* 0x00011b4000027802 */ /* 0x000fe40000000f00 */
[----:B--2---:R-:W-:Y:S05]  /*11b30*/  CALL.REL.NOINC `($__internal_0_$__cuda_sm10x_tcgen05_guardrail_trap_col_being_dealloced_not_returned_by_alloc) ;  /* 0x0000000c00bc7944 */ /* 0x004fea0003c00000 */
[----:B------:R-:W-:Y:S05]  /*11b40*/  BRA `(.L_x_241) ;  /* 0x0000000000087947 */ /* 0x000fea0003800000 */
.L_x_239:
[----:B------:R-:W-:Y:S02]  /*11b50*/  MOV R2, 0x11b70 ;  /* 0x00011b7000027802 */ /* 0x000fe40000000f00 */
[----:B--2---:R-:W-:Y:S05]  /*11b60*/  CALL.REL.NOINC `($__internal_2_$__cuda_sm10x_tcgen05_guardrail_trap_unallocated_columns_being_dealloced) ;  /* 0x0000000c00c87944 */ /* 0x004fea0003c00000 */
.L_x_241:
[----:B------:R-:W-:Y:S01]  /*11b70*/  NOP ;  /* 0x0000000000007918 */ /* 0x000fe20000000000 */
[----:B----4-:R-:W-:Y:S05]  /*11b80*/  EXIT ;  /* 0x000000000000794d */ /* 0x010fea0003800000 */
.L_x_34:
[----:B------:R-:W-:-:S07]  /*11b90*/  MOV R0, UR9 ;  /* 0x0000000900007c02 */ /* 0x000fce0008000f00 */
.L_x_242:
[----:B-1----:R1:W3:Y:S02]  /*11ba0*/  SYNCS.PHASECHK.TRANS64.TRYWAIT P0, [R0+URZ+0x38], R3 ;  /* 0x00003803000075a7 */ /* 0x0022e400080011ff */
[----:B---3--:R-:W-:Y:S05]  /*11bb0*/  @!P0 NANOSLEEP.SYNCS 0x989680 ;  /* 0x009896800000895d */ /* 0x008fea0003900000 */
[----:B------:R-:W3:Y:S02]  /*11bc0*/  @!P0 SYNCS.PHASECHK.TRANS64 P0, [R0+URZ+0x38], R3 ;  /* 0x00003803000085a7 */ /* 0x000ee400080010ff */
[----:B---3--:R-:W-:Y:S05]  /*11bd0*/  @!P0 BRA `(.L_x_242) ;  /* 0xfffffffc00f08947 */ /* 0x008fea000383ffff */
[----:B------:R-:W-:Y:S05]  /*11be0*/  BRA `(.L_x_33) ;  /* 0xffffff2800047947 */ /* 0x000fea000383ffff */
.L_x_41:
[----:B-1----:R-:W-:-:S07]  /*11bf0*/  MOV R0, UR9 ;  /* 0x0000000900007c02 */ /* 0x002fce0008000f00 */
.L_x_243:
[----:B-1----:R1:W2:Y:S02]  /*11c00*/  SYNCS.PHASECHK.TRANS64.TRYWAIT P0, [R0+URZ+0x38], R3 ;  /* 0x00003803000075a7 */ /* 0x0022a400080011ff */
[----:B--2---:R-:W-:Y:S05]  /*11c10*/  @!P0 NANOSLEEP.SYNCS 0x989680 ;  /* 0x009896800000895d */ /* 0x004fea0003900000 */
[----:B------:R-:W2:Y:S02]  /*11c20*/  @!P0 SYNCS.PHASECHK.TRANS64 P0, [R0+URZ+0x38], R3 ;  /* 0x00003803000085a7 */ /* 0x000ea400080010ff */
[----:B--2---:R-:W-:Y:S05]  /*11c30*/  @!P0 BRA `(.L_x_243) ;  /* 0xfffffffc00f08947 */ /* 0x004fea000383ffff */
[----:B------:R-:W-:Y:S05]  /*11c40*/  BRA `(.L_x_40) ;  /* 0xffffff2800a47947 */ /* 0x000fea000383ffff */
.L_x_47:
[----:B------:R-:W-:-:S07]  /*11c50*/  MOV R0, UR4 ;  /* 0x0000000400007c02 */ /* 0x000fce0008000f00 */
.L_x_244:
[----:B-1----:R1:W2:Y:S02]  /*11c60*/  SYNCS.PHASECHK.TRANS64.TRYWAIT P0, [R0+URZ+0x1a0], R3 ;  /* 0x0001a003000075a7 */ /* 0x0022a400080011ff */
[----:B--2---:R-:W-:Y:S05]  /*11c70*/  @!P0 NANOSLEEP.SYNCS 0x989680 ;  /* 0x009896800000895d */ /* 0x004fea0003900000 */
[----:B------:R-:W2:Y:S02]  /*11c80*/  @!P0 SYNCS.PHASECHK.TRANS64 P0, [R0+URZ+0x1a0], R3 ;  /* 0x0001a003000085a7 */ /* 0x000ea400080010ff */
[----:B--2---:R-:W-:Y:S05]  /*11c90*/  @!P0 BRA `(.L_x_244) ;  /* 0xfffffffc00f08947 */ /* 0x004fea000383ffff */
[----:B------:R-:W-:Y:S05]  /*11ca0*/  BRA `(.L_x_245) ;  /* 0xffffff2c00307947 */ /* 0x000fea000383ffff */
.L_x_50:
[----:B------:R-:W-:-:S07]  /*11cb0*/  MOV R0, UR4 ;  /* 0x0000000400007c02 */ /* 0x000fce0008000f00 */
.L_x_246:
[----:B-1----:R1:W2:Y:S02]  /*11cc0*/  SYNCS.PHASECHK.TRANS64.TRYWAIT P0, [R0+URZ], R3 ;  /* 0x00000003000075a7 */ /* 0x0022a400080011ff */
[----:B--2---:R-:W-:Y:S05]  /*11cd0*/  @!P0 NANOSLEEP.SYNCS 0x989680 ;  /* 0x009896800000895d */ /* 0x004fea0003900000 */
[----:B------:R-:W2:Y:S02]  /*11ce0*/  @!P0 SYNCS.PHASECHK.TRANS64 P0, [R0+URZ], R3 ;  /* 0x00000003000085a7 */ /* 0x000ea400080010ff */
[----:B--2---:R-:W-:Y:S05]  /*11cf0*/  @!P0 BRA `(.L_x_246) ;  /* 0xfffffffc00f08947 */ /* 0x004fea000383ffff */
[----:B------:R-:W-:Y:S05]  /*11d00*/  BRA `(.L_x_247) ;  /* 0xffffff2c00987947 */ /* 0x000fea000383ffff */
.L_x_51:
[----:B------:R-:W-:-:S07]  /*11d10*/  MOV R0, UR4 ;  /* 0x0000000400007c02 */ /* 0x000fce0008000f00 */
.L_x_248:
[----:B-1----:R1:W2:Y:S02]  /*11d20*/  SYNCS.PHASECHK.TRANS64.TRYWAIT P0, [R0+URZ], R3 ;  /* 0x00000003000075a7 */ /* 0x0022a400080011ff */
[----:B--2---:R-:W-:Y:S05]  /*11d30*/  @!P0 NANOSLEEP.SYNCS 0x989680 ;  /* 0x009896800000895d */ /* 0x004fea0003900000 */
[----:B------:R-:W2:Y:S02]  /*11d40*/  @!P0 SYNCS.PHASECHK.TRANS64 P0, [R0+URZ], R3 ;  /* 0x00000003000085a7 */ /* 0x000ea400080010ff */
[----:B--2---:R-:W-:Y:S05]  /*11d50*/  @!P0 BRA `(.L_x_248) ;  /* 0xfffffffc00f08947 */ /* 0x004fea000383ffff */
[----:B------:R-:W-:Y:S05]  /*11d60*/  BRA `(.L_x_249) ;  /* 0xffffff2c00a47947 */ /* 0x000fea000383ffff */
.L_x_52:
[----:B------:R-:W-:-:S07]  /*11d70*/  MOV R0, UR4 ;  /* 0x0000000400007c02 */ /* 0x000fce0008000f00 */
.L_x_250:
[----:B-1----:R1:W2:Y:S02]  /*11d80*/  SYNCS.PHASECHK.TRANS64.TRYWAIT P0, [R0+URZ], R3 ;  /* 0x00000003000075a7 */ /* 0x0022a400080011ff */
[----:B--2---:R-:W-:Y:S05]  /*11d90*/  @!P0 NANOSLEEP.SYNCS 0x989680 ;  /* 0x009896800000895d */ /* 0x004fea0003900000 */
[----:B------:R-:W2:Y:S02]  /*11da0*/  @!P0 SYNCS.PHASECHK.TRANS64 P0, [R0+URZ], R3 ;  /* 0x00000003000085a7 */ /* 0x000ea400080010ff */
[----:B--2---:R-:W-:Y:S05]  /*11db0*/  @!P0 BRA `(.L_x_250) ;  /* 0xfffffffc00f08947 */ /* 0x004fea000383ffff */
[----:B------:R-:W-:Y:S05]  /*11dc0*/  BRA `(.L_x_251) ;  /* 0xffffff2c00b07947 */ /* 0x000fea000383ffff */
.L_x_53:
[----:B------:R-:W-:-:S07]  /*11dd0*/  MOV R0, UR4 ;  /* 0x0000000400007c02 */ /* 0x000fce0008000f00 */
.L_x_252:
[----:B-1----:R1:W2:Y:S02]  /*11de0*/  SYNCS.PHASECHK.TRANS64.TRYWAIT P0, [R0+URZ], R3 ;  /* 0x00000003000075a7 */ /* 0x0022a400080011ff */
[----:B--2---:R-:W-:Y:S05]  /*11df0*/  @!P0 NANOSLEEP.SYNCS 0x989680 ;  /* 0x009896800000895d */ /* 0x004fea0003900000 */
[----:B------:R-:W2:Y:S02]  /*11e00*/  @!P0 SYNCS.PHASECHK.TRANS64 P0, [R0+URZ], R3 ;  /* 0x00000003000085a7 */ /* 0x000ea400080010ff */
[----:B--2---:R-:W-:Y:S05]  /*11e10*/  @!P0 BRA `(.L_x_252) ;  /* 0xfffffffc00f08947 */ /* 0x004fea000383ffff */
[----:B------:R-:W-:Y:S05]  /*11e20*/  BRA `(.L_x_253) ;  /* 0xffffff2c00bc7947 */ /* 0x000fea000383ffff */
.L_x_54:
[----:B------:R-:W-:-:S07]  /*11e30*/  MOV R0, UR4 ;  /* 0x0000000400007c02 */ /* 0x000fce0008000f00 */
.L_x_254:
[----:B-1----:R1:W2:Y:S02]  /*11e40*/  SYNCS.PHASECHK.TRANS64.TRYWAIT P0, [R0+URZ], R3 ;  /* 0x00000003000075a7 */ /* 0x0022a400080011ff */
[----:B--2---:R-:W-:Y:S05]  /*11e50*/  @!P0 NANOSLEEP.SYNCS 0x989680 ;  /* 0x009896800000895d */ /* 0x004fea0003900000 */
[----:B------:R-:W2:Y:S02]  /*11e60*/  @!P0 SYNCS.PHASECHK.TRANS64 P0, [R0+URZ], R3 ;  /* 0x00000003000085a7 */ /* 0x000ea400080010ff */
[----:B--2---:R-:W-:Y:S05]  /*11e70*/  @!P0 BRA `(.L_x_254) ;  /* 0xfffffffc00f08947 */ /* 0x004fea000383ffff */
[----:B------:R-:W-:Y:S05]  /*11e80*/  BRA `(.L_x_255) ;  /* 0xffffff2c00c87947 */ /* 0x000fea000383ffff */
.L_x_55:
[----:B------:R-:W-:-:S07]  /*11e90*/  MOV R0, UR4 ;  /* 0x0000000400007c02 */ /* 0x000fce0008000f00 */
.L_x_256:
[----:B-1----:R1:W2:Y:S02]  /*11ea0*/  SYNCS.PHASECHK.TRANS64.TRYWAIT P0, [R0+URZ], R3 ;  /* 0x00000003000075a7 */ /* 0x0022a400080011ff */
[----:B--2---:R-:W-:Y:S05]  /*11eb0*/  @!P0 NANOSLEEP.SYNCS 0x989680 ;  /* 0x009896800000895d */ /* 0x004fea0003900000 */
[----:B------:R-:W2:Y:S02]  /*11ec0*/  @!P0 SYNCS.PHASECHK.TRANS64 P0, [R0+URZ], R3 ;  /* 0x00000003000085a7 */ /* 0x000ea400080010ff */
[----:B--2---:R-:W-:Y:S05]  /*11ed0*/  @!P0 BRA `(.L_x_256) ;  /* 0xfffffffc00f08947 */ /* 0x004fea000383ffff */
[----:B------:R-:W-:Y:S05]  /*11ee0*/  BRA `(.L_x_257) ;  /* 0xffffff2c00d47947 */ /* 0x000fea000383ffff */
.L_x_70:
[----:B------:R-:W-:-:S07]  /*11ef0*/  MOV R17, UR4 ;  /* 0x0000000400117c02 */ /* 0x000fce0008000f00 */
.L_x_258:
[----:B--2---:R2:W3:Y:S02]  /*11f00*/  SYNCS.PHASECHK.TRANS64.TRYWAIT P0, [R17+URZ+0x100], R16 ;  /* 0x00010010110075a7 */ /* 0x0044e400080011ff */
[----:B---3--:R-:W-:Y:S05]  /*11f10*/  @!P0 NANOSLEEP.SYNCS 0x989680 ;  /* 0x009896800000895d */ /* 0x008fea0003900000 */
[----:B------:R-:W3:Y:S02]  /*11f20*/  @!P0 SYNCS.PHASECHK.TRANS64 P0, [R17+URZ+0x100], R16 ;  /* 0x00010010110085a7 */ /* 0x000ee400080010ff */
[----:B---3--:R-:W-:Y:S05]  /*11f30*/  @!P0 BRA `(.L_x_258) ;  /* 0xfffffffc00f08947 */ /* 0x008fea000383ffff */
[----:B------:R-:W-:Y:S05]  /*11f40*/  BRA `(.L_x_259) ;  /* 0xffffff4800c87947 */ /* 0x000fea000383ffff */
.L_x_86:
[----:B------:R-:W-:-:S07]  /*11f50*/  MOV R11, UR4 ;  /* 0x00000004000b7c02 */ /* 0x000fce0008000f00 */
.L_x_260:
[----:B--2---:R2:W3:Y:S02]  /*11f60*/  SYNCS.PHASECHK.TRANS64.TRYWAIT P0, [R11+URZ+0x100], R2 ;  /* 0x000100020b0075a7 */ /* 0x0044e400080011ff */
[----:B---3--:R-:W-:Y:S05]  /*11f70*/  @!P0 NANOSLEEP.SYNCS 0x989680 ;  /* 0x009896800000895d */ /* 0x008fea0003900000 */
[----:B------:R-:W3:Y:S02]  /*11f80*/  @!P0 SYNCS.PHASECHK.TRANS64 P0, [R11+URZ+0x100], R2 ;  /* 0x000100020b0085a7 */ /* 0x000ee400080010ff */
[----:B---3--:R-:W-:Y:S05]  /*11f90*/  @!P0 BRA `(.L_x_260) ;  /* 0xfffffffc00f08947 */ /* 0x008fea000383ffff */
[----:B------:R-:W-:Y:S05]  /*11fa0*/  BRA `(.L_x_261) ;  /* 0xffffff6400b87947 */ /* 0x000fea000383ffff */
.L_x_95:
[----:B--2---:R2:W4:Y:S02]  /*11fb0*/  SYNCS.PHASECHK.TRANS64.TRYWAIT P0, [R15+URZ+0xb8], R6 ;  /* 0x0000b8060f0075a7 */ /* 0x00452400080011ff */
[----:B----4-:R-:W-:Y:S05]  /*11fc0*/  @!P0 NANOSLEEP.SYNCS 0x989680 ;  /* 0x009896800000895d */ /* 0x010fea0003900000 */
[----:B------:R-:W4:Y:S02]  /*11fd0*/  @!P0 SYNCS.PHASECHK.TRANS64 P0, [R15+URZ+0xb8], R6 ;  /* 0x0000b8060f0085a7 */ /* 0x000f2400080010ff */
[----:B----4-:R-:W-:Y:S05]  /*11fe0*/  @!P0 BRA `(.L_x_95) ;  /* 0xfffffffc00f08947 */ /* 0x010fea000383ffff */
[----:B------:R-:W-:Y:S05]  /*11ff0*/  BRA `(.L_x_92) ;  /* 0xffffff6c00cc7947 */ /* 0x000fea000383ffff */
.L_x_99:
[----:B------:R-:W-:Y:S07]  /*12000*/  MOV R0, UR24 ;  /* 0x0000001800007c02 */ /* 0x000fee0008000f00 */
.L_x_262:
[----:B------:R1:W1:Y:S02]  /*12010*/  SYNCS.PHASECHK.TRANS64.TRYWAIT P0, [R0+URZ+0x90], R5 ;  /* 0x00009005000075a7 */ /* 0x00026400080011ff */
[----:B-1----:R-:W-:Y:S05]  /*12020*/  @!P0 NANOSLEEP.SYNCS 0x989680 ;  /* 0x009896800000895d */ /* 0x002fea0003900000 */
[----:B------:R-:W1:Y:S02]  /*12030*/  @!P0 SYNCS.PHASECHK.TRANS64 P0, [R0+URZ+0x90], R5 ;  /* 0x00009005000085a7 */ /* 0x000e6400080010ff */
[----:B-1----:R-:W-:Y:S05]  /*12040*/  @!P0 BRA `(.L_x_262) ;  /* 0xfffffffc00f08947 */ /* 0x002fea000383ffff */
[----:B------:R-:W-:Y:S05]  /*12050*/  BRA `(.L_x_263) ;  /* 0xffffff7000507947 */ /* 0x000fea000383ffff */
.L_x_105:
[----:B------:R-:W-:Y:S07]  /*12060*/  MOV R0, UR24 ;  /* 0x0000001800007c02 */ /* 0x000fee0008000f00 */
.L_x_264:
[----:B-1----:R1:W4:Y:S02]  /*12070*/  SYNCS.PHASECHK.TRANS64.TRYWAIT P0, [R0+URZ+0x98], R5 ;  /* 0x00009805000075a7 */ /* 0x00232400080011ff */
[----:B----4-:R-:W-:Y:S05]  /*12080*/  @!P0 NANOSLEEP.SYNCS 0x989680 ;  /* 0x009896800000895d */ /* 0x010fea0003900000 */
[----:B------:R-:W4:Y:S02]  /*12090*/  @!P0 SYNCS.PHASECHK.TRANS64 P0, [R0+URZ+0x98], R5 ;  /* 0x00009805000085a7 */ /* 0x000f2400080010ff */
[----:B----4-:R-:W-:Y:S05]  /*120a0*/  @!P0 BRA `(.L_x_264) ;  /* 0xfffffffc00f08947 */ /* 0x010fea000383ffff */
[----:B------:R-:W-:Y:S05]  /*120b0*/  BRA `(.L_x_265) ;  /* 0xffffff7000a87947 */ /* 0x000fea000383ffff */
.L_x_111:
[----:B-1--4-:R-:W-:Y:S07]  /*120c0*/  MOV R0, UR24 ;  /* 0x0000001800007c02 */ /* 0x012fee0008000f00 */
.L_x_266:
[----:B-1----:R1:W4:Y:S02]  /*120d0*/  SYNCS.PHASECHK.TRANS64.TRYWAIT P0, [R0+URZ+0xa0], R5 ;  /* 0x0000a005000075a7 */ /* 0x00232400080011ff */
[----:B----4-:R-:W-:Y:S05]  /*120e0*/  @!P0 NANOSLEEP.SYNCS 0x989680 ;  /* 0x009896800000895d */ /* 0x010fea0003900000 */
[----:B------:R-:W4:Y:S02]  /*120f0*/  @!P0 SYNCS.PHASECHK.TRANS64 P0, [R0+URZ+0xa0], R5 ;  /* 0x0000a005000085a7 */ /* 0x000f2400080010ff */
[----:B----4-:R-:W-:Y:S05]  /*12100*/  @!P0 BRA `(.L_x_266) ;  /* 0xfffffffc00f08947 */ /* 0x010fea000383ffff */
[----:B------:R-:W-:Y:S05]  /*12110*/  BRA `(.L_x_267) ;  /* 0xffffff7400007947 */ /* 0x000fea000383ffff */
.L_x_117:
[----:B-1--4-:R-:W-:Y:S07]  /*12120*/  MOV R0, UR24 ;  /* 0x0000001800007c02 */ /* 0x012fee0008000f00 */
.L_x_268:
[----:B-1----:R1:W4:Y:S02]  /*12130*/  SYNCS.PHASECHK.TRANS64.TRYWAIT P0, [R0+URZ+0xa8], R5 ;  /* 0x0000a805000075a7 */ /* 0x00232400080011ff */
[----:B----4-:R-:W-:Y:S05]  /*12140*/  @!P0 NANOSLEEP.SYNCS 0x989680 ;  /* 0x009896800000895d */ /* 0x010fea0003900000 */
[----:B------:R-:W4:Y:S02]  /*12150*/  @!P0 SYNCS.PHASECHK.TRANS64 P0, [R0+URZ+0xa8], R5 ;  /* 0x0000a805000085a7 */ /* 0x000f2400080010ff */
[----:B----4-:R-:W-:Y:S05]  /*12160*/  @!P0 BRA `(.L_x_268) ;  /* 0xfffffffc00f08947 */ /* 0x010fea000383ffff */
[----:B------:R-:W-:Y:S05]  /*12170*/  BRA `(.L_x_269) ;  /* 0xffffff7400587947 */ /* 0x000fea000383ffff */
.L_x_123:
[----:B----4-:R-:W-:Y:S07]  /*12180*/  MOV R0, UR8 ;  /* 0x0000000800007c02 */ /* 0x010fee0008000f00 */
.L_x_270:
[----:B-1----:R1:W4:Y:S02]  /*12190*/  SYNCS.PHASECHK.TRANS64.TRYWAIT P0, [R0+URZ+0x1a0], R5 ;  /* 0x0001a005000075a7 */ /* 0x00232400080011ff */
[----:B----4-:R-:W-:Y:S05]  /*121a0*/  @!P0 NANOSLEEP.SYNCS 0x989680 ;  /* 0x009896800000895d */ /* 0x010fea0003900000 */
[----:B------:R-:W4:Y:S02]  /*121b0*/  @!P0 SYNCS.PHASECHK.TRANS64 P0, [R0+URZ+0x1a0], R5 ;  /* 0x0001a005000085a7 */ /* 0x000f2400080010ff */
[----:B----4-:R-:W-:Y:S05]  /*121c0*/  @!P0 BRA `(.L_x_270) ;  /* 0xfffffffc00f08947 */ /* 0x010fea000383ffff */
[----:B------:R-:W-:Y:S05]  /*121d0*/  BRA `(.L_x_271) ;  /* 0xffffff7400c07947 */ /* 0x000fea000383ffff */
.L_x_127:
[----:B------:R-:W-:-:S07]  /*121e0*/  MOV R0, UR24 ;  /* 0x0000001800007c02 */ /* 0x000fce0008000f00 */
.L_x_272:
[----:B-1----:R1:W2:Y:S02]  /*121f0*/  SYNCS.PHASECHK.TRANS64.TRYWAIT P0, [R0+URZ+0x90], R3 ;  /* 0x00009003000075a7 */ /* 0x0022a400080011ff */
[----:B--2---:R-:W-:Y:S05]  /*12200*/  @!P0 NANOSLEEP.SYNCS 0x989680 ;  /* 0x009896800000895d */ /* 0x004fea0003900000 */
[----:B------:R-:W2:Y:S02]  /*12210*/  @!P0 SYNCS.PHASECHK.TRANS64 P0, [R0+URZ+0x90], R3 ;  /* 0x00009003000085a7 */ /* 0x000ea400080010ff */
[----:B--2---:R-:W-:Y:S05]  /*12220*/  @!P0 BRA `(.L_x_272) ;  /* 0xfffffffc00f08947 */ /* 0x004fea000383ffff */
[----:B------:R-:W-:Y:S05]  /*12230*/  BRA `(.L_x_273) ;  /* 0xffffff78002c7947 */ /* 0x000fea000383ffff */
.L_x_129:
[----:B-1----:R-:W-:-:S07]  /*12240*/  MOV R0, UR24 ;  /* 0x0000001800007c02 */ /* 0x002fce0008000f00 */
.L_x_274:
[----:B-1----:R1:W2:Y:S02]  /*12250*/  SYNCS.PHASECHK.TRANS64.TRYWAIT P0, [R0+URZ+0x98], R3 ;  /* 0x00009803000075a7 */ /* 0x0022a400080011ff */
[----:B--2---:R-:W-:Y:S05]  /*12260*/  @!P0 NANOSLEEP.SYNCS 0x989680 ;  /* 0x009896800000895d */ /* 0x004fea0003900000 */
[----:B------:R-:W2:Y:S02]  /*12270*/  @!P0 SYNCS.PHASECHK.TRANS64 P0, [R0+URZ+0x98], R3 ;  /* 0x00009803000085a7 */ /* 0x000ea400080010ff */
[----:B--2---:R-:W-:Y:S05]  /*12280*/  @!P0 BRA `(.L_x_274) ;  /* 0xfffffffc00f08947 */ /* 0x004fea000383ffff */
[----:B------:R-:W-:Y:S05]  /*12290*/  BRA `(.L_x_275) ;  /* 0xffffff7800247947 */ /* 0x000fea000383ffff */
.L_x_131:
[----:B-1----:R-:W-:-:S07]  /*122a0*/  MOV R0, UR24 ;  /* 0x0000001800007c02 */ /* 0x002fce0008000f00 */
.L_x_276:
[----:B-1----:R1:W2:Y:S02]  /*122b0*/  SYNCS.PHASECHK.TRANS64.TRYWAIT P0, [R0+URZ+0xa0], R3 ;  /* 0x0000a003000075a7 */ /* 0x0022a400080011ff */
[----:B--2---:R-:W-:Y:S05]  /*122c0*/  @!P0 NANOSLEEP.SYNCS 0x989680 ;  /* 0x009896800000895d */ /* 0x004fea0003900000 */
[----:B------:R-:W2:Y:S02]  /*122d0*/  @!P0 SYNCS.PHASECHK.TRANS64 P0, [R0+URZ+0xa0], R3 ;  /* 0x0000a003000085a7 */ /* 0x000ea400080010ff */
[----:B--2---:R-:W-:Y:S05]  /*122e0*/  @!P0 BRA `(.L_x_276) ;  /* 0xfffffffc00f08947 */ /* 0x004fea000383ffff */
[----:B------:R-:W-:Y:S05]  /*122f0*/  BRA `(.L_x_277) ;  /* 0xffffff78001c7947 */ /* 0x000fea000383ffff */
.L_x_140:
[----:B------:R-:W-:Y:S07]  /*12300*/  MOV R0, UR6 ;  /* 0x0000000600007c02 */ /* 0x000fee0008000f00 */
.L_x_278:
[----:B---3--:R3:W1:Y:S02]  /*12310*/  SYNCS.PHASECHK.TRANS64.TRYWAIT P0, [R0+URZ+0x1a0], R3 ;  /* 0x0001a003000075a7 */ /* 0x00866400080011ff */
[----:B-1----:R-:W-:Y:S05]  /*12320*/  @!P0 NANOSLEEP.SYNCS 0x989680 ;  /* 0x009896800000895d */ /* 0x002fea0003900000 */
[----:B------:R-:W1:Y:S02]  /*12330*/  @!P0 SYNCS.PHASECHK.TRANS64 P0, [R0+URZ+0x1a0], R3 ;  /* 0x0001a003000085a7 */ /* 0x000e6400080010ff */
[----:B-1----:R-:W-:Y:S05]  /*12340*/  @!P0 BRA `(.L_x_278) ;  /* 0xfffffffc00f08947 */ /* 0x002fea000383ffff */
[----:B------:R-:W-:Y:S05]  /*12350*/  BRA `(.L_x_279) ;  /* 0xffffff8000c87947 */ /* 0x000fea000383ffff */
.L_x_149:
[----:B------:R-:W-:Y:S07]  /*12360*/  MOV R15, 0xffffffff ;  /* 0xffffffff000f7802 */ /* 0x000fee0000000f00 */
[----:B---345:R-:W-:Y:S05]  /*12370*/  WARPSYNC.COLLECTIVE R15, `(.L_x_280) ;  /* 0x000000000f0c7348 */ /* 0x038fea0003c00000 */
[----:B------:R-:W-:Y:S02]  /*12380*/  ELECT P6, UR79, PT ;  /* 0x00000000004f782f */ /* 0x000fe400038c0000 */
[----:B----4-:R-:W-:Y:S01]  /*12390*/  MOV R14, UR79 ;  /* 0x0000004f000e7c02 */ /* 0x010fe20008000f00 */
[----:B---3-5:R-:W-:Y:S10]  /*123a0*/  ENDCOLLECTIVE ;  /* 0x000000000000791b */ /* 0x028ff40003800000 */
.L_x_280:
[----:B------:R-:W-:Y:S05]  /*123b0*/  BRA `(.L_x_281) ;  /* 0xffffff8400d87947 */ /* 0x000fea000383ffff */
.L_x_154:
[----:B--2---:R-:W-:Y:S04]  /*123c0*/  MOV R3, UR43 ;  /* 0x0000002b00037c02 */ /* 0x004fe80008000f00 */
[----:B------:R2:W1:Y:S03]  /*123d0*/  SYNCS.PHASECHK.TRANS64.TRYWAIT P0, [R3+URZ+0x70], R2 ;  /* 0x00007002030075a7 */ /* 0x00046600080011ff */
[----:B-1----:R-:W-:Y:S05]  /*123e0*/  @!P0 NANOSLEEP.SYNCS 0x989680 ;  /* 0x009896800000895d */ /* 0x002fea0003900000 */
[----:B------:R-:W1:Y:S02]  /*123f0*/  @!P0 SYNCS.PHASECHK.TRANS64 P0, [R3+URZ+0x70], R2 ;  /* 0x00007002030085a7 */ /* 0x000e6400080010ff */
[----:B-1----:R-:W-:Y:S05]  /*12400*/  @!P0 BRA `(.L_x_154) ;  /* 0xfffffffc00ec8947 */ /* 0x002fea000383ffff */
[----:B------:R-:W-:Y:S05]  /*12410*/  BRA `(.L_x_153) ;  /* 0xffffff8800787947 */ /* 0x000fea000383ffff */
.L_x_158:
[----:B------:R1:W1:Y:S02]  /*12420*/  SYNCS.PHASECHK.TRANS64.TRYWAIT P1, [R97+URZ+0x140], R0 ;  /* 0x00014000610075a7 */ /* 0x00026400080211ff */
[----:B-1----:R-:W-:Y:S05]  /*12430*/  @!P1 NANOSLEEP.SYNCS 0x989680 ;  /* 0x009896800000995d */ /* 0x002fea0003900000 */
[----:B------:R-:W1:Y:S02]  /*12440*/  @!P1 SYNCS.PHASECHK.TRANS64 P1, [R97+URZ+0x140], R0 ;  /* 0x00014000610095a7 */ /* 0x000e6400080210ff */
[----:B-1----:R-:W-:Y:S05]  /*12450*/  @!P1 BRA `(.L_x_158) ;  /* 0xfffffffc00f09947 */ /* 0x002fea000383ffff */
[----:B------:R-:W-:Y:S05]  /*12460*/  BRA `(.L_x_157) ;  /* 0xffffff8c00107947 */ /* 0x000fea000383ffff */
.L_x_165:
[----:B--2---:R-:W-:Y:S04]  /*12470*/  MOV R3, UR43 ;  /* 0x0000002b00037c02 */ /* 0x004fe80008000f00 */
[----:B------:R2:W3:Y:S03]  /*12480*/  SYNCS.PHASECHK.TRANS64.TRYWAIT P1, [R3+URZ+0x78], R0 ;  /* 0x00007800030075a7 */ /* 0x0004e600080211ff */
[----:B---3--:R-:W-:Y:S05]  /*12490*/  @!P1 NANOSLEEP.SYNCS 0x989680 ;  /* 0x009896800000995d */ /* 0x008fea0003900000 */
[----:B------:R-:W3:Y:S02]  /*124a0*/  @!P1 SYNCS.PHASECHK.TRANS64 P1, [R3+URZ+0x78], R0 ;  /* 0x00007800030095a7 */ /* 0x000ee400080210ff */
[----:B---3--:R-:W-:Y:S05]  /*124b0*/  @!P1 BRA `(.L_x_165) ;  /* 0xfffffffc00ec9947 */ /* 0x008fea000383ffff */
[----:B------:R-:W-:Y:S05]  /*124c0*/  BRA `(.L_x_164) ;  /* 0xffffff9800287947 */ /* 0x000fea000383ffff */
.L_x_173:
[----:B--2---:R-:W-:Y:S04]  /*124d0*/  MOV R0, UR43 ;  /* 0x0000002b00007c02 */ /* 0x004fe80008000f00 */
[----:B------:R2:W1:Y:S03]  /*124e0*/  SYNCS.PHASECHK.TRANS64.TRYWAIT P1, [R0+URZ+0x80], R3 ;  /* 0x00008003000075a7 */ /* 0x00046600080211ff */
[----:B-1----:R-:W-:Y:S05]  /*124f0*/  @!P1 NANOSLEEP.SYNCS 0x989680 ;  /* 0x009896800000995d */ /* 0x002fea0003900000 */
[----:B------:R-:W1:Y:S02]  /*12500*/  @!P1 SYNCS.PHASECHK.TRANS64 P1, [R0+URZ+0x80], R3 ;  /* 0x00008003000095a7 */ /* 0x000e6400080210ff */
[----:B-1----:R-:W-:Y:S05]  /*12510*/  @!P1 BRA `(.L_x_173) ;  /* 0xfffffffc00ec9947 */ /* 0x002fea000383ffff */
[----:B------:R-:W-:Y:S05]  /*12520*/  BRA `(.L_x_172) ;  /* 0xffffffa400907947 */ /* 0x000fea000383ffff */
.L_x_181:
[----:B--2---:R-:W-:Y:S04]  /*12530*/  MOV R0, UR43 ;  /* 0x0000002b00007c02 */ /* 0x004fe80008000f00 */
[----:B------:R2:W1:Y:S03]  /*12540*/  SYNCS.PHASECHK.TRANS64.TRYWAIT P1, [R0+URZ+0x88], R3 ;  /* 0x00008803000075a7 */ /* 0x00046600080211ff */
[----:B-1----:R-:W-:Y:S05]  /*12550*/  @!P1 NANOSLEEP.SYNCS 0x989680 ;  /* 0x009896800000995d */ /* 0x002fea0003900000 */
[----:B------:R-:W1:Y:S02]  /*12560*/  @!P1 SYNCS.PHASECHK.TRANS64 P1, [R0+URZ+0x88], R3 ;  /* 0x00008803000095a7 */ /* 0x000e6400080210ff */
[----:B-1----:R-:W-:Y:S05]  /*12570*/  @!P1 BRA `(.L_x_181) ;  /* 0xfffffffc00ec9947 */ /* 0x002fea000383ffff */
[----:B------:R-:W-:Y:S05]  /*12580*/  BRA `(.L_x_180) ;  /* 0xffffffb400087947 */ /* 0x000fea000383ffff */
.L_x_193:
[----:B------:R-:W-:Y:S07]  /*12590*/  MOV R4, UR24 ;  /* 0x0000001800047c02 */ /* 0x000fee0008000f00 */
.L_x_282:
[----:B--2---:R2:W4:Y:S02]  /*125a0*/  SYNCS.PHASECHK.TRANS64.TRYWAIT P0, [R4+URZ+0xc0], R5 ;  /* 0x0000c005040075a7 */ /* 0x00452400080011ff */
[----:B----4-:R-:W-:Y:S05]  /*125b0*/  @!P0 NANOSLEEP.SYNCS 0x989680 ;  /* 0x009896800000895d */ /* 0x010fea0003900000 */
[----:B------:R-:W4:Y:S02]  /*125c0*/  @!P0 SYNCS.PHASECHK.TRANS64 P0, [R4+URZ+0xc0], R5 ;  /* 0x0000c005040085a7 */ /* 0x000f2400080010ff */
[----:B----4-:R-:W-:Y:S05]  /*125d0*/  @!P0 BRA `(.L_x_282) ;  /* 0xfffffffc00f08947 */ /* 0x010fea000383ffff */
[----:B------:R-:W-:Y:S05]  /*125e0*/  BRA `(.L_x_283) ;  /* 0xffffffcc00247947 */ /* 0x000fea000383ffff */
.L_x_196:
[----:B------:R-:W-:Y:S07]  /*125f0*/  MOV R4, UR24 ;  /* 0x0000001800047c02 */ /* 0x000fee0008000f00 */
.L_x_284:
[----:B-1----:R1:W2:Y:S02]  /*12600*/  SYNCS.PHASECHK.TRANS64.TRYWAIT P1, [R4+URZ+0x1e0], R5 ;  /* 0x0001e005040075a7 */ /* 0x0022a400080211ff */
[----:B--2---:R-:W-:Y:S05]  /*12610*/  @!P1 NANOSLEEP.SYNCS 0x989680 ;  /* 0x009896800000995d */ /* 0x004fea0003900000 */
[----:B------:R-:W2:Y:S02]  /*12620*/  @!P1 SYNCS.PHASECHK.TRANS64 P1, [R4+URZ+0x1e0], R5 ;  /* 0x0001e005040095a7 */ /* 0x000ea400080210ff */
[----:B--2---:R-:W-:Y:S05]  /*12630*/  @!P1 BRA `(.L_x_284) ;  /* 0xfffffffc00f09947 */ /* 0x004fea000383ffff */
[----:B------:R-:W-:Y:S05]  /*12640*/  BRA `(.L_x_285) ;  /* 0xffffffcc00807947 */ /* 0x000fea000383ffff */
.L_x_212:
[----:B--2---:R-:W-:-:S04]  /*12650*/  MOV R0, UR6 ;  /* 0x0000000600007c02 */ /* 0x004fc80008000f00 */
[----:B------:R2:W3:Y:S03]  /*12660*/  SYNCS.PHASECHK.TRANS64.TRYWAIT P0, [R0+URZ+0x8], R5 ;  /* 0x00000805000075a7 */ /* 0x0004e600080011ff */
[----:B---3--:R-:W-:Y:S05]  /*12670*/  @!P0 NANOSLEEP.SYNCS 0x989680 ;  /* 0x009896800000895d */ /* 0x008fea0003900000 */
[----:B------:R-:W3:Y:S02]  /*12680*/  @!P0 SYNCS.PHASECHK.TRANS64 P0, [R0+URZ+0x8], R5 ;  /* 0x00000805000085a7 */ /* 0x000ee400080010ff */
[----:B---3--:R-:W-:Y:S05]  /*12690*/  @!P0 BRA `(.L_x_212) ;  /* 0xfffffffc00ec8947 */ /* 0x008fea000383ffff */
[----:B------:R-:W-:Y:S05]  /*126a0*/  BRA `(.L_x_211) ;  /* 0xffffffe000747947 */ /* 0x000fea000383ffff */
.L_x_214:
[----:B------:R-:W-:Y:S01]  /*126b0*/  BSSY B0, `(.L_x_286) ;  /* 0x0000006000007945 */ /* 0x000fe20003800000 */
[----:B------:R-:W-:-:S07]  /*126c0*/  MOV R15, 0xffffffff ;  /* 0xffffffff000f7802 */ /* 0x000fce0000000f00 */
[----:B-12-45:R-:W-:Y:S05]  /*126d0*/  WARPSYNC.COLLECTIVE R15, `(.L_x_287) ;  /* 0x000000000f0c7348 */ /* 0x036fea0003c00000 */
[----:B------:R-:W-:Y:S02]  /*126e0*/  ELECT P6, UR79, PT ;  /* 0x00000000004f782f */ /* 0x000fe400038c0000 */
[----:B----4-:R-:W-:Y:S01]  /*126f0*/  MOV R14, UR79 ;  /* 0x0000004f000e7c02 */ /* 0x010fe20008000f00 */
[----:B-12--5:R-:W-:Y:S10]  /*12700*/  ENDCOLLECTIVE ;  /* 0x000000000000791b */ /* 0x026ff40003800000 */
.L_x_287:
[----:B------:R-:W-:Y:S05]  /*12710*/  BSYNC B0 ;  /* 0x0000000000007941 */ /* 0x000fea0003800000 */
.L_x_286:
[----:B------:R-:W-:Y:S05]  /*12720*/  BRA `(.L_x_288) ;  /* 0xffffffe000a47947 */ /* 0x000fea000383ffff */
.L_x_216:
[----:B--2---:R-:W-:-:S04]  /*12730*/  MOV R0, UR6 ;  /* 0x0000000600007c02 */ /* 0x004fc80008000f00 */
[----:B------:R2:W3:Y:S03]  /*12740*/  SYNCS.PHASECHK.TRANS64.TRYWAIT P0, [R0+URZ+0x8], R3 ;  /* 0x00000803000075a7 */ /* 0x0004e600080011ff */
[----:B---3--:R-:W-:Y:S05]  /*12750*/  @!P0 NANOSLEEP.SYNCS 0x989680 ;  /* 0x009896800000895d */ /* 0x008fea0003900000 */
[----:B------:R-:W3:Y:S02]  /*12760*/  @!P0 SYNCS.PHASECHK.TRANS64 P0, [R0+URZ+0x8], R3 ;  /* 0x00000803000085a7 */ /* 0x000ee400080010ff */
[----:B---3--:R-:W-:Y:S05]  /*12770*/  @!P0 BRA `(.L_x_216) ;  /* 0xfffffffc00ec8947 */ /* 0x008fea000383ffff */
[----:B------:R-:W-:Y:S05]  /*12780*/  BRA `(.L_x_215) ;  /* 0xffffffe000a87947 */ /* 0x000fea000383ffff */
.L_x_219:
[----:B-1----:R-:W-:-:S07]  /*12790*/  MOV R3, UR9 ;  /* 0x0000000900037c02 */ /* 0x002fce0008000f00 */
.L_x_289:
[----:B-1----:R1:W3:Y:S02]  /*127a0*/  SYNCS.PHASECHK.TRANS64.TRYWAIT P0, [R3+URZ+0x160], R4 ;  /* 0x00016004030075a7 */ /* 0x0022e400080011ff */
[----:B---3--:R-:W-:Y:S05]  /*127b0*/  @!P0 NANOSLEEP.SYNCS 0x989680 ;  /* 0x009896800000895d */ /* 0x008fea0003900000 */
[----:B------:R-:W3:Y:S02]  /*127c0*/  @!P0 SYNCS.PHASECHK.TRANS64 P0, [R3+URZ+0x160], R4 ;  /* 0x00016004030085a7 */ /* 0x000ee400080010ff */
[----:B---3--:R-:W-:Y:S05]  /*127d0*/  @!P0 BRA `(.L_x_289) ;  /* 0xfffffffc00f08947 */ /* 0x008fea000383ffff */
[----:B------:R-:W-:Y:S05]  /*127e0*/  BRA `(.L_x_290) ;  /* 0xffffffe400947947 */ /* 0x000fea000383ffff */
.L_x_221:
[----:B------:R-:W-:Y:S07]  /*127f0*/  MOV R3, UR6 ;  /* 0x0000000600037c02 */ /* 0x000fee0008000f00 */
.L_x_291:
[----:B-1----:R1:W2:Y:S02]  /*12800*/  SYNCS.PHASECHK.TRANS64.TRYWAIT P0, [R3+URZ], R4 ;  /* 0x00000004030075a7 */ /* 0x0022a400080011ff */
[----:B--2---:R-:W-:Y:S05]  /*12810*/  @!P0 NANOSLEEP.SYNCS 0x989680 ;  /* 0x009896800000895d */ /* 0x004fea0003900000 */
[----:B------:R-:W2:Y:S02]  /*12820*/  @!P0 SYNCS.PHASECHK.TRANS64 P0, [R3+URZ], R4 ;  /* 0x00000004030085a7 */ /* 0x000ea400080010ff */
[----:B--2---:R-:W-:Y:S05]  /*12830*/  @!P0 BRA `(.L_x_291) ;  /* 0xfffffffc00f08947 */ /* 0x004fea000383ffff */
[----:B------:R-:W-:Y:S05]  /*12840*/  BRA `(.L_x_220) ;  /* 0xffffffe400d47947 */ /* 0x000fea000383ffff */
.L_x_225:
[----:B------:R-:W-:-:S07]  /*12850*/  MOV R3, UR6 ;  /* 0x0000000600037c02 */ /* 0x000fce0008000f00 */
.L_x_292:
[----:B-1----:R1:W2:Y:S02]  /*12860*/  SYNCS.PHASECHK.TRANS64.TRYWAIT P0, [R3+URZ+0x1a0], R4 ;  /* 0x0001a004030075a7 */ /* 0x0022a400080011ff */
[----:B--2---:R-:W-:Y:S05]  /*12870*/  @!P0 NANOSLEEP.SYNCS 0x989680 ;  /* 0x009896800000895d */ /* 0x004fea0003900000 */
[----:B------:R-:W2:Y:S02]  /*12880*/  @!P0 SYNCS.PHASECHK.TRANS64 P0, [R3+URZ+0x1a0], R4 ;  /* 0x0001a004030085a7 */ /* 0x000ea400080010ff */
[----:B--2---:R-:W-:Y:S05]  /*12890*/  @!P0 BRA `(.L_x_292) ;  /* 0xfffffffc00f08947 */ /* 0x004fea000383ffff */
[----:B------:R-:W-:Y:S05]  /*128a0*/  BRA `(.L_x_293) ;  /* 0xffffffe800b07947 */ /* 0x000fea000383ffff */
.L_x_230:
[----:B-1----:R-:W-:-:S07]  /*128b0*/  MOV R0, UR6 ;  /* 0x0000000600007c02 */ /* 0x002fce0008000f00 */
.L_x_294:
[----:B-1----:R1:W3:Y:S02]  /*128c0*/  SYNCS.PHASECHK.TRANS64.TRYWAIT P0, [R0+URZ+0x160], R3 ;  /* 0x00016003000075a7 */ /* 0x0022e400080011ff */
[----:B---3--:R-:W-:Y:S05]  /*128d0*/  @!P0 NANOSLEEP.SYNCS 0x989680 ;  /* 0x009896800000895d */ /* 0x008fea0003900000 */
[----:B------:R-:W3:Y:S02]  /*128e0*/  @!P0 SYNCS.PHASECHK.TRANS64 P0, [R0+URZ+0x160], R3 ;  /* 0x00016003000085a7 */ /* 0x000ee400080010ff */
[----:B---3--:R-:W-:Y:S05]  /*128f0*/  @!P0 BRA `(.L_x_294) ;  /* 0xfffffffc00f08947 */ /* 0x008fea000383ffff */
[----:B------:R-:W-:Y:S05]  /*12900*/  BRA `(.L_x_295) ;  /* 0xffffffec00387947 */ /* 0x000fea000383ffff */
.L_x_232:
[----:B------:R-:W-:-:S07]  /*12910*/  MOV R0, UR7 ;  /* 0x0000000700007c02 */ /* 0x000fce0008000f00 */
.L_x_296:
[----:B-1----:R1:W3:Y:S02]  /*12920*/  SYNCS.PHASECHK.TRANS64.TRYWAIT P0, [R0+URZ+0x160], R3 ;  /* 0x00016003000075a7 */ /* 0x0022e400080011ff */
[----:B---3--:R-:W-:Y:S05]  /*12930*/  @!P0 NANOSLEEP.SYNCS 0x989680 ;  /* 0x009896800000895d */ /* 0x008fea0003900000 */
[----:B------:R-:W3:Y:S02]  /*12940*/  @!P0 SYNCS.PHASECHK.TRANS64 P0, [R0+URZ+0x160], R3 ;  /* 0x00016003000085a7 */ /* 0x000ee400080010ff */
[----:B---3--:R-:W-:Y:S05]  /*12950*/  @!P0 BRA `(.L_x_296) ;  /* 0xfffffffc00f08947 */ /* 0x008fea000383ffff */
[----:B------:R-:W-:Y:S05]  /*12960*/  BRA `(.L_x_297) ;  /* 0xffffffec00507947 */ /* 0x000fea000383ffff */
.L_x_234:
[----:B------:R-:W-:-:S07]  /*12970*/  MOV R0, UR7 ;  /* 0x0000000700007c02 */ /* 0x000fce0008000f00 */
.L_x_298:
[----:B-1----:R1:W3:Y:S02]  /*12980*/  SYNCS.PHASECHK.TRANS64.TRYWAIT P0, [R0+URZ+0x160], R3 ;  /* 0x00016003000075a7 */ /* 0x0022e400080011ff */
[----:B---3--:R-:W-:Y:S05]  /*12990*/  @!P0 NANOSLEEP.SYNCS 0x989680 ;  /* 0x009896800000895d */ /* 0x008fea0003900000 */
[----:B------:R-:W3:Y:S02]  /*129a0*/  @!P0 SYNCS.PHASECHK.TRANS64 P0, [R0+URZ+0x160], R3 ;  /* 0x00016003000085a7 */ /* 0x000ee400080010ff */
[----:B---3--:R-:W-:Y:S05]  /*129b0*/  @!P0 BRA `(.L_x_298) ;  /* 0xfffffffc00f08947 */ /* 0x008fea000383ffff */
[----:B------:R-:W-:Y:S05]  /*129c0*/  BRA `(.L_x_299) ;  /* 0xffffffec00687947 */ /* 0x000fea000383ffff */
.L_x_238:
[----:B------:R-:W-:-:S07]  /*129d0*/  MOV R0, UR4 ;  /* 0x0000000400007c02 */ /* 0x000fce0008000f00 */
.L_x_300:
[----:B-1----:R1:W3:Y:S02]  /*129e0*/  SYNCS.PHASECHK.TRANS64.TRYWAIT P1, [R0+URZ+0x190], R3 ;  /* 0x00019003000075a7 */ /* 0x0022e400080211ff */
[----:B---3--:R-:W-:Y:S05]  /*129f0*/  @!P1 NANOSLEEP.SYNCS 0x989680 ;  /* 0x009896800000995d */ /* 0x008fea0003900000 */
[----:B------:R-:W3:Y:S02]  /*12a00*/  @!P1 SYNCS.PHASECHK.TRANS64 P1, [R0+URZ+0x190], R3 ;  /* 0x00019003000095a7 */ /* 0x000ee400080210ff */
[----:B---3--:R-:W-:Y:S05]  /*12a10*/  @!P1 BRA `(.L_x_300) ;  /* 0xfffffffc00f09947 */ /* 0x008fea000383ffff */
[----:B------:R-:W-:Y:S05]  /*12a20*/  BRA `(.L_x_301) ;  /* 0xffffffec00bc7947 */ /* 0x000fea000383ffff */
        .weak           $__internal_0_$__cuda_sm10x_tcgen05_guardrail_trap_col_being_dealloced_not_returned_by_alloc
        .type           $__internal_0_$__cuda_sm10x_tcgen05_guardrail_trap_col_being_dealloced_not_returned_by_alloc,@function
        .size           $__internal_0_$__cuda_sm10x_tcgen05_guardrail_trap_col_being_dealloced_not_returned_by_alloc,($__internal_1_$__cuda_sm10x_tcgen05_guardrail_trap_phase_invalid_during_alloc - $__internal_0_$__cuda_sm10x_tcgen05_guardrail_trap_col_being_dealloced_not_returned_by_alloc)
$__internal_0_$__cuda_sm10x_tcgen05_guardrail_trap_col_being_dealloced_not_returned_by_alloc:
[----:B------:R-:W-:Y:S05]  /*12a30*/  BPT.TRAP 0x1 ;  /* 0x000000040000795c */ /* 0x000fea0000300000 */
[----:B------:R-:W-:-:S04]  /*12a40*/  HFMA2 R3, -RZ, RZ, 0, 0 ;  /* 0x00000000ff037431 */ /* 0x000fc800000001ff */
[----:B------:R-:W-:Y:S05]  /*12a50*/  RET.REL.NODEC R2 `(_ZN7cutlass13device_kernelINS_4gemm6kernel13GemmUniversalINS1_17GroupProblemShapeIN4cute5tupleIJiiiEEEEENS1_10collective13CollectiveMmaINS1_40MainloopSm100ArrayTmaUmmaWarpSpecializedILi7ELi8ELi4ENS6_IJNS5_1CILi2EEENSC_ILi1EEESE_EEEEENS6_IJNSC_ILi128EEENSC_ILi256EEENSC_ILi64EEEEEENS_6half_tEPNS6_IJlSE_NSC_ILi0EEEEEESL_SO_NS5_8TiledMMAINS5_8MMA_AtomIJNS5_26SM100_MMA_F16BF16_2x1SM_SSISL_SL_fLi128ELi256ELNS5_4UMMA5MajorE0ELST_0ELNSS_7ScaleInE0ELSU_0EEEEEENS5_6LayoutINS6_IJSE_SE_SE_EEENS6_IJSM_SM_SM_EEEEENS6_IJNS5_10UnderscoreES11_S11_EEEEENS5_18SM100_TMA_2SM_LOADENS5_14ComposedLayoutINS5_7SwizzleILi3ELi4ELi3EEENS5_18smem_ptr_flag_bitsILi16EEENSX_INS6_IJNSC_ILi8EEESJ_EEENS6_IJSJ_SE_EEEEEEEvNS5_8identityES14_S1E_vS1F_EENS_8epilogue10collective18CollectiveEpilogueINS1H_31Sm100PtrArrayTmaWarpSpecializedILi4ELi2ELi32ELb1ELb0EEEJNS6_IJSJ_SI_SJ_EEENS6_IJNSX_ISJ_SE_EENSX_INS6_IJNSC_ILi32EEESD_EEENS6_IJSE_SH_EEEEEEEESL_PNS6_IJSE_lSM_EEESL_S1U_NS1H_6fusion15FusionCallbacksIS1L_NS1V_17LinearCombinationISL_fSL_fLNS_15FloatRoundStyleE2EEES1M_S1S_JEEENS5_5SM1004TMEM4LOAD26SM100_TMEM_LOAD_16dp256b4xENS5_13SM90_TMA_LOADENS15_IS17_S19_NSX_INS6_IJSJ_S1A_EEENS6_IJSE_SJ_EEEEEEENS5_17SM75_U16x8_LDSM_TENS5_14SM90_TMA_STOREES29_NS5_17SM90_U16x8_STSM_TENS5_39AutoVectorizingCopyWithAssumedAlignmentILi128EEEEEEvvEEEEvNT_6ParamsE) ;  /* 0xfffffed402687950 */ /* 0x000fea0003c3ffff */
        .weak           $__internal_1_$__cuda_sm10x_tcgen05_guardrail_trap_phase_invalid_during_alloc
        .type           $__internal_1_$__cuda_sm10x_tcgen05_guardrail_trap_phase_invalid_during_alloc,@function
        .size           $__internal_1_$__cuda_sm10x_tcgen05_guardrail_trap_phase_invalid_during_alloc,($__internal_2_$__cuda_sm10x_tcgen05_guardrail_trap_unallocated_columns_being_dealloced - $__internal_1_$__cuda_sm10x_tcgen05_guardrail_trap_phase_invalid_during_alloc)
$__internal_1_$__cuda_sm10x_tcgen05_guardrail_trap_phase_invalid_during_alloc:
[----:B------:R-:W-:Y:S05]  /*12a60*/  BPT.TRAP 0x1 ;  /* 0x000000040000795c */ /* 0x000fea0000300000 */
[----:B------:R-:W-:-:S04]  /*12a70*/  MOV R3, 0x0 ;  /* 0x0000000000037802 */ /* 0x000fc80000000f00 */
[----:B------:R-:W-:Y:S05]  /*12a80*/  RET.REL.NODEC R2 `(_ZN7cutlass13device_kernelINS_4gemm6kernel13GemmUniversalINS1_17GroupProblemShapeIN4cute5tupleIJiiiEEEEENS1_10collective13CollectiveMmaINS1_40MainloopSm100ArrayTmaUmmaWarpSpecializedILi7ELi8ELi4ENS6_IJNS5_1CILi2EEENSC_ILi1EEESE_EEEEENS6_IJNSC_ILi128EEENSC_ILi256EEENSC_ILi64EEEEEENS_6half_tEPNS6_IJlSE_NSC_ILi0EEEEEESL_SO_NS5_8TiledMMAINS5_8MMA_AtomIJNS5_26SM100_MMA_F16BF16_2x1SM_SSISL_SL_fLi128ELi256ELNS5_4UMMA5MajorE0ELST_0ELNSS_7ScaleInE0ELSU_0EEEEEENS5_6LayoutINS6_IJSE_SE_SE_EEENS6_IJSM_SM_SM_EEEEENS6_IJNS5_10UnderscoreES11_S11_EEEEENS5_18SM100_TMA_2SM_LOADENS5_14ComposedLayoutINS5_7SwizzleILi3ELi4ELi3EEENS5_18smem_ptr_flag_bitsILi16EEENSX_INS6_IJNSC_ILi8EEESJ_EEENS6_IJSJ_SE_EEEEEEEvNS5_8identityES14_S1E_vS1F_EENS_8epilogue10collective18CollectiveEpilogueINS1H_31Sm100PtrArrayTmaWarpSpecializedILi4ELi2ELi32ELb1ELb0EEEJNS6_IJSJ_SI_SJ_EEENS6_IJNSX_ISJ_SE_EENSX_INS6_IJNSC_ILi32EEESD_EEENS6_IJSE_SH_EEEEEEEESL_PNS6_IJSE_lSM_EEESL_S1U_NS1H_6fusion15FusionCallbacksIS1L_NS1V_17LinearCombinationISL_fSL_fLNS_15FloatRoundStyleE2EEES1M_S1S_JEEENS5_5SM1004TMEM4LOAD26SM100_TMEM_LOAD_16dp256b4xENS5_13SM90_TMA_LOADENS15_IS17_S19_NSX_INS6_IJSJ_S1A_EEENS6_IJSE_SJ_EEEEEEENS5_17SM75_U16x8_LDSM_TENS5_14SM90_TMA_STOREES29_NS5_17SM90_U16x8_STSM_TENS5_39AutoVectorizingCopyWithAssumedAlignmentILi128EEEEEEvvEEEEvNT_6ParamsE) ;  /* 0xfffffed4025c7950 */ /* 0x000fea0003c3ffff */
        .weak           $__internal_2_$__cuda_sm10x_tcgen05_guardrail_trap_unallocated_columns_being_dealloced
        .type           $__internal_2_$__cuda_sm10x_tcgen05_guardrail_trap_unallocated_columns_being_dealloced,@function
        .size           $__internal_2_$__cuda_sm10x_tcgen05_guardrail_trap_unallocated_columns_being_dealloced,($__internal_3_$__cuda_sm20_div_u64 - $__internal_2_$__cuda_sm10x_tcgen05_guardrail_trap_unallocated_columns_being_dealloced)
$__internal_2_$__cuda_sm10x_tcgen05_guardrail_trap_unallocated_columns_being_dealloced:
[----:B------:R-:W-:Y:S05]  /*12a90*/  BPT.TRAP 0x1 ;  /* 0x000000040000795c */ /* 0x000fea0000300000 */
[----:B------:R-:W-:-:S04]  /*12aa0*/  HFMA2 R3, -RZ, RZ, 0, 0 ;  /* 0x00000000ff037431 */ /* 0x000fc800000001ff */
[----:B------:R-:W-:Y:S05]  /*12ab0*/  RET.REL.NODEC R2 `(_ZN7cutlass13device_kernelINS_4gemm6kernel13GemmUniversalINS1_17GroupProblemShapeIN4cute5tupleIJiiiEEEEENS1_10collective13CollectiveMmaINS1_40MainloopSm100ArrayTmaUmmaWarpSpecializedILi7ELi8ELi4ENS6_IJNS5_1CILi2EEENSC_ILi1EEESE_EEEEENS6_IJNSC_ILi128EEENSC_ILi256EEENSC_ILi64EEEEEENS_6half_tEPNS6_IJlSE_NSC_ILi0EEEEEESL_SO_NS5_8TiledMMAINS5_8MMA_AtomIJNS5_26SM100_MMA_F16BF16_2x1SM_SSISL_SL_fLi128ELi256ELNS5_4UMMA5MajorE0ELST_0ELNSS_7ScaleInE0ELSU_0EEEEEENS5_6LayoutINS6_IJSE_SE_SE_EEENS6_IJSM_SM_SM_EEEEENS6_IJNS5_10UnderscoreES11_S11_EEEEENS5_18SM100_TMA_2SM_LOADENS5_14ComposedLayoutINS5_7SwizzleILi3ELi4ELi3EEENS5_18smem_ptr_flag_bitsILi16EEENSX_INS6_IJNSC_ILi8EEESJ_EEENS6_IJSJ_SE_EEEEEEEvNS5_8identityES14_S1E_vS1F_EENS_8epilogue10collective18CollectiveEpilogueINS1H_31Sm100PtrArrayTmaWarpSpecializedILi4ELi2ELi32ELb1ELb0EEEJNS6_IJSJ_SI_SJ_EEENS6_IJNSX_ISJ_SE_EENSX_INS6_IJNSC_ILi32EEESD_EEENS6_IJSE_SH_EEEEEEEESL_PNS6_IJSE_lSM_EEESL_S1U_NS1H_6fusion15FusionCallbacksIS1L_NS1V_17LinearCombinationISL_fSL_fLNS_15FloatRoundStyleE2EEES1M_S1S_JEEENS5_5SM1004TMEM4LOAD26SM100_TMEM_LOAD_16dp256b4xENS5_13SM90_TMA_LOADENS15_IS17_S19_NSX_INS6_IJSJ_S1A_EEENS6_IJSE_SJ_EEEEEEENS5_17SM75_U16x8_LDSM_TENS5_14SM90_TMA_STOREES29_NS5_17SM90_U16x8_STSM_TENS5_39AutoVectorizingCopyWithAssumedAlignmentILi128EEEEEEvvEEEEvNT_6ParamsE) ;  /* 0xfffffed402507950 */ /* 0x000fea0003c3ffff */
        .weak           $__internal_3_$__cuda_sm20_div_u64
        .type           $__internal_3_$__cuda_sm20_div_u64,@function
        .size           $__internal_3_$__cuda_sm20_div_u64,(.L_x_68 - $__internal_3_$__cuda_sm20_div_u64)
$__internal_3_$__cuda_sm20_div_u64:
[----:B------:R-:W1:Y:S08]  /*12ac0*/  I2F.U64.RP R16, UR4 ;  /* 0x0000000400107d12 */ /* 0x000e700008309000 */
[----:B-1----:R-:W1:Y:S02]  /*12ad0*/  MUFU.RCP R3, R16 ;  /* 0x0000001000037308 */ /* 0x002e640000001000 */
[----:B-1----:R-:W-:-:S06]  /*12ae0*/  VIADD R3, R3, 0x1ffffffe ;  /* 0x1ffffffe03037836 */ /* 0x002fcc0000000000 */
[----:B------:R-:W1:Y:S02]  /*12af0*/  F2I.U64.TRUNC R18, R3 ;  /* 0x0000000300127311 */ /* 0x000e64000020d800 */
[----:B-1----:R-:W-:Y:S01]  /*12b00*/  R2UR UR12, R18 ;  /* 0x00000000120c72ca */ /* 0x002fe200000e0000 */
[----:B------:R-:W-:Y:S01]  /*12b10*/  IMAD.MOV.U32 R3, RZ, RZ, 0x0 ;  /* 0x00000000ff037424 */ /* 0x000fe200078e00ff */
[----:B------:R-:W-:-:S11]  /*12b20*/  R2UR UR13, R19 ;  /* 0x00000000130d72ca */ /* 0x000fd600000e0000 */
[----:B------:R-:W-:-:S04]  /*12b30*/  UIMAD.WIDE.U32 UR14, UR12, UR4, URZ ;  /* 0x000000040c0e72a5 */ /* 0x000fc8000f8e00ff */
[----:B------:R-:W-:Y:S02]  /*12b40*/  UIADD3 UR11, UP0, UPT, URZ, -UR14, URZ ;  /* 0x8000000eff0b7290 */ /* 0x000fe4000ff1e0ff */
[----:B------:R-:W-:Y:S02]  /*12b50*/  UIMAD UR10, UR12, UR5, UR15 ;  /* 0x000000050c0a72a4 */ /* 0x000fe4000f8e020f */
[----:B------:R-:W-:Y:S02]  /*12b60*/  UIMAD.WIDE.U32 UR14, UR12, UR11, URZ ;  /* 0x0000000b0c0e72a5 */ /* 0x000fe4000f8e00ff */
[----:B------:R-:W-:-:S04]  /*12b70*/  UIMAD UR10, UR13, UR4, UR10 ;  /* 0x000000040d0a72a4 */ /* 0x000fc8000f8e020a */
[----:B------:R-:W-:Y:S01]  /*12b80*/  UIADD3.X UR10, UPT, UPT, URZ, ~UR10, URZ, UP0, !UPT ;  /* 0x8000000aff0a7290 */ /* 0x000fe200087fe4ff */
[----:B------:R-:W-:Y:S01]  /*12b90*/  UMOV UR14, UR15 ;  /* 0x0000000f000e7c82 */ /* 0x000fe20008000000 */
[----:B------:R-:W-:Y:S02]  /*12ba0*/  UMOV UR15, UR12 ;  /* 0x0000000c000f7c82 */ /* 0x000fe40008000000 */
[----:B------:R-:W-:Y:S02]  /*12bb0*/  UIMAD.WIDE.U32 UR18, UR13, UR10, URZ ;  /* 0x0000000a0d1272a5 */ /* 0x000fe4000f8e00ff */
[----:B------:R-:W-:Y:S02]  /*12bc0*/  UIMAD.WIDE.U32 UR14, UP2, UR12, UR10, UR14 ;  /* 0x0000000a0c0e72a5 */ /* 0x000fe4000f84000e */
[----:B------:R-:W-:Y:S02]  /*12bd0*/  UIMAD UR10, UR13, UR10, URZ ;  /* 0x0000000a0d0a72a4 */ /* 0x000fe4000f8e02ff */
[----:B------:R-:W-:-:S03]  /*12be0*/  UIMAD.WIDE.U32 UR14, UP1, UR13, UR11, UR14 ;  /* 0x0000000b0d0e72a5 */ /* 0x000fc6000f82000e */
[----:B------:R-:W-:Y:S01]  /*12bf0*/  UMOV UR11, UR19 ;  /* 0x00000013000b7c82 */ /* 0x000fe20008000000 */
[----:B------:R-:W-:Y:S02]  /*12c00*/  UIADD3 UR15, UP0, UPT, UR10, UR15, URZ ;  /* 0x0000000f0a0f7290 */ /* 0x000fe4000ff1e0ff */
[----:B------:R-:W-:Y:S02]  /*12c10*/  UIADD3.X UR11, UPT, UPT, UR11, UR13, URZ, UP2, !UPT ;  /* 0x0000000d0b0b7290 */ /* 0x000fe400097fe4ff */
[----:B------:R-:W-:Y:S02]  /*12c20*/  UIMAD.WIDE.U32 UR18, UR15, UR4, URZ ;  /* 0x000000040f1272a5 */ /* 0x000fe4000f8e00ff */
[----:B------:R-:W-:Y:S02]  /*12c30*/  UIADD3.X UR12, UPT, UPT, URZ, URZ, UR11, UP0, UP1 ;  /* 0x000000ffff0c7290 */ /* 0x000fe400087e240b */
[----:B------:R-:W-:Y:S02]  /*12c40*/  UIADD3 UR10, UP0, UPT, URZ, -UR18, URZ ;  /* 0x80000012ff0a7290 */ /* 0x000fe4000ff1e0ff */
[----:B------:R-:W-:-:S02]  /*12c50*/  UIMAD UR11, UR15, UR5, UR19 ;  /* 0x000000050f0b72a4 */ /* 0x000fc4000f8e0213 */
[----:B------:R-:W-:Y:S02]  /*12c60*/  UIMAD.WIDE.U32 UR18, UR15, UR10, URZ ;  /* 0x0000000a0f1272a5 */ /* 0x000fe4000f8e00ff */
[----:B------:R-:W-:-:S04]  /*12c70*/  UIMAD UR11, UR12, UR4, UR11 ;  /* 0x000000040c0b72a4 */ /* 0x000fc8000f8e020b */
[----:B------:R-:W-:Y:S01]  /*12c80*/  UIADD3.X UR11, UPT, UPT, URZ, ~UR11, URZ, UP0, !UPT ;  /* 0x8000000bff0b7290 */ /* 0x000fe200087fe4ff */
[----:B------:R-:W-:-:S03]  /*12c90*/  UMOV UR14, UR19 ;  /* 0x00000013000e7c82 */ /* 0x000fc60008000000 */
[----:B------:R-:W-:Y:S02]  /*12ca0*/  UIMAD.WIDE.U32 UR18, UP2, UR15, UR11, UR14 ;  /* 0x0000000b0f1272a5 */ /* 0x000fe4000f84000e */
[----:B------:R-:W-:Y:S02]  /*12cb0*/  UIMAD.WIDE.U32 UR14, UR12, UR11, URZ ;  /* 0x0000000b0c0e72a5 */ /* 0x000fe4000f8e00ff */
[----:B------:R-:W-:Y:S02]  /*12cc0*/  UIMAD.WIDE.U32 UR18, UP1, UR12, UR10, UR18 ;  /* 0x0000000a0c1272a5 */ /* 0x000fe4000f820012 */
[----:B------:R-:W-:-:S05]  /*12cd0*/  UIMAD UR10, UR12, UR11, URZ ;  /* 0x0000000b0c0a72a4 */ /* 0x000fca000f8e02ff */
[----:B------:R-:W-:Y:S02]  /*12ce0*/  UMOV UR11, UR19 ;  /* 0x00000013000b7c82 */ /* 0x000fe40008000000 */
[----:B------:R-:W-:-:S03]  /*12cf0*/  UIADD3 UR10, UP0, UPT, UR10, UR11, URZ ;  /* 0x0000000b0a0a7290 */ /* 0x000fc6000ff1e0ff */
[----:B------:R-:W-:Y:S01]  /*12d00*/  UMOV UR11, UR15 ;  /* 0x0000000f000b7c82 */ /* 0x000fe20008000000 */
[----:B------:R-:W-:Y:S02]  /*12d10*/  UIMAD.WIDE.U32 UR18, UR10, UR6, URZ ;  /* 0x000000060a1272a5 */ /* 0x000fe4000f8e00ff */
[----:B------:R-:W-:-:S04]  /*12d20*/  UIADD3.X UR11, UPT, UPT, UR11, UR12, URZ, UP2, !UPT ;  /* 0x0000000c0b0b7290 */ /* 0x000fc800097fe4ff */
[----:B------:R-:W-:Y:S01]  /*12d30*/  UIADD3.X UR14, UPT, UPT, URZ, URZ, UR11, UP0, UP1 ;  /* 0x000000ffff0e7290 */ /* 0x000fe200087e240b */
[----:B------:R-:W-:Y:S01]  /*12d40*/  UMOV UR18, UR19 ;  /* 0x0000001300127c82 */ /* 0x000fe20008000000 */
[----:B------:R-:W-:Y:S02]  /*12d50*/  UMOV UR19, URZ ;  /* 0x000000ff00137c82 */ /* 0x000fe40008000000 */
[----:B------:R-:W-:Y:S02]  /*12d60*/  UIMAD.WIDE.U32 UR12, UR14, UR9, URZ ;  /* 0x000000090e0c72a5 */ /* 0x000fe4000f8e00ff */
[----:B------:R-:W-:-:S04]  /*12d70*/  UIMAD.WIDE.U32 UR10, UR10, UR9, UR18 ;  /* 0x000000090a0a72a5 */ /* 0x000fc8000f8e0012 */
[----:B------:R-:W-:Y:S02]  /*12d80*/  UIMAD.WIDE.U32 UR10, UP1, UR14, UR6, UR10 ;  /* 0x000000060e0a72a5 */ /* 0x000fe4000f82000a */
[----:B------:R-:W-:-:S04]  /*12d90*/  UIMAD UR14, UR14, UR9, URZ ;  /* 0x000000090e0e72a4 */ /* 0x000fc8000f8e02ff */
[----:B------:R-:W-:-:S03]  /*12da0*/  UIADD3 UR14, UP0, UPT, UR14, UR11, URZ ;  /* 0x0000000b0e0e7290 */ /* 0x000fc6000ff1e0ff */
[----:B------:R-:W-:Y:S01]  /*12db0*/  UMOV UR11, UR13 ;  /* 0x0000000d000b7c82 */ /* 0x000fe20008000000 */
[----:B------:R-:W-:Y:S02]  /*12dc0*/  UIMAD.WIDE.U32 UR18, UR14, UR4, URZ ;  /* 0x000000040e1272a5 */ /* 0x000fe4000f8e00ff */
[----:B------:R-:W-:Y:S02]  /*12dd0*/  UIADD3.X UR11, UPT, UPT, UR11, URZ, URZ, UP1, !UPT ;  /* 0x000000ff0b0b7290 */ /* 0x000fe40008ffe4ff */
[----:B------:R-:W-:Y:S02]  /*12de0*/  UIADD3 UR13, UPT, UPT, UR14, 0x1, URZ ;  /* 0x000000010e0d7890 */ /* 0x000fe4000fffe0ff */
[----:B------:R-:W-:Y:S02]  /*12df0*/  UIADD3.X UR12, UPT, UPT, URZ, UR11, URZ, UP0, !UPT ;  /* 0x0000000bff0c7290 */ /* 0x000fe400087fe4ff */
[----:B------:R-:W-:Y:S02]  /*12e00*/  UIMAD UR11, UR14, UR5, UR19 ;  /* 0x000000050e0b72a4 */ /* 0x000fe4000f8e0213 */
[----:B------:R-:W-:-:S02]  /*12e10*/  UIADD3 UR10, UP0, UPT, -UR18, UR6, URZ ;  /* 0x00000006120a7290 */ /* 0x000fc4000ff1e1ff */
[----:B------:R-:W-:Y:S02]  /*12e20*/  UIMAD UR11, UR12, UR4, UR11 ;  /* 0x000000040c0b72a4 */ /* 0x000fe4000f8e020b */
[----:B------:R-:W-:Y:S02]  /*12e30*/  UISETP.GE.U32.AND UP1, UPT, UR10, UR4, UPT ;  /* 0x000000040a00728c */ /* 0x000fe4000bf26070 */
[----:B------:R-:W-:Y:S02]  /*12e40*/  UIADD3.X UR9, UPT, UPT, ~UR11, UR9, URZ, UP0, !UPT ;  /* 0x000000090b097290 */ /* 0x000fe400087fe5ff */
[----:B------:R-:W-:Y:S02]  /*12e50*/  UIADD3 UR12, UP0, UPT, -UR4, UR10, URZ ;  /* 0x0000000a040c7290 */ /* 0x000fe4000ff1e1ff */
[----:B------:R-:W-:Y:S02]  /*12e60*/  UISETP.GE.U32.AND.EX UP1, UPT, UR9, UR5, UPT, UP1 ;  /* 0x000000050900728c */ /* 0x000fe4000bf26110 */
[----:B------:R-:W-:-:S02]  /*12e70*/  UIADD3.X UR11, UPT, UPT, ~UR5, UR9, URZ, UP0, !UPT ;  /* 0x00000009050b7290 */ /* 0x000fc400087fe5ff */
[----:B------:R-:W-:Y:S02]  /*12e80*/  USEL UR12, UR12, UR10, UP1 ;  /* 0x0000000a0c0c7287 */ /* 0x000fe40008800000 */
[----:B------:R-:W-:Y:S02]  /*12e90*/  USEL UR11, UR11, UR9, UP1 ;  /* 0x000000090b0b7287 */ /* 0x000fe40008800000 */
[----:B------:R-:W-:Y:S02]  /*12ea0*/  USEL UR13, UR13, UR14, UP1 ;  /* 0x0000000e0d0d7287 */ /* 0x000fe40008800000 */
[----:B------:R-:W-:Y:S02]  /*12eb0*/  UISETP.GE.U32.AND UP1, UPT, UR12, UR4, UPT ;  /* 0x000000040c00728c */ /* 0x000fe4000bf26070 */
[----:B------:R-:W-:Y:S02]  /*12ec0*/  UISETP.NE.U32.AND UP0, UPT, UR4, URZ, UPT ;  /* 0x000000ff0400728c */ /* 0x000fe4000bf05070 */
[----:B------:R-:W-:-:S02]  /*12ed0*/  UIADD3 UR9, UPT, UPT, UR13, 0x1, URZ ;  /* 0x000000010d097890 */ /* 0x000fc4000fffe0ff */
[----:B------:R-:W-:Y:S02]  /*12ee0*/  UISETP.GE.U32.AND.EX UP1, UPT, UR11, UR5, UPT, UP1 ;  /* 0x000000050b00728c */ /* 0x000fe4000bf26110 */
[----:B------:R-:W-:Y:S02]  /*12ef0*/  UISETP.NE.AND.EX UP0, UPT, UR5, URZ, UPT, UP0 ;  /* 0x000000ff0500728c */ /* 0x000fe4000bf05300 */
[----:B------:R-:W-:-:S04]  /*12f00*/  USEL UR9, UR9, UR13, UP1 ;  /* 0x0000000d09097287 */ /* 0x000fc80008800000 */
[----:B------:R-:W-:Y:S01]  /*12f10*/  USEL UR12, UR9, 0xffffffff, UP0 ;  /* 0xffffffff090c7887 */ /* 0x000fe20008000000 */
[----:B------:R-:W-:Y:S11]  /*12f20*/  RET.REL.NODEC R2 `(_ZN7cutlass13device_kernelINS_4gemm6kernel13GemmUniversalINS1_17GroupProblemShapeIN4cute5tupleIJiiiEEEEENS1_10collective13CollectiveMmaINS1_40MainloopSm100ArrayTmaUmmaWarpSpecializedILi7ELi8ELi4ENS6_IJNS5_1CILi2EEENSC_ILi1EEESE_EEEEENS6_IJNSC_ILi128EEENSC_ILi256EEENSC_ILi64EEEEEENS_6half_tEPNS6_IJlSE_NSC_ILi0EEEEEESL_SO_NS5_8TiledMMAINS5_8MMA_AtomIJNS5_26SM100_MMA_F16BF16_2x1SM_SSISL_SL_fLi128ELi256ELNS5_4UMMA5MajorE0ELST_0ELNSS_7ScaleInE0ELSU_0EEEEEENS5_6LayoutINS6_IJSE_SE_SE_EEENS6_IJSM_SM_SM_EEEEENS6_IJNS5_10UnderscoreES11_S11_EEEEENS5_18SM100_TMA_2SM_LOADENS5_14ComposedLayoutINS5_7SwizzleILi3ELi4ELi3EEENS5_18smem_ptr_flag_bitsILi16EEENSX_INS6_IJNSC_ILi8EEESJ_EEENS6_IJSJ_SE_EEEEEEEvNS5_8identityES14_S1E_vS1F_EENS_8epilogue10collective18CollectiveEpilogueINS1H_31Sm100PtrArrayTmaWarpSpecializedILi4ELi2ELi32ELb1ELb0EEEJNS6_IJSJ_SI_SJ_EEENS6_IJNSX_ISJ_SE_EENSX_INS6_IJNSC_ILi32EEESD_EEENS6_IJSE_SH_EEEEEEEESL_PNS6_IJSE_lSM_EEESL_S1U_NS1H_6fusion15FusionCallbacksIS1L_NS1V_17LinearCombinationISL_fSL_fLNS_15FloatRoundStyleE2EEES1M_S1S_JEEENS5_5SM1004TMEM4LOAD26SM100_TMEM_LOAD_16dp256b4xENS5_13SM90_TMA_LOADENS15_IS17_S19_NSX_INS6_IJSJ_S1A_EEENS6_IJSE_SJ_EEEEEEENS5_17SM75_U16x8_LDSM_TENS5_14SM90_TMA_STOREES29_NS5_17SM90_U16x8_STSM_TENS5_39AutoVectorizingCopyWithAssumedAlignmentILi128EEEEEEvvEEEEvNT_6ParamsE) ;  /* 0xfffffed002347950 */ /* 0x000ff60003c3ffff */
.L_x_68:
[----:B------:R-:W-:Y:S01]  /*12f30*/  MOV R28, R16 ;  /* 0x00000010001c7202 */ /* 0x000fe20000000f00 */
[----:B------:R-:W-:-:S05]  /*12f40*/  IMAD.MOV.U32 R29, RZ, RZ, R3 ;  /* 0x000000ffff1d7224 */ /* 0x000fca00078e0003 */
[----:B------:R-:W1:Y:S08]  /*12f50*/  I2F.U64.RP R28, R28 ;  /* 0x0000001c001c7312 */ /* 0x000e700000309000 */
[----:B-1----:R-:W1:Y:S02]  /*12f60*/  MUFU.RCP R22, R28 ;  /* 0x0000001c00167308 */ /* 0x002e640000001000 */
[----:B-1----:R-:W-:-:S06]  /*12f70*/  IADD3 R22, PT, PT, R22, 0x1ffffffe, RZ ;  /* 0x1ffffffe16167810 */ /* 0x002fcc0007ffe0ff */
[----:B------:R-:W1:Y:S02]  /*12f80*/  F2I.U64.TRUNC R22, R22 ;  /* 0x0000001600167311 */ /* 0x000e64000020d800 */
[----:B-1----:R-:W-:-:S04]  /*12f90*/  IMAD.WIDE.U32 R24, R22, R16, RZ ;  /* 0x0000001016187225 */ /* 0x002fc800078e00ff */
[----:B------:R-:W-:Y:S01]  /*12fa0*/  IMAD R27, R22, R3, R25 ;  /* 0x00000003161b7224 */ /* 0x000fe200078e0219 */
[----:B------:R-:W-:-:S03]  /*12fb0*/  IADD3 R25, P0, PT, RZ, -R24, RZ ;  /* 0x80000018ff197210 */ /* 0x000fc60007f1e0ff */
[----:B------:R-:W-:Y:S01]  /*12fc0*/  IMAD R20, R23, R16, R27 ;  /* 0x0000001017147224 */ /* 0x000fe200078e021b */
[----:B------:R-:W-:Y:S01]  /*12fd0*/  MOV R27, R22 ;  /* 0x00000016001b7202 */ /* 0x000fe20000000f00 */
[----:B------:R-:W-:-:S04]  /*12fe0*/  IMAD.HI.U32 R26, R22, R25, RZ ;  /* 0x00000019161a7227 */ /* 0x000fc800078e00ff */
[----:B------:R-:W-:-:S04]  /*12ff0*/  IMAD.X R20, RZ, RZ, ~R20, P0 ;  /* 0x000000ffff147224 */ /* 0x000fc800000e0e14 */
[----:B------:R-:W-:-:S04]  /*13000*/  IMAD.WIDE.U32 R26, P2, R22, R20, R26 ;  /* 0x00000014161a7225 */ /* 0x000fc8000784001a */
[C---:B------:R-:W-:Y:S02]  /*13010*/  IMAD R24, R23.reuse, R20, RZ ;  /* 0x0000001417187224 */ /* 0x040fe400078e02ff */
[----:B------:R-:W-:-:S04]  /*13020*/  IMAD.HI.U32 R25, P1, R23, R25, R26 ;  /* 0x0000001917197227 */ /* 0x000fc8000782001a */
[----:B------:R-:W-:Y:S01]  /*13030*/  IMAD.HI.U32 R20, R23, R20, RZ ;  /* 0x0000001417147227 */ /* 0x000fe200078e00ff */
[----:B------:R-:W-:-:S03]  /*13040*/  IADD3 R25, P0, PT, R24, R25, RZ ;  /* 0x0000001918197210 */ /* 0x000fc60007f1e0ff */
[----:B------:R-:W-:Y:S02]  /*13050*/  IMAD.X R23, R20, 0x1, R23, P2 ;  /* 0x0000000114177824 */ /* 0x000fe400010e0617 */
[----:B------:R-:W-:-:S03]  /*13060*/  IMAD.WIDE.U32 R26, R25, R16, RZ ;  /* 0x00000010191a7225 */ /* 0x000fc600078e00ff */
[----:B------:R-:W-:Y:S01]  /*13070*/  IADD3.X R23, PT, PT, RZ, RZ, R23, P0, P1 ;  /* 0x000000ffff177210 */ /* 0x000fe200007e2417 */
[----:B------:R-:W-:Y:S01]  /*13080*/  IMAD R20, R25, R3, R27 ;  /* 0x0000000319147224 */ /* 0x000fe200078e021b */
[----:B------:R-:W-:-:S03]  /*13090*/  IADD3 R22, P0, PT, RZ, -R26, RZ ;  /* 0x8000001aff167210 */ /* 0x000fc60007f1e0ff */
[----:B------:R-:W-:Y:S02]  /*130a0*/  IMAD R20, R23, R16, R20 ;  /* 0x0000001017147224 */ /* 0x000fe400078e0214 */
[----:B------:R-:W-:-:S03]  /*130b0*/  IMAD.HI.U32 R24, R25, R22, RZ ;  /* 0x0000001619187227 */ /* 0x000fc600078e00ff */
[----:B------:R-:W-:-:S05]  /*130c0*/  IADD3.X R20, PT, PT, RZ, ~R20, RZ, P0, !PT ;  /* 0x80000014ff147210 */ /* 0x000fca00007fe4ff */
[----:B------:R-:W-:-:S04]  /*130d0*/  IMAD.WIDE.U32 R26, P2, R25, R20, R24 ;  /* 0x00000014191a7225 */ /* 0x000fc80007840018 */
[C---:B------:R-:W-:Y:S02]  /*130e0*/  IMAD R24, R23.reuse, R20, RZ ;  /* 0x0000001417187224 */ /* 0x040fe400078e02ff */
[----:B------:R-:W-:-:S04]  /*130f0*/  IMAD.HI.U32 R25, P1, R23, R22, R26 ;  /* 0x0000001617197227 */ /* 0x000fc8000782001a */
[----:B------:R-:W-:Y:S01]  /*13100*/  IMAD.HI.U32 R20, R23, R20, RZ ;  /* 0x0000001417147227 */ /* 0x000fe200078e00ff */
[----:B------:R-:W-:-:S03]  /*13110*/  IADD3 R24, P0, PT, R24, R25, RZ ;  /* 0x0000001918187210 */ /* 0x000fc60007f1e0ff */
[----:B------:R-:W-:Y:S02]  /*13120*/  IMAD.X R20, R20, 0x1, R23, P2 ;  /* 0x0000000114147824 */ /* 0x000fe400010e0617 */
[----:B------:R-:W-:Y:S02]  /*13130*/  HFMA2 R23, -RZ, RZ, 0, 0 ;  /* 0x00000000ff177431 */ /* 0x000fe400000001ff */
[----:B------:R-:W-:Y:S01]  /*13140*/  IMAD.HI.U32 R22, R24, R19, RZ ;  /* 0x0000001318167227 */ /* 0x000fe200078e00ff */
[----:B------:R-:W-:-:S05]  /*13150*/  IADD3.X R25, PT, PT, RZ, RZ, R20, P0, P1 ;  /* 0x000000ffff197210 */ /* 0x000fca00007e2414 */
[-C--:B------:R-:W-:Y:S02]  /*13160*/  IMAD R20, R25, R18.reuse, RZ ;  /* 0x0000001219147224 */ /* 0x080fe400078e02ff */
[----:B------:R-:W-:-:S04]  /*13170*/  IMAD.WIDE.U32 R22, R24, R18, R22 ;  /* 0x0000001218167225 */ /* 0x000fc800078e0016 */
[----:B------:R-:W-:-:S04]  /*13180*/  IMAD.HI.U32 R23, P1, R25, R19, R22 ;  /* 0x0000001319177227 */ /* 0x000fc80007820016 */
[----:B------:R-:W-:Y:S01]  /*13190*/  IMAD.HI.U32 R22, R25, R18, RZ ;  /* 0x0000001219167227 */ /* 0x000fe200078e00ff */
[----:B------:R-:W-:-:S04]  /*131a0*/  IADD3 R20, P0, PT, R20, R23, RZ ;  /* 0x0000001714147210 */ /* 0x000fc80007f1e0ff */
[----:B------:R-:W-:Y:S01]  /*131b0*/  IADD3.X R22, PT, PT, R22, RZ, RZ, P1, !PT ;  /* 0x000000ff16167210 */ /* 0x000fe20000ffe4ff */
[----:B------:R-:W-:-:S04]  /*131c0*/  IMAD.WIDE.U32 R24, R20, R16, RZ ;  /* 0x0000001014187225 */ /* 0x000fc800078e00ff */
[----:B------:R-:W-:Y:S01]  /*131d0*/  IMAD.X R22, RZ, RZ, R22, P0 ;  /* 0x000000ffff167224 */ /* 0x000fe200000e0616 */
[----:B------:R-:W-:Y:S01]  /*131e0*/  IADD3 R19, P0, PT, -R24, R19, RZ ;  /* 0x0000001318137210 */ /* 0x000fe20007f1e1ff */
[C---:B------:R-:W-:Y:S02]  /*131f0*/  IMAD R23, R20.reuse, R3, R25 ;  /* 0x0000000314177224 */ /* 0x040fe400078e0219 */
[----:B------:R-:W-:Y:S01]  /*13200*/  VIADD R25, R20, 0x1 ;  /* 0x0000000114197836 */ /* 0x000fe20000000000 */
[-C--:B------:R-:W-:Y:S01]  /*13210*/  ISETP.GE.U32.AND P2, PT, R19, R16.reuse, PT ;  /* 0x000000101300720c */ /* 0x080fe20003f46070 */
[----:B------:R-:W-:Y:S01]  /*13220*/  IMAD R23, R22, R16, R23 ;  /* 0x0000001016177224 */ /* 0x000fe200078e0217 */
[----:B------:R-:W-:-:S04]  /*13230*/  IADD3 R22, P1, PT, -R16, R19, RZ ;  /* 0x0000001310167210 */ /* 0x000fc80007f3e1ff */
[----:B------:R-:W-:-:S04]  /*13240*/  IADD3.X R18, PT, PT, ~R23, R18, RZ, P0, !PT ;  /* 0x0000001217127210 */ /* 0x000fc800007fe5ff */
[----:B------:R-:W-:Y:S02]  /*13250*/  ISETP.GE.U32.AND.EX P0, PT, R18, R3, PT, P2 ;  /* 0x000000031200720c */ /* 0x000fe40003f06120 */
[-C--:B------:R-:W-:Y:S02]  /*13260*/  IADD3.X R23, PT, PT, ~R3, R18.reuse, RZ, P1, !PT ;  /* 0x0000001203177210 */ /* 0x080fe40000ffe5ff */
[----:B------:R-:W-:Y:S02]  /*13270*/  SEL R19, R22, R19, P0 ;  /* 0x0000001316137207 */ /* 0x000fe40000000000 */
[----:B------:R-:W-:Y:S02]  /*13280*/  SEL R18, R23, R18, P0 ;  /* 0x0000001217127207 */ /* 0x000fe40000000000 */
[----:B------:R-:W-:Y:S02]  /*13290*/  SEL R25, R25, R20, P0 ;  /* 0x0000001419197207 */ /* 0x000fe40000000000 */
[----:B------:R-:W-:-:S02]  /*132a0*/  ISETP.GE.U32.AND P1, PT, R19, R16, PT ;  /* 0x000000101300720c */ /* 0x000fc40003f26070 */
[----:B------:R-:W-:Y:S02]  /*132b0*/  ISETP.NE.U32.AND P0, PT, R16, RZ, PT ;  /* 0x000000ff1000720c */ /* 0x000fe40003f05070 */
[----:B------:R-:W-:Y:S02]  /*132c0*/  IADD3 R20, PT, PT, R25, 0x1, RZ ;  /* 0x0000000119147810 */ /* 0x000fe40007ffe0ff */
[----:B------:R-:W-:Y:S02]  /*132d0*/  ISETP.GE.U32.AND.EX P1, PT, R18, R3, PT, P1 ;  /* 0x000000031200720c */ /* 0x000fe40003f26110 */
[----:B------:R-:W-:Y:S02]  /*132e0*/  ISETP.NE.AND.EX P0, PT, R3, RZ, PT, P0 ;  /* 0x000000ff0300720c */ /* 0x000fe40003f05300 */
[----:B------:R-:W-:Y:S02]  /*132f0*/  MOV R3, 0x0 ;  /* 0x0000000000037802 */ /* 0x000fe40000000f00 */
[----:B------:R-:W-:-:S04]  /*13300*/  SEL R20, R20, R25, P1 ;  /* 0x0000001914147207 */ /* 0x000fc80000800000 */
[----:B------:R-:W-:Y:S01]  /*13310*/  SEL R20, R20, 0xffffffff, P0 ;  /* 0xffffffff14147807 */ /* 0x000fe20000000000 */
[----:B------:R-:W-:Y:S06]  /*13320*/  RET.REL.NODEC R2 `(_ZN7cutlass13device_kernelINS_4gemm6kernel13GemmUniversalINS1_17GroupProblemShapeIN4cute5tupleIJiiiEEEEENS1_10collective13CollectiveMmaINS1_40MainloopSm100ArrayTmaUmmaWarpSpecializedILi7ELi8ELi4ENS6_IJNS5_1CILi2EEENSC_ILi1EEESE_EEEEENS6_IJNSC_ILi128EEENSC_ILi256EEENSC_ILi64EEEEEENS_6half_tEPNS6_IJlSE_NSC_ILi0EEEEEESL_SO_NS5_8TiledMMAINS5_8MMA_AtomIJNS5_26SM100_MMA_F16BF16_2x1SM_SSISL_SL_fLi128ELi256ELNS5_4UMMA5MajorE0ELST_0ELNSS_7ScaleInE0ELSU_0EEEEEENS5_6LayoutINS6_IJSE_SE_SE_EEENS6_IJSM_SM_SM_EEEEENS6_IJNS5_10UnderscoreES11_S11_EEEEENS5_18SM100_TMA_2SM_LOADENS5_14ComposedLayoutINS5_7SwizzleILi3ELi4ELi3EEENS5_18smem_ptr_flag_bitsILi16EEENSX_INS6_IJNSC_ILi8EEESJ_EEENS6_IJSJ_SE_EEEEEEEvNS5_8identityES14_S1E_vS1F_EENS_8epilogue10collective18CollectiveEpilogueINS1H_31Sm100PtrArrayTmaWarpSpecializedILi4ELi2ELi32ELb1ELb0EEEJNS6_IJSJ_SI_SJ_EEENS6_IJNSX_ISJ_SE_EENSX_INS6_IJNSC_ILi32EEESD_EEENS6_IJSE_SH_EEEEEEEESL_PNS6_IJSE_lSM_EEESL_S1U_NS1H_6fusion15FusionCallbacksIS1L_NS1V_17LinearCombinationISL_fSL_fLNS_15FloatRoundStyleE2EEES1M_S1S_JEEENS5_5SM1004TMEM4LOAD26SM100_TMEM_LOAD_16dp256b4xENS5_13SM90_TMA_LOADENS15_IS17_S19_NSX_INS6_IJSJ_S1A_EEENS6_IJSE_SJ_EEEEEEENS5_17SM75_U16x8_LDSM_TENS5_14SM90_TMA_STOREES29_NS5_17SM90_U16x8_STSM_TENS5_39AutoVectorizingCopyWithAssumedAlignmentILi128EEEEEEvvEEEEvNT_6ParamsE) ;  /* 0xfffffecc02347950 */ /* 0x000fec0003c3ffff */
.L_x_302:
[----:B------:R-:W-:-:S00]  /*13330*/  BRA `(.L_x_302) ;  /* 0xfffffffc00fc7947 */ /* 0x000fc0000383ffff */
[----:B------:R-:W-:-:S00]  /*13340*/  NOP ;  /* 0x0000000000007918 */ /* 0x000fc00000000000 */
        /* <DEDUP_REMOVED lines=11> */
.L_x_314:


//--------------------- .nv.global.init           --------------------------
	.section	.nv.global.init,"aw",@progbits
.nv.global.init:
	.type		$str$26,@object
	.size		$str$26,($str$27 - $str$26)
$str$26:
        /*0000*/ 	.byte	0x28, 0x61, 0x64, 0x64, 0x72, 0x65, 0x73, 0x73, 0x20, 0x26, 0x20, 0x6d, 0x61, 0x73, 0x6b, 0x29
        /*0010*/ 	.byte	0x20, 0x3d, 0x3d, 0x20, 0x30, 0x00
	.type		$str$27,@object
	.size		$str$27,($str$25 - $str$27)
$str$27:
        /*0016*/ 	.byte	0x2f, 0x74, 0x6d, 0x70, 0x2f, 0x63, 0x75, 0x74, 0x6c, 0x61, 0x73, 0x73, 0x5f, 0x73, 0x77, 0x65
        /*0026*/ 	.byte	0x65, 0x70, 0x5f, 0x73, 0x72, 0x63, 0x2f, 0x69, 0x6e, 0x63, 0x6c, 0x75, 0x64, 0x65, 0x2f, 0x63
        /*0036*/ 	.byte	0x75, 0x74, 0x65, 0x2f, 0x70, 0x6f, 0x69, 0x6e, 0x74, 0x65, 0x72, 0x5f, 0x66, 0x6c, 0x61, 0x67
        /*0046*/ 	.byte	0x67, 0x65, 0x64, 0x2e, 0x68, 0x70, 0x70, 0x00
	.type		$str$25,@object
	.size		$str$25,($str$24 - $str$25)
$str$25:
        /*004e*/ 	.byte	0x2f, 0x74, 0x6d, 0x70, 0x2f, 0x63, 0x75, 0x74, 0x6c, 0x61, 0x73, 0x73, 0x5f, 0x73, 0x77, 0x65
        /*005e*/ 	.byte	0x65, 0x70, 0x5f, 0x73, 0x72, 0x63, 0x2f, 0x69, 0x6e, 0x63, 0x6c, 0x75, 0x64, 0x65, 0x2f, 0x63
        /*006e*/ 	.byte	0x75, 0x74, 0x65, 0x2f, 0x61, 0x74, 0x6f, 0x6d, 0x2f, 0x63, 0x6f, 0x70, 0x79, 0x5f, 0x74, 0x72
        /*007e*/ 	.byte	0x61, 0x69, 0x74, 0x73, 0x5f, 0x73, 0x6d, 0x31, 0x30, 0x30, 0x2e, 0x68, 0x70, 0x70, 0x00
	.type		$str$24,@object
	.size		$str$24,(__unnamed_1 - $str$24)
$str$24:
        /*008d*/ 	.byte	0x28, 0x28, 0x75, 0x69, 0x6e, 0x74, 0x33, 0x32, 0x5f, 0x74, 0x28, 0x74, 0x68, 0x72, 0x65, 0x61
        /*009d*/ 	.byte	0x64, 0x49, 0x64, 0x78, 0x2e, 0x78, 0x29, 0x20, 0x2f, 0x20, 0x33, 0x32, 0x29, 0x20, 0x25, 0x20
        /*00ad*/ 	.byte	0x34, 0x29, 0x20, 0x3d, 0x3d, 0x20, 0x28, 0x28, 0x28, 0x74, 0x6d, 0x65, 0x6d, 0x5f, 0x61, 0x64
        /*00bd*/ 	.byte	0x64, 0x72, 0x20, 0x3e, 0x3e, 0x20, 0x31, 0x36, 0x29, 0x20, 0x2f, 0x20, 0x33, 0x32, 0x29, 0x20
        /*00cd*/ 	.byte	0x25, 0x20, 0x34, 0x29, 0x00
	.type		__unnamed_1,@object
	.size		__unnamed_1,(__unnamed_2 - __unnamed_1)
__unnamed_1:
        /*00d2*/ 	.byte	0x61, 0x75, 0x74, 0x6f, 0x20, 0x63, 0x75, 0x74, 0x65, 0x3a, 0x3a, 0x61, 0x73, 0x5f, 0x70, 0x6f
        /* <DEDUP_REMOVED lines=24> */
        /*0262*/ 	.byte	0x3e, 0x3e, 0x3e, 0x5d, 0x00
	.type		__unnamed_2,@object
	.size		__unnamed_2,(.L_2 - __unnamed_2)
__unnamed_2:
        /* <DEDUP_REMOVED lines=42> */
        /*0507*/ 	.byte	0x3e, 0x5d, 0x00
.L_2:


//--------------------- .nv.shared._ZN7cutlass13device_kernelINS_4gemm6kernel13GemmUniversalINS1_17GroupProblemShapeIN4cute5tupleIJiiiEEEEENS1_10collective13CollectiveMmaINS1_40MainloopSm100ArrayTmaUmmaWarpSpecializedILi7ELi8ELi4ENS6_IJNS5_1CILi2EEENSC_ILi1EEESE_EEEEENS6_IJNSC_ILi128EEENSC_ILi256EEENSC_ILi64EEEEEENS_6half_tEPNS6_IJlSE_NSC_ILi0EEEEEESL_SO_NS5_8TiledMMAINS5_8MMA_AtomIJNS5_26SM100_MMA_F16BF16_2x1SM_SSISL_SL_fLi128ELi256ELNS5_4UMMA5MajorE0ELST_0ELNSS_7ScaleInE0ELSU_0EEEEEENS5_6LayoutINS6_IJSE_SE_SE_EEENS6_IJSM_SM_SM_EEEEENS6_IJNS5_10UnderscoreES11_S11_EEEEENS5_18SM100_TMA_2SM_LOADENS5_14ComposedLayoutINS5_7SwizzleILi3ELi4ELi3EEENS5_18smem_ptr_flag_bitsILi16EEENSX_INS6_IJNSC_ILi8EEESJ_EEENS6_IJSJ_SE_EEEEEEEvNS5_8identityES14_S1E_vS1F_EENS_8epilogue10collective18CollectiveEpilogueINS1H_31Sm100PtrArrayTmaWarpSpecializedILi4ELi2ELi32ELb1ELb0EEEJNS6_IJSJ_SI_SJ_EEENS6_IJNSX_ISJ_SE_EENSX_INS6_IJNSC_ILi32EEESD_EEENS6_IJSE_SH_EEEEEEEESL_PNS6_IJSE_lSM_EEESL_S1U_NS1H_6fusion15FusionCallbacksIS1L_NS1V_17LinearCombinationISL_fSL_fLNS_15FloatRoundStyleE2EEES1M_S1S_JEEENS5_5SM1004TMEM4LOAD26SM100_TMEM_LOAD_16dp256b4xENS5_13SM90_TMA_LOADENS15_IS17_S19_NSX_INS6_IJSJ_S1A_EEENS6_IJSE_SJ_EEEEEEENS5_17SM75_U16x8_LDSM_TENS5_14SM90_TMA_STOREES29_NS5_17SM90_U16x8_STSM_TENS5_39AutoVectorizingCopyWithAssumedAlignmentILi128EEEEEEvvEEEEvNT_6ParamsE --------------------------
	.section	.nv.shared._ZN7cutlass13device_kernelINS_4gemm6kernel13GemmUniversalINS1_17GroupProblemShapeIN4cute5tupleIJiiiEEEEENS1_10collective13CollectiveMmaINS1_40MainloopSm100ArrayTmaUmmaWarpSpecializedILi7ELi8ELi4ENS6_IJNS5_1CILi2EEENSC_ILi1EEESE_EEEEENS6_IJNSC_ILi128EEENSC_ILi256EEENSC_ILi64EEEEEENS_6half_tEPNS6_IJlSE_NSC_ILi0EEEEEESL_SO_NS5_8TiledMMAINS5_8MMA_AtomIJNS5_26SM100_MMA_F16BF16_2x1SM_SSISL_SL_fLi128ELi256ELNS5_4UMMA5MajorE0ELST_0ELNSS_7ScaleInE0ELSU_0EEEEEENS5_6LayoutINS6_IJSE_SE_SE_EEENS6_IJSM_SM_SM_EEEEENS6_IJNS5_10UnderscoreES11_S11_EEEEENS5_18SM100_TMA_2SM_LOADENS5_14ComposedLayoutINS5_7SwizzleILi3ELi4ELi3EEENS5_18smem_ptr_flag_bitsILi16EEENSX_INS6_IJNSC_ILi8EEESJ_EEENS6_IJSJ_SE_EEEEEEEvNS5_8identityES14_S1E_vS1F_EENS_8epilogue10collective18CollectiveEpilogueINS1H_31Sm100PtrArrayTmaWarpSpecializedILi4ELi2ELi32ELb1ELb0EEEJNS6_IJSJ_SI_SJ_EEENS6_IJNSX_ISJ_SE_EENSX_INS6_IJNSC_ILi32EEESD_EEENS6_IJSE_SH_EEEEEEEESL_PNS6_IJSE_lSM_EEESL_S1U_NS1H_6fusion15FusionCallbacksIS1L_NS1V_17LinearCombinationISL_fSL_fLNS_15FloatRoundStyleE2EEES1M_S1S_JEEENS5_5SM1004TMEM4LOAD26SM100_TMEM_LOAD_16dp256b4xENS5_13SM90_TMA_LOADENS15_IS17_S19_NSX_INS6_IJSJ_S1A_EEENS6_IJSE_SJ_EEEEEEENS5_17SM75_U16x8_LDSM_TENS5_14SM90_TMA_STOREES29_NS5_17SM90_U16x8_STSM_TENS5_39AutoVectorizingCopyWithAssumedAlignmentILi128EEEEEEvvEEEEvNT_6ParamsE,"aw",@nobits
	.sectionflags	@""
	.align	16
	.zero		1024


//--------------------- .nv.shared.reserved.0     --------------------------
	.section	.nv.shared.reserved.0,"aw",@nobits
	.weak		__nv_reservedSMEM_offset_0_alias
	.size		__nv_reservedSMEM_offset_0_alias, 0, 64
	.other		__nv_reservedSMEM_offset_0_alias,@"STO_CUDA_RESERVED_SHARED STV_DEFAULT"
__nv_reservedSMEM_offset_0_alias:
	.zero		0
.nv.shared.reserved.0:
	.zero		64
	.weak		__nv_reservedSMEM_tcgen05_partition
	.type		__nv_reservedSMEM_tcgen05_partition,@object
	.size		__nv_reservedSMEM_tcgen05_partition,(.L_0 - __nv_reservedSMEM_tcgen05_partition)
__nv_reservedSMEM_tcgen05_partition:
	.zero		32
.L_0:


//--------------------- .nv.global                --------------------------
	.section	.nv.global,"aw",@nobits
.nv.global:
	.type		_ZN39_INTERNAL_f24ca725_4_k_cu_af2d38e6_27644cute1_E,@object
	.size		_ZN39_INTERNAL_f24ca725_4_k_cu_af2d38e6_27644cute1_E,(_ZN39_INTERNAL_f24ca725_4_k_cu_af2d38e6_27644cuda3std3__45__cpo6cbeginE - _ZN39_INTERNAL_f24ca725_4_k_cu_af2d38e6_27644cute1_E)
_ZN39_INTERNAL_f24ca725_4_k_cu_af2d38e6_27644cute1_E:
	.zero		1
	.type		_ZN39_INTERNAL_f24ca725_4_k_cu_af2d38e6_27644cuda3std3__45__cpo6cbeginE,@object
	.size		_ZN39_INTERNAL_f24ca725_4_k_cu_af2d38e6_27644cuda3std3__45__cpo6cbeginE,(_ZN39_INTERNAL_f24ca725_4_k_cu_af2d38e6_27644cuda3std3__48in_placeE - _ZN39_INTERNAL_f24ca725_4_k_cu_af2d38e6_27644cuda3std3__45__cpo6cbeginE)
_ZN39_INTERNAL_f24ca725_4_k_cu_af2d38e6_27644cuda3std3__45__cpo6cbeginE:
	.zero		1
	.type		_ZN39_INTERNAL_f24ca725_4_k_cu_af2d38e6_27644cuda3std3__48in_placeE,@object
	.size		_ZN39_INTERNAL_f24ca725_4_k_cu_af2d38e6_27644cuda3std3__48in_placeE,(_ZN39_INTERNAL_f24ca725_4_k_cu_af2d38e6_27644cuda3std6ranges3__45__cpo9iter_moveE - _ZN39_INTERNAL_f24ca725_4_k_cu_af2d38e6_27644cuda3std3__48in_placeE)
_ZN39_INTERNAL_f24ca725_4_k_cu_af2d38e6_27644cuda3std3__48in_placeE:
	.zero		1
	.type		_ZN39_INTERNAL_f24ca725_4_k_cu_af2d38e6_27644cuda3std6ranges3__45__cpo9iter_moveE,@object
	.size		_ZN39_INTERNAL_f24ca725_4_k_cu_af2d38e6_27644cuda3std6ranges3__45__cpo9iter_moveE,(_ZN39_INTERNAL_f24ca725_4_k_cu_af2d38e6_27644cuda3std3__45__cpo5beginE - _ZN39_INTERNAL_f24ca725_4_k_cu_af2d38e6_27644cuda3std6ranges3__45__cpo9iter_moveE)
_ZN39_INTERNAL_f24ca725_4_k_cu_af2d38e6_27644cuda3std6ranges3__45__cpo9iter_moveE:
	.zero		1
	.type		_ZN39_INTERNAL_f24ca725_4_k_cu_af2d38e6_27644cuda3std3__45__cpo5beginE,@object
	.size		_ZN39_INTERNAL_f24ca725_4_k_cu_af2d38e6_27644cuda3std3__45__cpo5beginE,(_ZN39_INTERNAL_f24ca725_4_k_cu_af2d38e6_27644cuda3std3__441_GLOBAL__N__f24ca725_4_k_cu_af2d38e6_27646ignoreE - _ZN39_INTERNAL_f24ca725_4_k_cu_af2d38e6_27644cuda3std3__45__cpo5beginE)
_ZN39_INTERNAL_f24ca725_4_k_cu_af2d38e6_27644cuda3std3__45__cpo5beginE:
	.zero		1
	.type		_ZN39_INTERNAL_f24ca725_4_k_cu_af2d38e6_27644cuda3std3__441_GLOBAL__N__f24ca725_4_k_cu_af2d38e6_27646ignoreE,@object
	.size		_ZN39_INTERNAL_f24ca725_4_k_cu_af2d38e6_27644cuda3std3__441_GLOBAL__N__f24ca725_4_k_cu_af2d38e6_27646ignoreE,(_ZN39_INTERNAL_f24ca725_4_k_cu_af2d38e6_27644cute7productE - _ZN39_INTERNAL_f24ca725_4_k_cu_af2d38e6_27644cuda3std3__441_GLOBAL__N__f24ca725_4_k_cu_af2d38e6_27646ignoreE)
_ZN39_INTERNAL_f24ca725_4_k_cu_af2d38e6_27644cuda3std3__441_GLOBAL__N__f24ca725_4_k_cu_af2d38e6_27646ignoreE:
	.zero		1
	.type		_ZN39_INTERNAL_f24ca725_4_k_cu_af2d38e6_27644cute7productE,@object
	.size		_ZN39_INTERNAL_f24ca725_4_k_cu_af2d38e6_27644cute7productE,(_ZN39_INTERNAL_f24ca725_4_k_cu_af2d38e6_27644cuda3std3__45__cpo3endE - _ZN39_INTERNAL_f24ca725_4_k_cu_af2d38e6_27644cute7productE)
_ZN39_INTERNAL_f24ca725_4_k_cu_af2d38e6_27644cute7productE:
	.zero		1
	.type		_ZN39_INTERNAL_f24ca725_4_k_cu_af2d38e6_27644cuda3std3__45__cpo3endE,@object
	.size		_ZN39_INTERNAL_f24ca725_4_k_cu_af2d38e6_27644cuda3std3__45__cpo3endE,(_ZN39_INTERNAL_f24ca725_4_k_cu_af2d38e6_27644cuda3std3__419piecewise_constructE - _ZN39_INTERNAL_f24ca725_4_k_cu_af2d38e6_27644cuda3std3__45__cpo3endE)
_ZN39_INTERNAL_f24ca725_4_k_cu_af2d38e6_27644cuda3std3__45__cpo3endE:
	.zero		1
	.type		_ZN39_INTERNAL_f24ca725_4_k_cu_af2d38e6_27644cuda3std3__419piecewise_constructE,@object
	.size		_ZN39_INTERNAL_f24ca725_4_k_cu_af2d38e6_27644cuda3std3__419piecewise_constructE,(_ZN39_INTERNAL_f24ca725_4_k_cu_af2d38e6_27644cuda3std3__45__cpo4cendE - _ZN39_INTERNAL_f24ca725_4_k_cu_af2d38e6_27644cuda3std3__419piecewise_constructE)
_ZN39_INTERNAL_f24ca725_4_k_cu_af2d38e6_27644cuda3std3__419piecewise_constructE:
	.zero		1
	.type		_ZN39_INTERNAL_f24ca725_4_k_cu_af2d38e6_27644cuda3std3__45__cpo4cendE,@object
	.size		_ZN39_INTERNAL_f24ca725_4_k_cu_af2d38e6_27644cuda3std3__45__cpo4cendE,(_ZN39_INTERNAL_f24ca725_4_k_cu_af2d38e6_27644cuda3std6ranges3__45__cpo4swapE - _ZN39_INTERNAL_f24ca725_4_k_cu_af2d38e6_27644cuda3std3__45__cpo4cendE)
_ZN39_INTERNAL_f24ca725_4_k_cu_af2d38e6_27644cuda3std3__45__cpo4cendE:
	.zero		1
	.type		_ZN39_INTERNAL_f24ca725_4_k_cu_af2d38e6_27644cuda3std6ranges3__45__cpo4swapE,@object
	.size		_ZN39_INTERNAL_f24ca725_4_k_cu_af2d38e6_27644cuda3std6ranges3__45__cpo4swapE,(.L_10 - _ZN39_INTERNAL_f24ca725_4_k_cu_af2d38e6_27644cuda3std6ranges3__45__cpo4swapE)
_ZN39_INTERNAL_f24ca725_4_k_cu_af2d38e6_27644cuda3std6ranges3__45__cpo4swapE:
	.zero		1
.L_10:


//--------------------- .nv.constant0._ZN7cutlass13device_kernelINS_4gemm6kernel13GemmUniversalINS1_17GroupProblemShapeIN4cute5tupleIJiiiEEEEENS1_10collective13CollectiveMmaINS1_40MainloopSm100ArrayTmaUmmaWarpSpecializedILi7ELi8ELi4ENS6_IJNS5_1CILi2EEENSC_ILi1EEESE_EEEEENS6_IJNSC_ILi128EEENSC_ILi256EEENSC_ILi64EEEEEENS_6half_tEPNS6_IJlSE_NSC_ILi0EEEEEESL_SO_NS5_8TiledMMAINS5_8MMA_AtomIJNS5_26SM100_MMA_F16BF16_2x1SM_SSISL_SL_fLi128ELi256ELNS5_4UMMA5MajorE0ELST_0ELNSS_7ScaleInE0ELSU_0EEEEEENS5_6LayoutINS6_IJSE_SE_SE_EEENS6_IJSM_SM_SM_EEEEENS6_IJNS5_10UnderscoreES11_S11_EEEEENS5_18SM100_TMA_2SM_LOADENS5_14ComposedLayoutINS5_7SwizzleILi3ELi4ELi3EEENS5_18smem_ptr_flag_bitsILi16EEENSX_INS6_IJNSC_ILi8EEESJ_EEENS6_IJSJ_SE_EEEEEEEvNS5_8identityES14_S1E_vS1F_EENS_8epilogue10collective18CollectiveEpilogueINS1H_31Sm100PtrArrayTmaWarpSpecializedILi4ELi2ELi32ELb1ELb0EEEJNS6_IJSJ_SI_SJ_EEENS6_IJNSX_ISJ_SE_EENSX_INS6_IJNSC_ILi32EEESD_EEENS6_IJSE_SH_EEEEEEEESL_PNS6_IJSE_lSM_EEESL_S1U_NS1H_6fusion15FusionCallbacksIS1L_NS1V_17LinearCombinationISL_fSL_fLNS_15FloatRoundStyleE2EEES1M_S1S_JEEENS5_5SM1004TMEM4LOAD26SM100_TMEM_LOAD_16dp256b4xENS5_13SM90_TMA_LOADENS15_IS17_S19_NSX_INS6_IJSJ_S1A_EEENS6_IJSE_SJ_EEEEEEENS5_17SM75_U16x8_LDSM_TENS5_14SM90_TMA_STOREES29_NS5_17SM90_U16x8_STSM_TENS5_39AutoVectorizingCopyWithAssumedAlignmentILi128EEEEEEvvEEEEvNT_6ParamsE --------------------------
	.section	.nv.constant0._ZN7cutlass13device_kernelINS_4gemm6kernel13GemmUniversalINS1_17GroupProblemShapeIN4cute5tupleIJiiiEEEEENS1_10collective13CollectiveMmaINS1_40MainloopSm100ArrayTmaUmmaWarpSpecializedILi7ELi8ELi4ENS6_IJNS5_1CILi2EEENSC_ILi1EEESE_EEEEENS6_IJNSC_ILi128EEENSC_ILi256EEENSC_ILi64EEEEEENS_6half_tEPNS6_IJlSE_NSC_ILi0EEEEEESL_SO_NS5_8TiledMMAINS5_8MMA_AtomIJNS5_26SM100_MMA_F16BF16_2x1SM_SSISL_SL_fLi128ELi256ELNS5_4UMMA5MajorE0ELST_0ELNSS_7ScaleInE0ELSU_0EEEEEENS5_6LayoutINS6_IJSE_SE_SE_EEENS6_IJSM_SM_SM_EEEEENS6_IJNS5_10UnderscoreES11_S11_EEEEENS5_18SM100_TMA_2SM_LOADENS5_14ComposedLayoutINS5_7SwizzleILi3ELi4ELi3EEENS5_18smem_ptr_flag_bitsILi16EEENSX_INS6_IJNSC_ILi8EEESJ_EEENS6_IJSJ_SE_EEEEEEEvNS5_8identityES14_S1E_vS1F_EENS_8epilogue10collective18CollectiveEpilogueINS1H_31Sm100PtrArrayTmaWarpSpecializedILi4ELi2ELi32ELb1ELb0EEEJNS6_IJSJ_SI_SJ_EEENS6_IJNSX_ISJ_SE_EENSX_INS6_IJNSC_ILi32EEESD_EEENS6_IJSE_SH_EEEEEEEESL_PNS6_IJSE_lSM_EEESL_S1U_NS1H_6fusion15FusionCallbacksIS1L_NS1V_17LinearCombinationISL_fSL_fLNS_15FloatRoundStyleE2EEES1M_S1S_JEEENS5_5SM1004TMEM4LOAD26SM100_TMEM_LOAD_16dp256b4xENS5_13SM90_TMA_LOADENS15_IS17_S19_NSX_INS6_IJSJ_S1A_EEENS6_IJSE_SJ_EEEEEEENS5_17SM75_U16x8_LDSM_TENS5_14SM90_TMA_STOREES29_NS5_17SM90_U16x8_STSM_TENS5_39AutoVectorizingCopyWithAssumedAlignmentILi128EEEEEEvvEEEEvNT_6ParamsE,"a",@progbits
	.sectionflags	@""
	.align	4
.nv.constant0._ZN7cutlass13device_kernelINS_4gemm6kernel13GemmUniversalINS1_17GroupProblemShapeIN4cute5tupleIJiiiEEEEENS1_10collective13CollectiveMmaINS1_40MainloopSm100ArrayTmaUmmaWarpSpecializedILi7ELi8ELi4ENS6_IJNS5_1CILi2EEENSC_ILi1EEESE_EEEEENS6_IJNSC_ILi128EEENSC_ILi256EEENSC_ILi64EEEEEENS_6half_tEPNS6_IJlSE_NSC_ILi0EEEEEESL_SO_NS5_8TiledMMAINS5_8MMA_AtomIJNS5_26SM100_MMA_F16BF16_2x1SM_SSISL_SL_fLi128ELi256ELNS5_4UMMA5MajorE0ELST_0ELNSS_7ScaleInE0ELSU_0EEEEEENS5_6LayoutINS6_IJSE_SE_SE_EEENS6_IJSM_SM_SM_EEEEENS6_IJNS5_10UnderscoreES11_S11_EEEEENS5_18SM100_TMA_2SM_LOADENS5_14ComposedLayoutINS5_7SwizzleILi3ELi4ELi3EEENS5_18smem_ptr_flag_bitsILi16EEENSX_INS6_IJNSC_ILi8EEESJ_EEENS6_IJSJ_SE_EEEEEEEvNS5_8identityES14_S1E_vS1F_EENS_8epilogue10collective18CollectiveEpilogueINS1H_31Sm100PtrArrayTmaWarpSpecializedILi4ELi2ELi32ELb1ELb0EEEJNS6_IJSJ_SI_SJ_EEENS6_IJNSX_ISJ_SE_EENSX_INS6_IJNSC_ILi32EEESD_EEENS6_IJSE_SH_EEEEEEEESL_PNS6_IJSE_lSM_EEESL_S1U_NS1H_6fusion15FusionCallbacksIS1L_NS1V_17LinearCombinationISL_fSL_fLNS_15FloatRoundStyleE2EEES1M_S1S_JEEENS5_5SM1004TMEM4LOAD26SM100_TMEM_LOAD_16dp256b4xENS5_13SM90_TMA_LOADENS15_IS17_S19_NSX_INS6_IJSJ_S1A_EEENS6_IJSE_SJ_EEEEEEENS5_17SM75_U16x8_LDSM_TENS5_14SM90_TMA_STOREES29_NS5_17SM90_U16x8_STSM_TENS5_39AutoVectorizingCopyWithAssumedAlignmentILi128EEEEEEvvEEEEvNT_6ParamsE:
	.zero		3200


//--------------------- SYMBOLS --------------------------

	.type		.nv.reservedSmem.offset0,@object
	.size		.nv.reservedSmem.offset0,0x4
	.type		.nv.reservedSmem.cap,@object
	.size		.nv.reservedSmem.cap,0x4
	.type		__assertfail,@function
